def matmul_kernel(
    a_ptr,
    b_ptr,
    c_ptr,
    M,
    N,
    K,
    stride_am,
    stride_ak,
    stride_bk,
    stride_bn,
    stride_cm,
    stride_cn,
    BLOCK_M: tl.constexpr,
    BLOCK_N: tl.constexpr,
    BLOCK_K: tl.constexpr,
    GROUP_M: tl.constexpr,
):
    pid = tl.program_id(axis=0)
    num_pid_m = tl.cdiv(M, BLOCK_M)
    num_pid_n = tl.cdiv(N, BLOCK_N)
    num_pid_in_group = GROUP_M * num_pid_n
    group_id = pid // num_pid_in_group
    first_pid_m = group_id * GROUP_M
    group_size_m = min(num_pid_m - first_pid_m, GROUP_M)
    pid_m = first_pid_m + ((pid % num_pid_in_group) % group_size_m)
    pid_n = (pid % num_pid_in_group) // group_size_m

    offs_am = (pid_m * BLOCK_M + tl.arange(0, BLOCK_M)) % M
    offs_bn = (pid_n * BLOCK_N + tl.arange(0, BLOCK_N)) % N
    offs_k = tl.arange(0, BLOCK_K)
    a_ptrs = a_ptr + offs_am[:, None] * stride_am + offs_k[None, :] * stride_ak
    b_ptrs = b_ptr + offs_k[:, None] * stride_bk + offs_bn[None, :] * stride_bn

    acc = tl.zeros((BLOCK_M, BLOCK_N), dtype=tl.float32)
    for kk in range(0, tl.cdiv(K, BLOCK_K)):
        a = tl.load(a_ptrs, mask=offs_k[None, :] < K - kk * BLOCK_K, other=0.0)
        b = tl.load(b_ptrs, mask=offs_k[:, None] < K - kk * BLOCK_K, other=0.0)
        acc = tl.dot(a, b, acc)
        a_ptrs += BLOCK_K * stride_ak
        b_ptrs += BLOCK_K * stride_bk

    c = acc.to(c_ptr.dtype.element_ty)
    offs_cm = pid_m * BLOCK_M + tl.arange(0, BLOCK_M)
    offs_cn = pid_n * BLOCK_N + tl.arange(0, BLOCK_N)
    c_ptrs = c_ptr + offs_cm[:, None] * stride_cm + offs_cn[None, :] * stride_cn
    mask = (offs_cm[:, None] < M) & (offs_cn[None, :] < N)
    tl.store(c_ptrs, c, mask=mask)

# config = {"BLOCK_K": 128, "BLOCK_M": 16, "BLOCK_N": 128, "GROUP_M": 8, "arch": "sm_100", "dtype": "fp8e4m3", "num_ctas": 1, "num_stages": 4, "num_warps": 4}
# arch = sm_100


// ===== COMPILED SASS (sm_100a) =====

	.target	sm_100a

	.elftype	@"ET_EXEC"


//--------------------- .note.nv.tkinfo           --------------------------
	.section	.note.nv.tkinfo,"",@"SHT_NOTE"
	.sectionflags	@"SHF_NOTE_NV_TKINFO"
	.tkinfo
        /*0018*/ 	.word	0x00000081
        /*0030*/ 	.string	""
        /*0030*/ 	.string	"ptxas-blackwell"
        /*0030*/ 	.string	"Cuda compilation tools, release 12.9, V12.9.86"
        /*0030*/ 	.string	"Build cuda_12.9.r12.9/compiler.36037853_0"
        /*0030*/ 	.string	"-v  -suppress-debug-info  -lineinfo  -arch sm_100a "



//--------------------- .note.nv.cuver            --------------------------
	.section	.note.nv.cuver,"",@"SHT_NOTE"
	.sectionflags	@"SHF_NOTE_NV_CUVER"
        /*0018*/ 	.short	0x0001
        /*001a*/ 	.short	0x0064
        /*001c*/ 	.short	0x0001
        /*001e*/ 	.short	0x0000
        /*0020*/ 	.short	0x0001
        /*0022*/ 	.short	0x0000


//--------------------- .nv.info                  --------------------------
	.section	.nv.info,"",@"SHT_CUDA_INFO"
	.align	4


	//----- nvinfo : EIATTR_REGCOUNT
	.align		4
        /*0000*/ 	.byte	0x04, 0x2f
        /*0002*/ 	.short	(.L_1 - .L_0)
	.align		4
.L_0:
        /*0004*/ 	.word	index@(matmul_kernel)
        /*0008*/ 	.word	0x00000020


	//----- nvinfo : EIATTR_FRAME_SIZE
	.align		4
.L_1:
        /*000c*/ 	.byte	0x04, 0x11
        /*000e*/ 	.short	(.L_3 - .L_2)
	.align		4
.L_2:
        /*0010*/ 	.word	index@(matmul_kernel)
        /*0014*/ 	.word	0x000008b0


	//----- nvinfo : EIATTR_MIN_STACK_SIZE
	.align		4
.L_3:
        /*0018*/ 	.byte	0x04, 0x12
        /*001a*/ 	.short	(.L_5 - .L_4)
	.align		4
.L_4:
        /*001c*/ 	.word	index@(matmul_kernel)
        /*0020*/ 	.word	0x000008b0
.L_5:


//--------------------- .nv.info.matmul_kernel    --------------------------
	.section	.nv.info.matmul_kernel,"",@"SHT_CUDA_INFO"
	.sectionflags	@""
	.align	4


	//----- nvinfo : EIATTR_CUDA_API_VERSION
	.align		4
        /*0000*/ 	.byte	0x04, 0x37
        /*0002*/ 	.short	(.L_7 - .L_6)
.L_6:
        /*0004*/ 	.word	0x00000081


	//----- nvinfo : EIATTR_KPARAM_INFO
	.align		4
.L_7:
        /*0008*/ 	.byte	0x04, 0x17
        /*000a*/ 	.short	(.L_9 - .L_8)
.L_8:
        /*000c*/ 	.word	0x00000000
        /*0010*/ 	.short	0x000d
        /*0012*/ 	.short	0x0048
        /*0014*/ 	.byte	0x00, 0xf4, 0x21, 0x00


	//----- nvinfo : EIATTR_KPARAM_INFO
	.align		4
.L_9:
        /*0018*/ 	.byte	0x04, 0x17
        /*001a*/ 	.short	(.L_11 - .L_10)
.L_10:
        /*001c*/ 	.word	0x00000000
        /*0020*/ 	.short	0x000c
        /*0022*/ 	.short	0x0040
        /*0024*/ 	.byte	0x00, 0xf4, 0x21, 0x00


	//----- nvinfo : EIATTR_KPARAM_INFO
	.align		4
.L_11:
        /*0028*/ 	.byte	0x04, 0x17
        /*002a*/ 	.short	(.L_13 - .L_12)
.L_12:
        /*002c*/ 	.word	0x00000000
        /*0030*/ 	.short	0x000b
        /*0032*/ 	.short	0x0038
        /*0034*/ 	.byte	0x00, 0xf0, 0x11, 0x00


	//----- nvinfo : EIATTR_KPARAM_INFO
	.align		4
.L_13:
        /*0038*/ 	.byte	0x04, 0x17
        /*003a*/ 	.short	(.L_15 - .L_14)
.L_14:
        /*003c*/ 	.word	0x00000000
        /*0040*/ 	.short	0x000a
        /*0042*/ 	.short	0x0034
        /*0044*/ 	.byte	0x00, 0xf0, 0x11, 0x00


	//----- nvinfo : EIATTR_KPARAM_INFO
	.align		4
.L_15:
        /*0048*/ 	.byte	0x04, 0x17
        /*004a*/ 	.short	(.L_17 - .L_16)
.L_16:
        /*004c*/ 	.word	0x00000000
        /*0050*/ 	.short	0x0009
        /*0052*/ 	.short	0x0030
        /*0054*/ 	.byte	0x00, 0xf0, 0x11, 0x00


	//----- nvinfo : EIATTR_KPARAM_INFO
	.align		4
.L_17:
        /*0058*/ 	.byte	0x04, 0x17
        /*005a*/ 	.short	(.L_19 - .L_18)
.L_18:
        /*005c*/ 	.word	0x00000000
        /*0060*/ 	.short	0x0008
        /*0062*/ 	.short	0x002c
        /*0064*/ 	.byte	0x00, 0xf0, 0x11, 0x00


	//----- nvinfo : EIATTR_KPARAM_INFO
	.align		4
.L_19:
        /*0068*/ 	.byte	0x04, 0x17
        /*006a*/ 	.short	(.L_21 - .L_20)
.L_20:
        /*006c*/ 	.word	0x00000000
        /*0070*/ 	.short	0x0007
        /*0072*/ 	.short	0x0028
        /*0074*/ 	.byte	0x00, 0xf0, 0x11, 0x00


	//----- nvinfo : EIATTR_KPARAM_INFO
	.align		4
.L_21:
        /*0078*/ 	.byte	0x04, 0x17
        /*007a*/ 	.short	(.L_23 - .L_22)
.L_22:
        /*007c*/ 	.word	0x00000000
        /*0080*/ 	.short	0x0006
        /*0082*/ 	.short	0x0024
        /*0084*/ 	.byte	0x00, 0xf0, 0x11, 0x00


	//----- nvinfo : EIATTR_KPARAM_INFO
	.align		4
.L_23:
        /*0088*/ 	.byte	0x04, 0x17
        /*008a*/ 	.short	(.L_25 - .L_24)
.L_24:
        /*008c*/ 	.word	0x00000000
        /*0090*/ 	.short	0x0005
        /*0092*/ 	.short	0x0020
        /*0094*/ 	.byte	0x00, 0xf0, 0x11, 0x00


	//----- nvinfo : EIATTR_KPARAM_INFO
	.align		4
.L_25:
        /*0098*/ 	.byte	0x04, 0x17
        /*009a*/ 	.short	(.L_27 - .L_26)
.L_26:
        /*009c*/ 	.word	0x00000000
        /*00a0*/ 	.short	0x0004
        /*00a2*/ 	.short	0x001c
        /*00a4*/ 	.byte	0x00, 0xf0, 0x11, 0x00


	//----- nvinfo : EIATTR_KPARAM_INFO
	.align		4
.L_27:
        /*00a8*/ 	.byte	0x04, 0x17
        /*00aa*/ 	.short	(.L_29 - .L_28)
.L_28:
        /*00ac*/ 	.word	0x00000000
        /*00b0*/ 	.short	0x0003
        /*00b2*/ 	.short	0x0018
        /*00b4*/ 	.byte	0x00, 0xf0, 0x11, 0x00


	//----- nvinfo : EIATTR_KPARAM_INFO
	.align		4
.L_29:
        /*00b8*/ 	.byte	0x04, 0x17
        /*00ba*/ 	.short	(.L_31 - .L_30)
.L_30:
        /*00bc*/ 	.word	0x00000000
        /*00c0*/ 	.short	0x0002
        /*00c2*/ 	.short	0x0010
        /*00c4*/ 	.byte	0x00, 0xf4, 0x21, 0x00


	//----- nvinfo : EIATTR_KPARAM_INFO
	.align		4
.L_31:
        /*00c8*/ 	.byte	0x04, 0x17
        /*00ca*/ 	.short	(.L_33 - .L_32)
.L_32:
        /*00cc*/ 	.word	0x00000000
        /*00d0*/ 	.short	0x0001
        /*00d2*/ 	.short	0x0008
        /*00d4*/ 	.byte	0x00, 0xf4, 0x21, 0x00


	//----- nvinfo : EIATTR_KPARAM_INFO
	.align		4
.L_33:
        /*00d8*/ 	.byte	0x04, 0x17
        /*00da*/ 	.short	(.L_35 - .L_34)
.L_34:
        /*00dc*/ 	.word	0x00000000
        /*00e0*/ 	.short	0x0000
        /*00e2*/ 	.short	0x0000
        /*00e4*/ 	.byte	0x00, 0xf4, 0x21, 0x00


	//----- nvinfo : EIATTR_SPARSE_MMA_MASK
	.align		4
.L_35:
        /*00e8*/ 	.byte	0x03, 0x50
        /*00ea*/ 	.short	0x0000


	//----- nvinfo : EIATTR_MAXREG_COUNT
	.align		4
        /*00ec*/ 	.byte	0x03, 0x1b
        /*00ee*/ 	.short	0x00ff


	//----- nvinfo : EIATTR_NUM_BARRIERS
	.align		4
        /*00f0*/ 	.byte	0x02, 0x4c
        /*00f2*/ 	.byte	0x01
	.zero		1


	//----- nvinfo : EIATTR_ANNOTATIONS
	.align		4
        /*00f4*/ 	.byte	0x04, 0x55
        /*00f6*/ 	.short	(.L_37 - .L_36)


	//   ....[0]....
.L_36:
        /*00f8*/ 	.word	0x00000001
        /*00fc*/ 	.byte	0x20, 0x05, 0x00, 0x00, 0x01, 0x00, 0x00, 0x00, 0x50, 0x05, 0x00, 0x00, 0x01, 0x00, 0x00, 0x00
        /* <DEDUP_REMOVED lines=1131> */
        /*47bc*/ 	.byte	0x70, 0x7c, 0x01, 0x00, 0x01, 0x00, 0x00, 0x00, 0x80, 0x7c, 0x01, 0x00


	//----- nvinfo : EIATTR_VRC_CTA_INIT_COUNT
	.align		4
.L_37:
        /*47c8*/ 	.byte	0x02, 0x4a
	.zero		1
	.zero		1


	//----- nvinfo : EIATTR_EXIT_INSTR_OFFSETS
	.align		4
        /*47cc*/ 	.byte	0x04, 0x1c
        /*47ce*/ 	.short	(.L_39 - .L_38)


	//   ....[0]....
.L_38:
        /*47d0*/ 	.word	0x00018810


	//   ....[1]....
        /*47d4*/ 	.word	0x00018830


	//----- nvinfo : EIATTR_REQNTID
	.align		4
.L_39:
        /*47d8*/ 	.byte	0x04, 0x10
        /*47da*/ 	.short	(.L_41 - .L_40)
.L_40:
        /*47dc*/ 	.word	0x00000080
        /*47e0*/ 	.word	0x00000001
        /*47e4*/ 	.word	0x00000001


	//----- nvinfo : EIATTR_CBANK_PARAM_SIZE
	.align		4
.L_41:
        /*47e8*/ 	.byte	0x03, 0x19
        /*47ea*/ 	.short	0x0050


	//----- nvinfo : EIATTR_PARAM_CBANK
	.align		4
        /*47ec*/ 	.byte	0x04, 0x0a
        /*47ee*/ 	.short	(.L_43 - .L_42)
	.align		4
.L_42:
        /*47f0*/ 	.word	index@(.nv.constant0.matmul_kernel)
        /*47f4*/ 	.short	0x0380
        /*47f6*/ 	.short	0x0050


	//----- nvinfo : EIATTR_SW_WAR
	.align		4
.L_43:
        /*47f8*/ 	.byte	0x04, 0x36
        /*47fa*/ 	.short	(.L_45 - .L_44)
.L_44:
        /*47fc*/ 	.word	0x00000008
.L_45:


//--------------------- .nv.compat                --------------------------
	.section	.nv.compat,"",@"SHT_CUDA_COMPAT_INFO"
	.align	4
        /*0000*/ 	.byte	0x02, 0x02, 0x02, 0x00, 0x02, 0x05, 0x05, 0x00, 0x02, 0x03, 0x00, 0x00, 0x02, 0x06, 0x01, 0x00


//--------------------- .nv.callgraph             --------------------------
	.section	.nv.callgraph,"",@"SHT_CUDA_CALLGRAPH"
	.align	4
	.sectionentsize	8
	.align		4
        /*0000*/ 	.word	0x00000000
	.align		4
        /*0004*/ 	.word	0xffffffff
	.align		4
        /*0008*/ 	.word	0x00000000
	.align		4
        /*000c*/ 	.word	0xfffffffe
	.align		4
        /*0010*/ 	.word	0x00000000
	.align		4
        /*0014*/ 	.word	0xfffffffd
	.align		4
        /*0018*/ 	.word	0x00000000
	.align		4
        /*001c*/ 	.word	0xfffffffc


//--------------------- .text.matmul_kernel       --------------------------
	.section	.text.matmul_kernel,"ax",@progbits
	.align	128
        .global         matmul_kernel
        .type           matmul_kernel,@function
        .size           matmul_kernel,(.L_x_4 - matmul_kernel)
        .other          matmul_kernel,@"STO_CUDA_ENTRY STV_DEFAULT"
matmul_kernel:
.text.matmul_kernel:
[----:B------:R-:W0:Y:S08]  /*0000*/  LDC R1, c[0x0][0x37c] ;  /* 0x0000df00ff017b82 */ /* 0x000e300000000800 */
[----:B------:R-:W1:Y:S01]  /*0010*/  LDC.64 R4, c[0x0][0x398] ;  /* 0x0000e600ff047b82 */ /* 0x000e620000000a00 */
[----:B------:R-:W2:Y:S01]  /*0020*/  S2R R16, SR_TID.X ;  /* 0x0000000000107919 */ /* 0x000ea20000002100 */
[----:B------:R-:W3:Y:S01]  /*0030*/  LDCU UR4, c[0x0][0x3a0] ;  /* 0x00007400ff0477ac */ /* 0x000ee20008000800 */
[----:B0-----:R-:W-:Y:S01]  /*0040*/  VIADD R1, R1, 0xfffff750 ;  /* 0xfffff75001017836 */ /* 0x001fe20000000000 */
[----:B------:R-:W0:Y:S01]  /*0050*/  LDCU.64 UR6, c[0x0][0x358] ;  /* 0x00006b00ff0677ac */ /* 0x000e220008000a00 */
[----:B------:R-:W4:Y:S01]  /*0060*/  LDCU UR5, c[0x0][0x3a0] ;  /* 0x00007400ff0577ac */ /* 0x000f220008000800 */
[----:B---3--:R-:W-:Y:S01]  /*0070*/  UIADD3 UR4, UPT, UPT, UR4, 0x7f, URZ ;  /* 0x0000007f04047890 */ /* 0x008fe2000fffe0ff */
[----:B-1----:R-:W-:-:S03]  /*0080*/  VIADD R0, R5, 0x7f ;  /* 0x0000007f05007836 */ /* 0x002fc60000000000 */
[----:B------:R-:W-:Y:S02]  /*0090*/  UISETP.GT.AND UP0, UPT, UR4, 0x7f, UPT ;  /* 0x0000007f0400788c */ /* 0x000fe4000bf04270 */
[----:B------:R-:W-:-:S04]  /*00a0*/  SHF.R.S32.HI R3, RZ, 0x1f, R0 ;  /* 0x0000001fff037819 */ /* 0x000fc80000011400 */
[----:B------:R-:W-:-:S04]  /*00b0*/  LEA.HI R3, R3, R0, RZ, 0x7 ;  /* 0x0000000003037211 */ /* 0x000fc800078f38ff */
[----:B------:R-:W-:Y:S02]  /*00c0*/  SHF.R.S32.HI R0, RZ, 0x7, R3 ;  /* 0x00000007ff007819 */ /* 0x000fe40000011403 */
[----:B------:R-:W1:Y:S03]  /*00d0*/  S2R R3, SR_CTAID.X ;  /* 0x0000000000037919 */ /* 0x000e660000002500 */
[----:B------:R-:W-:-:S05]  /*00e0*/  IMAD.SHL.U32 R0, R0, 0x8, RZ ;  /* 0x0000000800007824 */ /* 0x000fca00078e00ff */
[-C--:B------:R-:W-:Y:S02]  /*00f0*/  IABS R9, R0.reuse ;  /* 0x0000000000097213 */ /* 0x080fe40000000000 */
[----:B------:R-:W-:Y:S02]  /*0100*/  IABS R12, R0 ;  /* 0x00000000000c7213 */ /* 0x000fe40000000000 */
[----:B------:R-:W3:Y:S08]  /*0110*/  I2F.RP R2, R9 ;  /* 0x0000000900027306 */ /* 0x000ef00000209400 */
[----:B---3--:R-:W3:Y:S01]  /*0120*/  MUFU.RCP R2, R2 ;  /* 0x0000000200027308 */ /* 0x008ee20000001000 */
[----:B-1----:R-:W-:Y:S01]  /*0130*/  IABS R10, R3 ;  /* 0x00000003000a7213 */ /* 0x002fe20000000000 */
[----:B---3--:R-:W-:-:S02]  /*0140*/  VIADD R6, R2, 0xffffffe ;  /* 0x0ffffffe02067836 */ /* 0x008fc40000000000 */
[----:B------:R-:W-:-:S04]  /*0150*/  IMAD.MOV R2, RZ, RZ, -R12 ;  /* 0x000000ffff027224 */ /* 0x000fc800078e0a0c */
[----:B------:R1:W3:Y:S02]  /*0160*/  F2I.FTZ.U32.TRUNC.NTZ R7, R6 ;  /* 0x0000000600077305 */ /* 0x0002e4000021f000 */
[----:B-1----:R-:W-:Y:S02]  /*0170*/  IMAD.MOV.U32 R6, RZ, RZ, RZ ;  /* 0x000000ffff067224 */ /* 0x002fe400078e00ff */
[----:B---3--:R-:W-:-:S04]  /*0180*/  IMAD.MOV R8, RZ, RZ, -R7 ;  /* 0x000000ffff087224 */ /* 0x008fc800078e0a07 */
[----:B------:R-:W-:Y:S02]  /*0190*/  IMAD R11, R8, R9, RZ ;  /* 0x00000009080b7224 */ /* 0x000fe400078e02ff */
[----:B------:R-:W-:Y:S02]  /*01a0*/  IMAD.MOV.U32 R8, RZ, RZ, R10 ;  /* 0x000000ffff087224 */ /* 0x000fe400078e000a */
[----:B------:R-:W-:-:S06]  /*01b0*/  IMAD.HI.U32 R7, R7, R11, R6 ;  /* 0x0000000b07077227 */ /* 0x000fcc00078e0006 */
[----:B------:R-:W-:-:S04]  /*01c0*/  IMAD.HI.U32 R7, R7, R8, RZ ;  /* 0x0000000807077227 */ /* 0x000fc800078e00ff */
[----:B------:R-:W-:-:S05]  /*01d0*/  IMAD R2, R7, R2, R8 ;  /* 0x0000000207027224 */ /* 0x000fca00078e0208 */
[----:B------:R-:W-:-:S13]  /*01e0*/  ISETP.GT.U32.AND P1, PT, R9, R2, PT ;  /* 0x000000020900720c */ /* 0x000fda0003f24070 */
[----:B------:R-:W-:Y:S02]  /*01f0*/  @!P1 IMAD.IADD R2, R2, 0x1, -R9 ;  /* 0x0000000102029824 */ /* 0x000fe400078e0a09 */
[----:B------:R-:W-:Y:S01]  /*0200*/  @!P1 VIADD R7, R7, 0x1 ;  /* 0x0000000107079836 */ /* 0x000fe20000000000 */
[----:B------:R-:W-:Y:S02]  /*0210*/  ISETP.NE.AND P1, PT, R0, RZ, PT ;  /* 0x000000ff0000720c */ /* 0x000fe40003f25270 */
[----:B------:R-:W-:Y:S02]  /*0220*/  ISETP.GE.U32.AND P0, PT, R2, R9, PT ;  /* 0x000000090200720c */ /* 0x000fe40003f06070 */
[----:B------:R-:W-:-:S04]  /*0230*/  LOP3.LUT R2, R3, R0, RZ, 0x3c, !PT ;  /* 0x0000000003027212 */ /* 0x000fc800078e3cff */
[----:B------:R-:W-:Y:S01]  /*0240*/  ISETP.GE.AND P2, PT, R2, RZ, PT ;  /* 0x000000ff0200720c */ /* 0x000fe20003f46270 */
[----:B------:R-:W-:-:S06]  /*0250*/  VIADD R2, R4, 0xf ;  /* 0x0000000f04027836 */ /* 0x000fcc0000000000 */
[----:B------:R-:W-:-:S04]  /*0260*/  @P0 VIADD R7, R7, 0x1 ;  /* 0x0000000107070836 */ /* 0x000fc80000000000 */
[----:B------:R-:W-:Y:S01]  /*0270*/  IMAD.MOV.U32 R6, RZ, RZ, R7 ;  /* 0x000000ffff067224 */ /* 0x000fe200078e0007 */
[----:B------:R-:W-:-:S03]  /*0280*/  SHF.R.S32.HI R7, RZ, 0x1f, R2 ;  /* 0x0000001fff077819 */ /* 0x000fc60000011402 */
[----:B------:R-:W-:Y:S01]  /*0290*/  @!P2 IMAD.MOV R6, RZ, RZ, -R6 ;  /* 0x000000ffff06a224 */ /* 0x000fe200078e0a06 */
[----:B------:R-:W-:Y:S02]  /*02a0*/  @!P1 LOP3.LUT R6, RZ, R0, RZ, 0x33, !PT ;  /* 0x00000000ff069212 */ /* 0x000fe400078e33ff */
[----:B------:R-:W-:-:S03]  /*02b0*/  LEA.HI R7, R7, R2, RZ, 0x4 ;  /* 0x0000000207077211 */ /* 0x000fc600078f20ff */
[----:B------:R-:W-:Y:S02]  /*02c0*/  IMAD.SHL.U32 R2, R6, 0x8, RZ ;  /* 0x0000000806027824 */ /* 0x000fe400078e00ff */
[----:B------:R-:W-:-:S03]  /*02d0*/  IMAD.MOV R6, RZ, RZ, -R6 ;  /* 0x000000ffff067224 */ /* 0x000fc600078e0a06 */
[----:B------:R-:W-:Y:S01]  /*02e0*/  LEA.HI.SX32 R7, R7, -R2, 0x1c ;  /* 0x8000000207077211 */ /* 0x000fe200078fe2ff */
[----:B------:R-:W-:Y:S02]  /*02f0*/  IMAD R15, R0, R6, R3 ;  /* 0x00000006000f7224 */ /* 0x000fe400078e0203 */
[----:B------:R-:W-:Y:S01]  /*0300*/  IMAD.MOV.U32 R6, RZ, RZ, RZ ;  /* 0x000000ffff067224 */ /* 0x000fe200078e00ff */
[----:B------:R-:W-:Y:S02]  /*0310*/  VIMNMX R8, PT, PT, R7, 0x8, PT ;  /* 0x0000000807087848 */ /* 0x000fe40003fe0100 */
[----:B------:R-:W-:Y:S02]  /*0320*/  IABS R13, R15 ;  /* 0x0000000f000d7213 */ /* 0x000fe40000000000 */
[----:B------:R-:W-:-:S04]  /*0330*/  IABS R11, R8 ;  /* 0x00000008000b7213 */ /* 0x000fc80000000000 */
[----:B------:R-:W1:Y:S08]  /*0340*/  I2F.RP R9, R11 ;  /* 0x0000000b00097306 */ /* 0x000e700000209400 */
[----:B-1----:R-:W1:Y:S02]  /*0350*/  MUFU.RCP R9, R9 ;  /* 0x0000000900097308 */ /* 0x002e640000001000 */
[----:B-1----:R-:W-:-:S06]  /*0360*/  VIADD R7, R9, 0xffffffe ;  /* 0x0ffffffe09077836 */ /* 0x002fcc0000000000 */
[----:B------:R-:W1:Y:S02]  /*0370*/  F2I.FTZ.U32.TRUNC.NTZ R7, R7 ;  /* 0x0000000700077305 */ /* 0x000e64000021f000 */
[----:B-1----:R-:W-:-:S04]  /*0380*/  IMAD.MOV R10, RZ, RZ, -R7 ;  /* 0x000000ffff0a7224 */ /* 0x002fc800078e0a07 */
[----:B------:R-:W-:-:S04]  /*0390*/  IMAD.MOV.U32 R0, RZ, RZ, R10 ;  /* 0x000000ffff007224 */ /* 0x000fc800078e000a */
[----:B------:R-:W-:Y:S01]  /*03a0*/  IMAD R3, R0, R11, RZ ;  /* 0x0000000b00037224 */ /* 0x000fe200078e02ff */
[----:B------:R-:W-:-:S03]  /*03b0*/  IABS R0, R8 ;  /* 0x0000000800007213 */ /* 0x000fc60000000000 */
[----:B------:R-:W-:-:S04]  /*03c0*/  IMAD.HI.U32 R6, R7, R3, R6 ;  /* 0x0000000307067227 */ /* 0x000fc800078e0006 */
[----:B------:R-:W-:Y:S02]  /*03d0*/  IMAD.MOV R0, RZ, RZ, -R0 ;  /* 0x000000ffff007224 */ /* 0x000fe400078e0a00 */
        /* <DEDUP_REMOVED lines=8> */
[----:B------:R-:W-:Y:S02]  /*0460*/  ISETP.GE.AND P2, PT, R0, RZ, PT ;  /* 0x000000ff0000720c */ /* 0x000fe40003f46270 */
[----:B--2---:R-:W-:-:S05]  /*0470*/  LOP3.LUT R0, R16, 0xf, RZ, 0xc0, !PT ;  /* 0x0000000f10007812 */ /* 0x004fca00078ec0ff */
[----:B------:R-:W-:-:S06]  /*0480*/  @P0 VIADD R6, R6, 0x1 ;  /* 0x0000000106060836 */ /* 0x000fcc0000000000 */
[----:B------:R-:W-:Y:S01]  /*0490*/  @!P2 IMAD.MOV R6, RZ, RZ, -R6 ;  /* 0x000000ffff06a224 */ /* 0x000fe200078e0a06 */
[----:B------:R-:W-:-:S05]  /*04a0*/  @!P1 LOP3.LUT R6, RZ, R8, RZ, 0x33, !PT ;  /* 0x00000008ff069212 */ /* 0x000fca00078e33ff */
[----:B------:R-:W-:Y:S02]  /*04b0*/  IMAD.MOV R3, RZ, RZ, -R6 ;  /* 0x000000ffff037224 */ /* 0x000fe400078e0a06 */
[----:B------:R-:W-:Y:S02]  /*04c0*/  IMAD.SHL.U32 R29, R6, 0x80, RZ ;  /* 0x00000080061d7824 */ /* 0x000fe400078e00ff */
[----:B------:R-:W-:-:S04]  /*04d0*/  IMAD R3, R8, R3, R15 ;  /* 0x0000000308037224 */ /* 0x000fc800078e020f */
[----:B------:R-:W-:Y:S01]  /*04e0*/  IMAD.IADD R3, R2, 0x1, R3 ;  /* 0x0000000102037824 */ /* 0x000fe200078e0203 */
[----:B------:R-:W-:-:S03]  /*04f0*/  SHF.R.U32.HI R2, RZ, 0x4, R16 ;  /* 0x00000004ff027819 */ /* 0x000fc60000011610 */
[----:B------:R-:W-:Y:S01]  /*0500*/  IMAD R14, R3, 0x10, R0 ;  /* 0x00000010030e7824 */ /* 0x000fe200078e0200 */
[----:B------:R-:W-:-:S04]  /*0510*/  SGXT.U32 R2, R2, 0x3 ;  /* 0x000000030202781a */ /* 0x000fc80000000000 */
[----:B------:R1:W-:Y:S01]  /*0520*/  STL [R1+0x61c], R14 ;  /* 0x00061c0e01007387 */ /* 0x0003e20000100800 */
[C---:B------:R-:W-:Y:S02]  /*0530*/  LOP3.LUT R3, R2.reuse, 0x8, RZ, 0xfc, !PT ;  /* 0x0000000802037812 */ /* 0x040fe400078efcff */
[C---:B------:R-:W-:Y:S01]  /*0540*/  LOP3.LUT R0, R2.reuse, 0x10, RZ, 0xfc, !PT ;  /* 0x0000001002007812 */ /* 0x040fe200078efcff */
[----:B------:R1:W-:Y:S01]  /*0550*/  STL [R1+0xe4], R29 ;  /* 0x0000e41d01007387 */ /* 0x0003e20000100800 */
[C---:B------:R-:W-:Y:S02]  /*0560*/  LOP3.LUT R3, R2.reuse, 0x18, RZ, 0xfc, !PT ;  /* 0x0000001802037812 */ /* 0x040fe400078efcff */
[C---:B------:R-:W-:Y:S02]  /*0570*/  LOP3.LUT R0, R2.reuse, 0x20, RZ, 0xfc, !PT ;  /* 0x0000002002007812 */ /* 0x040fe400078efcff */
[C---:B------:R-:W-:Y:S02]  /*0580*/  LOP3.LUT R7, R2.reuse, 0x28, RZ, 0xfc, !PT ;  /* 0x0000002802077812 */ /* 0x040fe400078efcff */
[----:B------:R-:W-:-:S02]  /*0590*/  LOP3.LUT R3, R2, 0x30, RZ, 0xfc, !PT ;  /* 0x0000003002037812 */ /* 0x000fc400078efcff */
[C---:B------:R-:W-:Y:S02]  /*05a0*/  LOP3.LUT R0, R2.reuse, 0x40, RZ, 0xfc, !PT ;  /* 0x0000004002007812 */ /* 0x040fe400078efcff */
[C---:B------:R-:W-:Y:S02]  /*05b0*/  LOP3.LUT R7, R2.reuse, 0x48, RZ, 0xfc, !PT ;  /* 0x0000004802077812 */ /* 0x040fe400078efcff */
[C---:B------:R-:W-:Y:S02]  /*05c0*/  LOP3.LUT R3, R2.reuse, 0x50, RZ, 0xfc, !PT ;  /* 0x0000005002037812 */ /* 0x040fe400078efcff */
[----:B------:R-:W-:Y:S01]  /*05d0*/  LOP3.LUT R0, R2, 0x58, RZ, 0xfc, !PT ;  /* 0x0000005802007812 */ /* 0x000fe200078efcff */
[----:B01--4-:R-:W-:Y:S06]  /*05e0*/  BRA.U UP0, `(.L_x_0) ;  /* 0x00000001004c7547 */ /* 0x013fec000b800000 */
[C---:B------:R-:W-:Y:S01]  /*05f0*/  IMAD.SHL.U32 R2, R16.reuse, 0x20, RZ ;  /* 0x0000002010027824 */ /* 0x040fe200078e00ff */
[----:B------:R-:W-:Y:S01]  /*0600*/  CS2R R18, SRZ ;  /* 0x0000000000127805 */ /* 0x000fe2000001ff00 */
[----:B------:R-:W-:Y:S01]  /*0610*/  IMAD.SHL.U32 R0, R16, 0x40, RZ ;  /* 0x0000004010007824 */ /* 0x000fe200078e00ff */
[----:B------:R-:W-:Y:S02]  /*0620*/  CS2R R16, SRZ ;  /* 0x0000000000107805 */ /* 0x000fe4000001ff00 */
[----:B------:R0:W-:Y:S04]  /*0630*/  STL [R1+0x610], R2 ;  /* 0x0006100201007387 */ /* 0x0001e80000100800 */
[----:B------:R0:W-:Y:S04]  /*0640*/  STL [R1+0x30], RZ ;  /* 0x000030ff01007387 */ /* 0x0001e80000100800 */
[----:B------:R0:W-:Y:S04]  /*0650*/  STL [R1+0x614], R0 ;  /* 0x0006140001007387 */ /* 0x0001e80000100800 */
[----:B------:R0:W-:Y:S04]  /*0660*/  STL [R1+0x34], RZ ;  /* 0x000034ff01007387 */ /* 0x0001e80000100800 */
        /* <DEDUP_REMOVED lines=9> */
[----:B------:R0:W-:Y:S01]  /*0700*/  STL [R1+0xcc], RZ ;  /* 0x0000ccff01007387 */ /* 0x0001e20000100800 */
[----:B------:R-:W-:Y:S05]  /*0710*/  BRA `(.L_x_1) ;  /* 0x0000017400007947 */ /* 0x000fea0003800000 */
.L_x_0:
[----:B------:R-:W-:Y:S01]  /*0720*/  IABS R3, R4 ;  /* 0x0000000400037213 */ /* 0x000fe20000000000 */
[C---:B------:R-:W-:Y:S01]  /*0730*/  VIADD R13, R29.reuse, 0x7e ;  /* 0x0000007e1d0d7836 */ /* 0x040fe20000000000 */
[----:B------:R-:W-:Y:S01]  /*0740*/  IABS R2, R5 ;  /* 0x0000000500027213 */ /* 0x000fe20000000000 */
[----:B------:R0:W-:Y:S01]  /*0750*/  STL [R1+0x700], R5 ;  /* 0x0007000501007387 */ /* 0x0001e20000100800 */
[----:B------:R-:W1:Y:S01]  /*0760*/  I2F.RP R10, R3 ;  /* 0x00000003000a7306 */ /* 0x000e620000209400 */
[----:B------:R-:W-:Y:S01]  /*0770*/  ISETP.GE.AND P2, PT, R14, RZ, PT ;  /* 0x000000ff0e00720c */ /* 0x000fe20003f46270 */
[----:B------:R-:W-:Y:S01]  /*0780*/  VIADD R25, R29, 0x75 ;  /* 0x000000751d197836 */ /* 0x000fe20000000000 */
[----:B------:R-:W-:Y:S01]  /*0790*/  ISETP.GE.AND P4, PT, R13, RZ, PT ;  /* 0x000000ff0d00720c */ /* 0x000fe20003f86270 */
[C---:B------:R-:W-:Y:S01]  /*07a0*/  VIADD R26, R29.reuse, 0x74 ;  /* 0x000000741d1a7836 */ /* 0x040fe20000000000 */
[----:B------:R-:W2:Y:S01]  /*07b0*/  LDCU UR21, c[0x0][0x3b0] ;  /* 0x00007600ff1577ac */ /* 0x000ea20008000800 */
[----:B------:R-:W-:-:S02]  /*07c0*/  VIADD R23, R29, 0x72 ;  /* 0x000000721d177836 */ /* 0x000fc40000000000 */
[----:B------:R-:W3:Y:S01]  /*07d0*/  I2F.RP R0, R2 ;  /* 0x0000000200007306 */ /* 0x000ee20000209400 */
[----:B------:R-:W-:Y:S01]  /*07e0*/  IABS R19, R26 ;  /* 0x0000001a00137213 */ /* 0x000fe20000000000 */
[----:B------:R-:W-:Y:S01]  /*07f0*/  VIADD R17, R29, 0x71 ;  /* 0x000000711d117836 */ /* 0x000fe20000000000 */
[----:B------:R-:W4:Y:S01]  /*0800*/  LDCU.64 UR22, c[0x0][0x388] ;  /* 0x00007100ff1677ac */ /* 0x000f220008000a00 */
[----:B------:R-:W0:Y:S04]  /*0810*/  LDCU.128 UR8, c[0x0][0x380] ;  /* 0x00007000ff0877ac */ /* 0x000e280008000c00 */
[----:B-1----:R-:W1:Y:S01]  /*0820*/  MUFU.RCP R10, R10 ;  /* 0x0000000a000a7308 */ /* 0x002e620000001000 */
[----:B------:R-:W0:Y:S01]  /*0830*/  LDCU.64 UR12, c[0x0][0x388] ;  /* 0x00007100ff0c77ac */ /* 0x000e220008000a00 */
[----:B------:R-:W0:Y:S06]  /*0840*/  LDCU UR26, c[0x0][0x3a4] ;  /* 0x00007480ff1a77ac */ /* 0x000e2c0008000800 */
[----:B---3--:R-:W3:Y:S01]  /*0850*/  MUFU.RCP R0, R0 ;  /* 0x0000000000007308 */ /* 0x008ee20000001000 */
[----:B------:R-:W0:Y:S01]  /*0860*/  LDCU UR69, c[0x0][0x3a8] ;  /* 0x00007500ff4577ac */ /* 0x000e220008000800 */
[----:B------:R-:W0:Y:S01]  /*0870*/  LDCU UR70, c[0x0][0x3a8] ;  /* 0x00007500ff4677ac */ /* 0x000e220008000800 */
[----:B-1----:R-:W-:Y:S01]  /*0880*/  VIADD R6, R10, 0xffffffe ;  /* 0x0ffffffe0a067836 */ /* 0x002fe20000000000 */
[----:B------:R-:W-:Y:S01]  /*0890*/  IABS R10, R14 ;  /* 0x0000000e000a7213 */ /* 0x000fe20000000000 */
[----:B------:R-:W1:Y:S03]  /*08a0*/  LDCU UR71, c[0x0][0x3a8] ;  /* 0x00007500ff4777ac */ /* 0x000e660008000800 */
[----:B------:R0:W1:Y:S01]  /*08b0*/  F2I.FTZ.U32.TRUNC.NTZ R7, R6 ;  /* 0x0000000600077305 */ /* 0x000062000021f000 */
[----:B------:R-:W2:Y:S01]  /*08c0*/  LDCU UR72, c[0x0][0x3a8] ;  /* 0x00007500ff4877ac */ /* 0x000ea20008000800 */
[----:B---3--:R-:W-:Y:S01]  /*08d0*/  VIADD R8, R0, 0xffffffe ;  /* 0x0ffffffe00087836 */ /* 0x008fe20000000000 */
[----:B------:R-:W3:Y:S05]  /*08e0*/  LDCU UR73, c[0x0][0x3a8] ;  /* 0x00007500ff4977ac */ /* 0x000eea0008000800 */
[----:B------:R4:W2:Y:S01]  /*08f0*/  F2I.FTZ.U32.TRUNC.NTZ R9, R8 ;  /* 0x0000000800097305 */ /* 0x0008a2000021f000 */
[----:B0-----:R-:W-:Y:S01]  /*0900*/  IMAD.MOV.U32 R6, RZ, RZ, RZ ;  /* 0x000000ffff067224 */ /* 0x001fe200078e00ff */
[----:B------:R-:W0:Y:S01]  /*0910*/  LDCU UR76, c[0x0][0x3a8] ;  /* 0x00007500ff4c77ac */ /* 0x000e220008000800 */
[----:B------:R-:W0:Y:S01]  /*0920*/  LDCU UR77, c[0x0][0x3a8] ;  /* 0x00007500ff4d77ac */ /* 0x000e220008000800 */
[----:B-1----:R-:W-:-:S02]  /*0930*/  IMAD.MOV R12, RZ, RZ, -R7 ;  /* 0x000000ffff0c7224 */ /* 0x002fc400078e0a07 */
[----:B----4-:R-:W-:Y:S01]  /*0940*/  IMAD.MOV.U32 R8, RZ, RZ, RZ ;  /* 0x000000ffff087224 */ /* 0x010fe200078e00ff */
[----:B------:R-:W1:Y:S01]  /*0950*/  LDCU UR68, c[0x0][0x38c] ;  /* 0x00007180ff4477ac */ /* 0x000e620008000800 */
[----:B------:R-:W-:-:S04]  /*0960*/  IMAD R11, R12, R3, RZ ;  /* 0x000000030c0b7224 */ /* 0x000fc800078e02ff */
[----:B------:R-:W-:Y:S01]  /*0970*/  IMAD.HI.U32 R7, R7, R11, R6 ;  /* 0x0000000b07077227 */ /* 0x000fe200078e0006 */
[----:B------:R-:W-:-:S03]  /*0980*/  IABS R6, R29 ;  /* 0x0000001d00067213 */ /* 0x000fc60000000000 */
[----:B--2---:R-:W-:Y:S02]  /*0990*/  IMAD.MOV R11, RZ, RZ, -R9 ;  /* 0x000000ffff0b7224 */ /* 0x004fe400078e0a09 */
[----:B------:R-:W-:-:S04]  /*09a0*/  IMAD.HI.U32 R7, R7, R10, RZ ;  /* 0x0000000a07077227 */ /* 0x000fc800078e00ff */
[----:B------:R-:W-:Y:S02]  /*09b0*/  IMAD.MOV R0, RZ, RZ, -R7 ;  /* 0x000000ffff007224 */ /* 0x000fe400078e0a07 */
[----:B------:R-:W-:Y:S02]  /*09c0*/  IMAD R7, R11, R2, RZ ;  /* 0x000000020b077224 */ /* 0x000fe400078e02ff */
[----:B------:R-:W-:Y:S02]  /*09d0*/  IMAD R10, R3, R0, R10 ;  /* 0x00000000030a7224 */ /* 0x000fe400078e020a */
[----:B------:R-:W-:Y:S01]  /*09e0*/  IMAD.HI.U32 R0, R9, R7, R8 ;  /* 0x0000000709007227 */ /* 0x000fe200078e0008 */
[----:B------:R-:W-:Y:S02]  /*09f0*/  IABS R9, R13 ;  /* 0x0000000d00097213 */ /* 0x000fe40000000000 */
[----:B------:R-:W-:Y:S01]  /*0a00*/  ISETP.GT.U32.AND P0, PT, R3, R10, PT ;  /* 0x0000000a0300720c */ /* 0x000fe20003f04070 */
[----:B------:R-:W-:-:S02]  /*0a10*/  IMAD.MOV.U32 R7, RZ, RZ, R6 ;  /* 0x000000ffff077224 */ /* 0x000fc400078e0006 */
[----:B------:R-:W-:Y:S02]  /*0a20*/  VIADD R8, R29, 0x7f ;  /* 0x0000007f1d087836 */ /* 0x000fe40000000000 */
[----:B------:R-:W-:-:S03]  /*0a30*/  IMAD.HI.U32 R6, R0, R7, RZ ;  /* 0x0000000700067227 */ /* 0x000fc600078e00ff */
[----:B------:R-:W-:Y:S01]  /*0a40*/  IABS R11, R8 ;  /* 0x00000008000b7213 */ /* 0x000fe20000000000 */
[----:B------:R-:W-:Y:S01]  /*0a50*/  IMAD.MOV R6, RZ, RZ, -R6 ;  /* 0x000000ffff067224 */ /* 0x000fe200078e0a06 */
[----:B------:R-:W-:Y:S01]  /*0a60*/  ISETP.GE.AND P5, PT, R8, RZ, PT ;  /* 0x000000ff0800720c */ /* 0x000fe20003fa6270 */
[C---:B------:R-:W-:Y:S02]  /*0a70*/  VIADD R13, R29.reuse, 0x7a ;  /* 0x0000007a1d0d7836 */ /* 0x040fe40000000000 */
[----:B------:R-:W-:Y:S02]  /*0a80*/  @!P0 IMAD.IADD R10, R10, 0x1, -R3 ;  /* 0x000000010a0a8824 */ /* 0x000fe400078e0a03 */
[----:B------:R-:W-:Y:S02]  /*0a90*/  IMAD R24, R2, R6, R7 ;  /* 0x0000000602187224 */ /* 0x000fe400078e0207 */
[----:B------:R-:W-:Y:S01]  /*0aa0*/  VIADD R6, R29, 0x7d ;  /* 0x0000007d1d067836 */ /* 0x000fe20000000000 */
[----:B------:R-:W-:Y:S01]  /*0ab0*/  ISETP.GT.U32.AND P0, PT, R3, R10, PT ;  /* 0x0000000a0300720c */ /* 0x000fe20003f04070 */
[----:B------:R-:W-:Y:S01]  /*0ac0*/  IMAD.HI.U32 R7, R0, R11, RZ ;  /* 0x0000000b00077227 */ /* 0x000fe200078e00ff */
[----:B------:R-:W-:-:S02]  /*0ad0*/  ISETP.GT.U32.AND P1, PT, R2, R24, PT ;  /* 0x000000180200720c */ /* 0x000fc40003f24070 */
[----:B------:R-:W-:Y:S01]  /*0ae0*/  IABS R12, R6 ;  /* 0x00000006000c7213 */ /* 0x000fe20000000000 */
[----:B------:R-:W-:Y:S02]  /*0af0*/  IMAD.MOV R8, RZ, RZ, -R7 ;  /* 0x000000ffff087224 */ /* 0x000fe400078e0a07 */
[----:B------:R-:W-:Y:S02]  /*0b00*/  IMAD.MOV.U32 R7, RZ, RZ, R9 ;  /* 0x000000ffff077224 */ /* 0x000fe400078e0009 */
[----:B------:R-:W-:Y:S02]  /*0b10*/  IMAD.MOV.U32 R9, RZ, RZ, R12 ;  /* 0x000000ffff097224 */ /* 0x000fe400078e000c */
[----:B------:R-:W-:-:S04]  /*0b20*/  IMAD.HI.U32 R12, R0, R7, RZ ;  /* 0x00000007000c7227 */ /* 0x000fc800078e00ff */
[----:B------:R-:W-:Y:S01]  /*0b30*/  @!P0 IMAD.IADD R10, R10, 0x1, -R3 ;  /* 0x000000010a0a8824 */ /* 0x000fe200078e0a03 */
[----:B------:R-:W-:Y:S01]  /*0b40*/  ISETP.NE.AND P0, PT, R4, RZ, PT ;  /* 0x000000ff0400720c */ /* 0x000fe20003f05270 */
[----:B------:R-:W-:-:S04]  /*0b50*/  IMAD.HI.U32 R3, R0, R9, RZ ;  /* 0x0000000900037227 */ /* 0x000fc800078e00ff */
[C---:B------:R-:W-:Y:S02]  /*0b60*/  IMAD R11, R2.reuse, R8, R11 ;  /* 0x00000008020b7224 */ /* 0x040fe400078e020b */
[----:B------:R-:W-:Y:S02]  /*0b70*/  IMAD.MOV R12, RZ, RZ, -R12 ;  /* 0x000000ffff0c7224 */ /* 0x000fe400078e0a0c */
[----:B------:R-:W-:Y:S01]  /*0b80*/  IMAD.MOV R3, RZ, RZ, -R3 ;  /* 0x000000ffff037224 */ /* 0x000fe200078e0a03 */
[C---:B------:R-:W-:Y:S01]  /*0b90*/  ISETP.GT.U32.AND P3, PT, R2.reuse, R11, PT ;  /* 0x0000000b0200720c */ /* 0x040fe20003f64070 */
[----:B------:R-:W-:Y:S02]  /*0ba0*/  IMAD R22, R2, R12, R7 ;  /* 0x0000000c02167224 */ /* 0x000fe400078e0207 */
[----:B------:R-:W-:Y:S02]  /*0bb0*/  @!P1 IMAD.IADD R24, R24, 0x1, -R2 ;  /* 0x0000000118189824 */ /* 0x000fe400078e0a02 */
[----:B------:R-:W-:-:S02]  /*0bc0*/  IMAD R7, R2, R3, R9 ;  /* 0x0000000302077224 */ /* 0x000fc400078e0209 */
[C---:B------:R-:W-:Y:S01]  /*0bd0*/  VIADD R8, R29.reuse, 0x7c ;  /* 0x0000007c1d087836 */ /* 0x040fe20000000000 */
[C---:B------:R-:W-:Y:S01]  /*0be0*/  ISETP.GT.U32.AND P1, PT, R2.reuse, R24, PT ;  /* 0x000000180200720c */ /* 0x040fe20003f24070 */
[----:B------:R-:W-:Y:S01]  /*0bf0*/  IMAD.MOV.U32 R5, RZ, RZ, R10 ;  /* 0x000000ffff057224 */ /* 0x000fe200078e000a */
[C---:B------:R-:W-:Y:S01]  /*0c00*/  ISETP.GT.U32.AND P6, PT, R2.reuse, R7, PT ;  /* 0x000000070200720c */ /* 0x040fe20003fc4070 */
[C---:B------:R-:W-:Y:S01]  /*0c10*/  VIADD R12, R29.reuse, 0x7b ;  /* 0x0000007b1d0c7836 */ /* 0x040fe20000000000 */
[----:B------:R-:W-:Y:S01]  /*0c20*/  IABS R10, R8 ;  /* 0x00000008000a7213 */ /* 0x000fe20000000000 */
[----:B------:R-:W-:Y:S01]  /*0c30*/  @!P2 IMAD.MOV R5, RZ, RZ, -R5 ;  /* 0x000000ffff05a224 */ /* 0x000fe200078e0a05 */
[----:B------:R-:W-:Y:S01]  /*0c40*/  ISETP.GE.AND P2, PT, R29, RZ, PT ;  /* 0x000000ff1d00720c */ /* 0x000fe20003f46270 */
[----:B------:R-:W-:Y:S01]  /*0c50*/  @!P3 IMAD.IADD R11, R11, 0x1, -R2 ;  /* 0x000000010b0bb824 */ /* 0x000fe200078e0a02 */
[----:B------:R-:W-:Y:S01]  /*0c60*/  @!P0 LOP3.LUT R5, RZ, R4, RZ, 0x33, !PT ;  /* 0x00000004ff058212 */ /* 0x000fe200078e33ff */
[----:B------:R-:W-:Y:S01]  /*0c70*/  IMAD.MOV.U32 R3, RZ, RZ, R10 ;  /* 0x000000ffff037224 */ /* 0x000fe200078e000a */
[----:B------:R-:W-:Y:S01]  /*0c80*/  ISETP.GT.U32.AND P0, PT, R2, R22, PT ;  /* 0x000000160200720c */ /* 0x000fe20003f04070 */
[----:B------:R-:W-:Y:S01]  /*0c90*/  IMAD.HI.U32 R28, R0, R19, RZ ;  /* 0x00000013001c7227 */ /* 0x000fe200078e00ff */
[----:B------:R-:W-:Y:S01]  /*0ca0*/  ISETP.GT.U32.AND P3, PT, R2, R11, PT ;  /* 0x0000000b0200720c */ /* 0x000fe20003f64070 */
[----:B------:R-:W-:Y:S01]  /*0cb0*/  STL [R1+0x1e0], R5 ;  /* 0x0001e00501007387 */ /* 0x000fe20000100800 */
[----:B------:R-:W-:Y:S01]  /*0cc0*/  IABS R9, R12 ;  /* 0x0000000c00097213 */ /* 0x000fe20000000000 */
[----:B------:R-:W-:Y:S01]  /*0cd0*/  IMAD.HI.U32 R4, R0, R3, RZ ;  /* 0x0000000300047227 */ /* 0x000fe200078e00ff */
[----:B------:R-:W-:-:S03]  /*0ce0*/  IABS R10, R13 ;  /* 0x0000000d000a7213 */ /* 0x000fc60000000000 */
[--C-:B------:R-:W-:Y:S01]  /*0cf0*/  @!P1 IMAD.IADD R24, R24, 0x1, -R2.reuse ;  /* 0x0000000118189824 */ /* 0x100fe200078e0a02 */
[----:B------:R-:W-:Y:S01]  /*0d00*/  ISETP.GE.AND P1, PT, R6, RZ, PT ;  /* 0x000000ff0600720c */ /* 0x000fe20003f26270 */
[----:B------:R-:W-:Y:S01]  /*0d10*/  @!P6 IMAD.IADD R7, R7, 0x1, -R2 ;  /* 0x000000010707e824 */ /* 0x000fe200078e0a02 */
[----:B------:R-:W-:Y:S01]  /*0d20*/  ISETP.GE.AND P6, PT, R8, RZ, PT ;  /* 0x000000ff0800720c */ /* 0x000fe20003fc6270 */
[----:B------:R-:W-:Y:S02]  /*0d30*/  IMAD.MOV R4, RZ, RZ, -R4 ;  /* 0x000000ffff047224 */ /* 0x000fe400078e0a04 */
[----:B------:R-:W-:Y:S01]  /*0d40*/  @!P2 IMAD.MOV R24, RZ, RZ, -R24 ;  /* 0x000000ffff18a224 */ /* 0x000fe200078e0a18 */
[C---:B------:R-:W-:Y:S01]  /*0d50*/  ISETP.GT.U32.AND P2, PT, R2.reuse, R7, PT ;  /* 0x000000070200720c */ /* 0x040fe20003f44070 */
[----:B------:R-:W-:Y:S02]  /*0d60*/  IMAD R4, R2, R4, R3 ;  /* 0x0000000402047224 */ /* 0x000fe400078e0203 */
[----:B------:R-:W-:Y:S01]  /*0d70*/  IMAD.HI.U32 R3, R0, R9, RZ ;  /* 0x0000000900037227 */ /* 0x000fe200078e00ff */
[----:B------:R-:W-:Y:S03]  /*0d80*/  STL [R1+0x704], R24 ;  /* 0x0007041801007387 */ /* 0x000fe60000100800 */
[----:B------:R-:W-:-:S02]  /*0d90*/  IMAD.MOV R3, RZ, RZ, -R3 ;  /* 0x000000ffff037224 */ /* 0x000fc400078e0a03 */
[--C-:B------:R-:W-:Y:S02]  /*0da0*/  @!P0 IMAD.IADD R22, R22, 0x1, -R2.reuse ;  /* 0x0000000116168824 */ /* 0x100fe400078e0a02 */
[--C-:B------:R-:W-:Y:S01]  /*0db0*/  @!P3 IMAD.IADD R11, R11, 0x1, -R2.reuse ;  /* 0x000000010b0bb824 */ /* 0x100fe200078e0a02 */
[C---:B------:R-:W-:Y:S01]  /*0dc0*/  ISETP.GT.U32.AND P3, PT, R2.reuse, R4, PT ;  /* 0x000000040200720c */ /* 0x040fe20003f64070 */
[C---:B------:R-:W-:Y:S01]  /*0dd0*/  IMAD R9, R2.reuse, R3, R9 ;  /* 0x0000000302097224 */ /* 0x040fe200078e0209 */
[C---:B------:R-:W-:Y:S01]  /*0de0*/  ISETP.GT.U32.AND P0, PT, R2.reuse, R22, PT ;  /* 0x000000160200720c */ /* 0x040fe20003f04070 */
[----:B------:R-:W-:Y:S02]  /*0df0*/  @!P2 IMAD.IADD R7, R7, 0x1, -R2 ;  /* 0x000000010707a824 */ /* 0x000fe400078e0a02 */
[----:B------:R-:W-:Y:S01]  /*0e00*/  VIADD R3, R29, 0x79 ;  /* 0x000000791d037836 */ /* 0x000fe20000000000 */
[----:B------:R-:W-:Y:S01]  /*0e10*/  ISETP.GT.U32.AND P2, PT, R2, R9, PT ;  /* 0x000000090200720c */ /* 0x000fe20003f44070 */
[----:B------:R-:W-:-:S04]  /*0e20*/  IMAD.HI.U32 R6, R0, R10, RZ ;  /* 0x0000000a00067227 */ /* 0x000fc800078e00ff */
[----:B------:R-:W-:Y:S01]  /*0e30*/  @!P5 IMAD.MOV R11, RZ, RZ, -R11 ;  /* 0x000000ffff0bd224 */ /* 0x000fe200078e0a0b */
[----:B------:R-:W-:Y:S01]  /*0e40*/  ISETP.GE.AND P5, PT, R12, RZ, PT ;  /* 0x000000ff0c00720c */ /* 0x000fe20003fa6270 */
[--C-:B------:R-:W-:Y:S02]  /*0e50*/  @!P3 IMAD.IADD R4, R4, 0x1, -R2.reuse ;  /* 0x000000010404b824 */ /* 0x100fe400078e0a02 */
[----:B------:R-:W-:Y:S01]  /*0e60*/  @!P0 IMAD.IADD R22, R22, 0x1, -R2 ;  /* 0x0000000116168824 */ /* 0x000fe200078e0a02 */
[----:B------:R-:W-:Y:S01]  /*0e70*/  ISETP.GE.AND P0, PT, R13, RZ, PT ;  /* 0x000000ff0d00720c */ /* 0x000fe20003f06270 */
[----:B------:R-:W-:Y:S01]  /*0e80*/  IMAD.MOV R15, RZ, RZ, -R6 ;  /* 0x000000ffff0f7224 */ /* 0x000fe200078e0a06 */
[C---:B------:R-:W-:Y:S01]  /*0e90*/  ISETP.GT.U32.AND P3, PT, R2.reuse, R4, PT ;  /* 0x000000040200720c */ /* 0x040fe20003f64070 */
[----:B------:R-:W-:Y:S01]  /*0ea0*/  @!P2 IMAD.IADD R9, R9, 0x1, -R2 ;  /* 0x000000010909a824 */ /* 0x000fe200078e0a02 */
[----:B------:R-:W-:Y:S01]  /*0eb0*/  IABS R13, R3 ;  /* 0x00000003000d7213 */ /* 0x000fe20000000000 */
[----:B------:R-:W-:Y:S01]  /*0ec0*/  VIADD R8, R29, 0x78 ;  /* 0x000000781d087836 */ /* 0x000fe20000000000 */
[----:B------:R-:W-:Y:S01]  /*0ed0*/  STL [R1+0x708], R11 ;  /* 0x0007080b01007387 */ /* 0x000fe20000100800 */
[C---:B------:R-:W-:Y:S01]  /*0ee0*/  IMAD R10, R2.reuse, R15, R10 ;  /* 0x0000000f020a7224 */ /* 0x040fe200078e020a */
[----:B------:R-:W-:Y:S01]  /*0ef0*/  ISETP.GT.U32.AND P2, PT, R2, R9, PT ;  /* 0x000000090200720c */ /* 0x000fe20003f44070 */
[----:B------:R-:W-:Y:S01]  /*0f00*/  IMAD.HI.U32 R12, R0, R13, RZ ;  /* 0x0000000d000c7227 */ /* 0x000fe200078e00ff */
[----:B------:R-:W-:-:S03]  /*0f10*/  IABS R27, R8 ;  /* 0x00000008001b7213 */ /* 0x000fc60000000000 */
[----:B------:R-:W-:Y:S02]  /*0f20*/  IMAD.MOV R12, RZ, RZ, -R12 ;  /* 0x000000ffff0c7224 */ /* 0x000fe400078e0a0c */
[----:B------:R-:W-:Y:S01]  /*0f30*/  @!P3 IMAD.IADD R4, R4, 0x1, -R2 ;  /* 0x000000010404b824 */ /* 0x000fe200078e0a02 */
[C---:B------:R-:W-:Y:S01]  /*0f40*/  ISETP.GT.U32.AND P3, PT, R2.reuse, R10, PT ;  /* 0x0000000a0200720c */ /* 0x040fe20003f64070 */
[----:B------:R-:W-:Y:S01]  /*0f50*/  @!P4 IMAD.MOV R22, RZ, RZ, -R22 ;  /* 0x000000ffff16c224 */ /* 0x000fe200078e0a16 */
[----:B------:R-:W-:Y:S01]  /*0f60*/  ISETP.GE.AND P4, PT, R3, RZ, PT ;  /* 0x000000ff0300720c */ /* 0x000fe20003f86270 */
[----:B------:R-:W-:Y:S02]  /*0f70*/  IMAD R13, R2, R12, R13 ;  /* 0x0000000c020d7224 */ /* 0x000fe400078e020d */
[----:B------:R-:W-:Y:S01]  /*0f80*/  IMAD.HI.U32 R3, R0, R27, RZ ;  /* 0x0000001b00037227 */ /* 0x000fe200078e00ff */
[----:B------:R-:W-:Y:S03]  /*0f90*/  STL [R1+0x70c], R22 ;  /* 0x00070c1601007387 */ /* 0x000fe60000100800 */
[----:B------:R-:W-:Y:S01]  /*0fa0*/  @!P2 IMAD.IADD R9, R9, 0x1, -R2 ;  /* 0x000000010909a824 */ /* 0x000fe200078e0a02 */
[----:B------:R-:W-:Y:S01]  /*0fb0*/  ISETP.GT.U32.AND P2, PT, R2, R13, PT ;  /* 0x0000000d0200720c */ /* 0x000fe20003f44070 */
[----:B------:R-:W-:-:S02]  /*0fc0*/  IMAD.MOV R3, RZ, RZ, -R3 ;  /* 0x000000ffff037224 */ /* 0x000fc400078e0a03 */
[----:B------:R-:W-:Y:S02]  /*0fd0*/  IMAD.MOV.U32 R6, RZ, RZ, R7 ;  /* 0x000000ffff067224 */ /* 0x000fe400078e0007 */
[----:B------:R-:W-:Y:S02]  /*0fe0*/  IMAD R27, R2, R3, R27 ;  /* 0x00000003021b7224 */ /* 0x000fe400078e021b */
[----:B------:R-:W-:Y:S02]  /*0ff0*/  @!P3 IMAD.IADD R10, R10, 0x1, -R2 ;  /* 0x000000010a0ab824 */ /* 0x000fe400078e0a02 */
[----:B------:R-:W-:Y:S02]  /*1000*/  VIADD R7, R29, 0x77 ;  /* 0x000000771d077836 */ /* 0x000fe40000000000 */
[----:B------:R-:W-:Y:S01]  /*1010*/  @!P6 IMAD.MOV R4, RZ, RZ, -R4 ;  /* 0x000000ffff04e224 */ /* 0x000fe200078e0a04 */
[C---:B------:R-:W-:Y:S01]  /*1020*/  ISETP.GT.U32.AND P6, PT, R2.reuse, R27, PT ;  /* 0x0000001b0200720c */ /* 0x040fe20003fc4070 */
[----:B------:R-:W-:Y:S01]  /*1030*/  @!P2 IMAD.IADD R13, R13, 0x1, -R2 ;  /* 0x000000010d0da824 */ /* 0x000fe200078e0a02 */
[----:B------:R-:W-:Y:S01]  /*1040*/  ISETP.GT.U32.AND P3, PT, R2, R10, PT ;  /* 0x0000000a0200720c */ /* 0x000fe20003f64070 */
[----:B------:R-:W-:Y:S01]  /*1050*/  @!P1 IMAD.MOV R6, RZ, RZ, -R6 ;  /* 0x000000ffff069224 */ /* 0x000fe200078e0a06 */
[----:B------:R-:W-:Y:S01]  /*1060*/  IABS R16, R7 ;  /* 0x0000000700107213 */ /* 0x000fe20000000000 */
[----:B------:R-:W-:Y:S01]  /*1070*/  @!P5 IMAD.MOV R9, RZ, RZ, -R9 ;  /* 0x000000ffff09d224 */ /* 0x000fe200078e0a09 */
[----:B------:R-:W-:Y:S01]  /*1080*/  ISETP.GE.AND P1, PT, R8, RZ, PT ;  /* 0x000000ff0800720c */ /* 0x000fe20003f26270 */
[----:B------:R-:W-:Y:S01]  /*1090*/  VIADD R8, R29, 0x76 ;  /* 0x000000761d087836 */ /* 0x000fe20000000000 */
[----:B------:R-:W-:Y:S01]  /*10a0*/  ISETP.GT.U32.AND P2, PT, R2, R13, PT ;  /* 0x0000000d0200720c */ /* 0x000fe20003f44070 */
[----:B------:R-:W-:Y:S01]  /*10b0*/  IMAD.HI.U32 R12, R0, R16, RZ ;  /* 0x00000010000c7227 */ /* 0x000fe200078e00ff */
[----:B------:R-:W-:Y:S01]  /*10c0*/  ISETP.GE.AND P5, PT, R7, RZ, PT ;  /* 0x000000ff0700720c */ /* 0x000fe20003fa6270 */
[----:B------:R-:W-:Y:S01]  /*10d0*/  STL [R1+0x710], R6 ;  /* 0x0007100601007387 */ /* 0x000fe20000100800 */
[----:B------:R-:W-:Y:S01]  /*10e0*/  IABS R20, R8 ;  /* 0x0000000800147213 */ /* 0x000fe20000000000 */
[----:B------:R-:W-:-:S02]  /*10f0*/  IMAD.MOV R12, RZ, RZ, -R12 ;  /* 0x000000ffff0c7224 */ /* 0x000fc400078e0a0c */
[--C-:B------:R-:W-:Y:S01]  /*1100*/  @!P6 IMAD.IADD R27, R27, 0x1, -R2.reuse ;  /* 0x000000011b1be824 */ /* 0x100fe200078e0a02 */
[----:B------:R2:W-:Y:S01]  /*1110*/  STL [R1+0x714], R4 ;  /* 0x0007140401007387 */ /* 0x0005e20000100800 */
[----:B------:R-:W-:Y:S01]  /*1120*/  @!P3 IMAD.IADD R10, R10, 0x1, -R2 ;  /* 0x000000010a0ab824 */ /* 0x000fe200078e0a02 */
[----:B------:R-:W-:Y:S01]  /*1130*/  ISETP.GE.AND P3, PT, R8, RZ, PT ;  /* 0x000000ff0800720c */ /* 0x000fe20003f66270 */
[----:B------:R-:W-:Y:S01]  /*1140*/  IMAD R16, R2, R12, R16 ;  /* 0x0000000c02107224 */ /* 0x000fe200078e0210 */
[----:B------:R-:W-:Y:S01]  /*1150*/  IABS R8, R25 ;  /* 0x0000001900087213 */ /* 0x000fe20000000000 */
[----:B------:R-:W-:Y:S01]  /*1160*/  IMAD.HI.U32 R3, R0, R20, RZ ;  /* 0x0000001400037227 */ /* 0x000fe200078e00ff */
[C---:B------:R-:W-:Y:S01]  /*1170*/  ISETP.GT.U32.AND P6, PT, R2.reuse, R27, PT ;  /* 0x0000001b0200720c */ /* 0x040fe20003fc4070 */
[----:B------:R-:W-:Y:S01]  /*1180*/  STL [R1+0x718], R9 ;  /* 0x0007180901007387 */ /* 0x000fe20000100800 */
[----:B------:R-:W-:Y:S01]  /*1190*/  IABS R12, R23 ;  /* 0x00000017000c7213 */ /* 0x000fe20000000000 */
[----:B------:R-:W-:Y:S01]  /*11a0*/  @!P2 IMAD.IADD R13, R13, 0x1, -R2 ;  /* 0x000000010d0da824 */ /* 0x000fe200078e0a02 */
[----:B------:R-:W-:Y:S01]  /*11b0*/  ISETP.GT.U32.AND P2, PT, R2, R16, PT ;  /* 0x000000100200720c */ /* 0x000fe20003f44070 */
[----:B------:R-:W-:-:S02]  /*11c0*/  IMAD.MOV R3, RZ, RZ, -R3 ;  /* 0x000000ffff037224 */ /* 0x000fc400078e0a03 */
[----:B------:R-:W-:-:S04]  /*11d0*/  IMAD.HI.U32 R14, R0, R8, RZ ;  /* 0x00000008000e7227 */ /* 0x000fc800078e00ff */
[C---:B------:R-:W-:Y:S01]  /*11e0*/  IMAD R20, R2.reuse, R3, R20 ;  /* 0x0000000302147224 */ /* 0x040fe200078e0214 */
[----:B------:R-:W-:Y:S01]  /*11f0*/  IABS R3, R17 ;  /* 0x0000001100037213 */ /* 0x000fe20000000000 */
[----:B------:R-:W-:Y:S02]  /*1200*/  IMAD.MOV R14, RZ, RZ, -R14 ;  /* 0x000000ffff0e7224 */ /* 0x000fe400078e0a0e */
[----:B------:R-:W-:Y:S01]  /*1210*/  @!P6 IMAD.IADD R27, R27, 0x1, -R2 ;  /* 0x000000011b1be824 */ /* 0x000fe200078e0a02 */
[C---:B------:R-:W-:Y:S01]  /*1220*/  ISETP.GT.U32.AND P6, PT, R2.reuse, R20, PT ;  /* 0x000000140200720c */ /* 0x040fe20003fc4070 */
[----:B------:R-:W-:Y:S02]  /*1230*/  IMAD R8, R2, R14, R8 ;  /* 0x0000000e02087224 */ /* 0x000fe400078e0208 */
[----:B------:R-:W-:Y:S02]  /*1240*/  @!P2 IMAD.IADD R16, R16, 0x1, -R2 ;  /* 0x000000011010a824 */ /* 0x000fe400078e0a02 */
[----:B------:R-:W-:Y:S01]  /*1250*/  IMAD.MOV R28, RZ, RZ, -R28 ;  /* 0x000000ffff1c7224 */ /* 0x000fe200078e0a1c */
[----:B------:R-:W-:Y:S01]  /*1260*/  ISETP.GT.U32.AND P2, PT, R2, R8, PT ;  /* 0x000000080200720c */ /* 0x000fe20003f44070 */
[----:B------:R-:W-:-:S02]  /*1270*/  VIADD R7, R29, 0x73 ;  /* 0x000000731d077836 */ /* 0x000fc40000000000 */
[----:B------:R-:W-:Y:S02]  /*1280*/  IMAD R19, R2, R28, R19 ;  /* 0x0000001c02137224 */ /* 0x000fe400078e0213 */
[----:B------:R-:W-:Y:S01]  /*1290*/  IMAD.HI.U32 R14, R0, R12, RZ ;  /* 0x0000000c000e7227 */ /* 0x000fe200078e00ff */
[----:B------:R-:W-:-:S03]  /*12a0*/  IABS R18, R7 ;  /* 0x0000000700127213 */ /* 0x000fc60000000000 */
[----:B------:R-:W-:Y:S01]  /*12b0*/  @!P6 IMAD.IADD R20, R20, 0x1, -R2 ;  /* 0x000000011414e824 */ /* 0x000fe200078e0a02 */
[----:B------:R-:W-:Y:S01]  /*12c0*/  ISETP.GT.U32.AND P6, PT, R2, R19, PT ;  /* 0x000000130200720c */ /* 0x000fe20003fc4070 */
[----:B------:R-:W-:-:S04]  /*12d0*/  IMAD.HI.U32 R21, R0, R18, RZ ;  /* 0x0000001200157227 */ /* 0x000fc800078e00ff */
[----:B------:R-:W-:Y:S01]  /*12e0*/  @!P2 IMAD.IADD R8, R8, 0x1, -R2 ;  /* 0x000000010808a824 */ /* 0x000fe200078e0a02 */
[C---:B------:R-:W-:Y:S01]  /*12f0*/  ISETP.GT.U32.AND P2, PT, R2.reuse, R16, PT ;  /* 0x000000100200720c */ /* 0x040fe20003f44070 */
[----:B------:R-:W-:Y:S02]  /*1300*/  IMAD.MOV R21, RZ, RZ, -R21 ;  /* 0x000000ffff157224 */ /* 0x000fe400078e0a15 */
[----:B------:R-:W-:Y:S02]  /*1310*/  IMAD.MOV R28, RZ, RZ, -R14 ;  /* 0x000000ffff1c7224 */ /* 0x000fe400078e0a0e */
[C---:B------:R-:W-:Y:S02]  /*1320*/  IMAD R14, R2.reuse, R21, R18 ;  /* 0x00000015020e7224 */ /* 0x040fe400078e0212 */
[----:B--2---:R-:W-:Y:S02]  /*1330*/  IMAD.MOV.U32 R4, RZ, RZ, R27 ;  /* 0x000000ffff047224 */ /* 0x004fe400078e001b */
[----:B------:R-:W-:-:S02]  /*1340*/  IMAD R12, R2, R28, R12 ;  /* 0x0000001c020c7224 */ /* 0x000fc400078e020c */
[----:B------:R-:W-:Y:S01]  /*1350*/  @!P0 IMAD.MOV R10, RZ, RZ, -R10 ;  /* 0x000000ffff0a8224 */ /* 0x000fe200078e0a0a */
[C---:B------:R-:W-:Y:S01]  /*1360*/  ISETP.GT.U32.AND P0, PT, R2.reuse, R20, PT ;  /* 0x000000140200720c */ /* 0x040fe20003f04070 */
[----:B------:R-:W-:Y:S01]  /*1370*/  @!P6 IMAD.IADD R19, R19, 0x1, -R2 ;  /* 0x000000011313e824 */ /* 0x000fe200078e0a02 */
[----:B------:R-:W-:Y:S01]  /*1380*/  ISETP.GT.U32.AND P6, PT, R2, R8, PT ;  /* 0x000000080200720c */ /* 0x000fe20003fc4070 */
[----:B------:R-:W-:Y:S01]  /*1390*/  IMAD.HI.U32 R15, R0, R3, RZ ;  /* 0x00000003000f7227 */ /* 0x000fe200078e00ff */
[----:B------:R-:W-:Y:S03]  /*13a0*/  STL [R1+0x71c], R10 ;  /* 0x00071c0a01007387 */ /* 0x000fe60000100800 */
[----:B------:R-:W-:Y:S02]  /*13b0*/  IMAD.MOV.U32 R5, RZ, RZ, R13 ;  /* 0x000000ffff057224 */ /* 0x000fe400078e000d */
[----:B------:R-:W-:Y:S01]  /*13c0*/  @!P1 IMAD.MOV R4, RZ, RZ, -R4 ;  /* 0x000000ffff049224 */ /* 0x000fe200078e0a04 */
[----:B------:R-:W-:Y:S01]  /*13d0*/  ISETP.GT.U32.AND P1, PT, R2, R14, PT ;  /* 0x0000000e0200720c */ /* 0x000fe20003f24070 */
[----:B------:R-:W-:Y:S01]  /*13e0*/  @!P2 IMAD.IADD R16, R16, 0x1, -R2 ;  /* 0x000000011010a824 */ /* 0x000fe200078e0a02 */
[----:B------:R-:W-:Y:S01]  /*13f0*/  ISETP.GT.U32.AND P2, PT, R2, R12, PT ;  /* 0x0000000c0200720c */ /* 0x000fe20003f44070 */
[----:B------:R-:W-:-:S02]  /*1400*/  IMAD.MOV R15, RZ, RZ, -R15 ;  /* 0x000000ffff0f7224 */ /* 0x000fc400078e0a0f */
[----:B------:R-:W-:Y:S01]  /*1410*/  @!P4 IMAD.MOV R5, RZ, RZ, -R5 ;  /* 0x000000ffff05c224 */ /* 0x000fe200078e0a05 */
[C---:B------:R-:W-:Y:S01]  /*1420*/  ISETP.GT.U32.AND P4, PT, R2.reuse, R19, PT ;  /* 0x000000130200720c */ /* 0x040fe20003f84070 */
[----:B------:R-:W-:Y:S02]  /*1430*/  IMAD R3, R2, R15, R3 ;  /* 0x0000000f02037224 */ /* 0x000fe400078e0203 */
[C---:B------:R-:W-:Y:S01]  /*1440*/  VIADD R15, R29.reuse, 0x6f ;  /* 0x0000006f1d0f7836 */ /* 0x040fe20000000000 */
[----:B------:R2:W-:Y:S01]  /*1450*/  STL [R1+0x70], R5 ;  /* 0x0000700501007387 */ /* 0x0005e20000100800 */
[----:B------:R-:W-:Y:S02]  /*1460*/  VIADD R18, R29, 0x70 ;  /* 0x000000701d127836 */ /* 0x000fe40000000000 */
[--C-:B------:R-:W-:Y:S01]  /*1470*/  @!P0 IMAD.IADD R20, R20, 0x1, -R2.reuse ;  /* 0x0000000114148824 */ /* 0x100fe200078e0a02 */
[----:B------:R-:W-:Y:S01]  /*1480*/  IABS R13, R15 ;  /* 0x0000000f000d7213 */ /* 0x000fe20000000000 */
[--C-:B------:R-:W-:Y:S01]  /*1490*/  @!P6 IMAD.IADD R8, R8, 0x1, -R2.reuse ;  /* 0x000000010808e824 */ /* 0x100fe200078e0a02 */
[----:B------:R-:W-:Y:S01]  /*14a0*/  ISETP.GT.U32.AND P6, PT, R2, R3, PT ;  /* 0x000000030200720c */ /* 0x000fe20003fc4070 */
[----:B------:R-:W-:Y:S01]  /*14b0*/  @!P1 IMAD.IADD R14, R14, 0x1, -R2 ;  /* 0x000000010e0e9824 */ /* 0x000fe200078e0a02 */
[----:B------:R4:W-:Y:S01]  /*14c0*/  STL [R1+0x1dc], R4 ;  /* 0x0001dc0401007387 */ /* 0x0009e20000100800 */
[----:B------:R-:W-:Y:S01]  /*14d0*/  IABS R21, R18 ;  /* 0x0000001200157213 */ /* 0x000fe20000000000 */
[----:B--2---:R-:W-:Y:S01]  /*14e0*/  IMAD.MOV.U32 R5, RZ, RZ, R16 ;  /* 0x000000ffff057224 */ /* 0x004fe200078e0010 */
[----:B------:R-:W-:Y:S01]  /*14f0*/  ISETP.GE.AND P0, PT, R25, RZ, PT ;  /* 0x000000ff1900720c */ /* 0x000fe20003f06270 */
[--C-:B------:R-:W-:Y:S01]  /*1500*/  @!P2 IMAD.IADD R12, R12, 0x1, -R2.reuse ;  /* 0x000000010c0ca824 */ /* 0x100fe200078e0a02 */
[----:B------:R-:W-:Y:S01]  /*1510*/  ISETP.GE.AND P1, PT, R7, RZ, PT ;  /* 0x000000ff0700720c */ /* 0x000fe20003f26270 */
[----:B------:R-:W-:Y:S01]  /*1520*/  @!P4 IMAD.IADD R19, R19, 0x1, -R2 ;  /* 0x000000011313c824 */ /* 0x000fe200078e0a02 */
[----:B------:R-:W-:Y:S01]  /*1530*/  ISETP.GE.AND P4, PT, R26, RZ, PT ;  /* 0x000000ff1a00720c */ /* 0x000fe20003f86270 */
[----:B------:R-:W-:Y:S01]  /*1540*/  @!P5 IMAD.MOV R5, RZ, RZ, -R5 ;  /* 0x000000ffff05d224 */ /* 0x000fe200078e0a05 */
[----:B------:R-:W-:Y:S01]  /*1550*/  ISETP.GT.U32.AND P5, PT, R2, R14, PT ;  /* 0x0000000e0200720c */ /* 0x000fe20003fa4070 */
[----:B----4-:R-:W-:Y:S01]  /*1560*/  IMAD.MOV.U32 R4, RZ, RZ, R20 ;  /* 0x000000ffff047224 */ /* 0x010fe200078e0014 */
[----:B------:R-:W-:Y:S01]  /*1570*/  ISETP.GE.AND P2, PT, R23, RZ, PT ;  /* 0x000000ff1700720c */ /* 0x000fe20003f46270 */
[----:B------:R-:W-:Y:S01]  /*1580*/  IMAD.HI.U32 R25, R0, R13, RZ ;  /* 0x0000000d00197227 */ /* 0x000fe200078e00ff */
[----:B------:R2:W-:Y:S03]  /*1590*/  STL [R1+0x7c], R5 ;  /* 0x00007c0501007387 */ /* 0x0005e60000100800 */
[----:B------:R-:W-:Y:S01]  /*15a0*/  @!P3 IMAD.MOV R4, RZ, RZ, -R4 ;  /* 0x000000ffff04b224 */ /* 0x000fe200078e0a04 */
[----:B------:R-:W-:Y:S01]  /*15b0*/  ISETP.GT.U32.AND P3, PT, R2, R12, PT ;  /* 0x0000000c0200720c */ /* 0x000fe20003f64070 */
[----:B------:R-:W-:-:S03]  /*15c0*/  IMAD.HI.U32 R27, R0, R21, RZ ;  /* 0x00000015001b7227 */ /* 0x000fc600078e00ff */
[----:B------:R4:W-:Y:S01]  /*15d0*/  STL [R1+0x90], R4 ;  /* 0x0000900401007387 */ /* 0x0009e20000100800 */
[----:B------:R-:W-:Y:S02]  /*15e0*/  IMAD.MOV R25, RZ, RZ, -R25 ;  /* 0x000000ffff197224 */ /* 0x000fe400078e0a19 */
[----:B------:R-:W-:Y:S02]  /*15f0*/  IMAD.MOV R27, RZ, RZ, -R27 ;  /* 0x000000ffff1b7224 */ /* 0x000fe400078e0a1b */
[----:B------:R-:W-:Y:S02]  /*1600*/  @!P6 IMAD.IADD R3, R3, 0x1, -R2 ;  /* 0x000000010303e824 */ /* 0x000fe400078e0a02 */
[----:B--2---:R-:W-:Y:S02]  /*1610*/  IMAD.MOV.U32 R5, RZ, RZ, R8 ;  /* 0x000000ffff057224 */ /* 0x004fe400078e0008 */
[C---:B------:R-:W-:Y:S01]  /*1620*/  IMAD R13, R2.reuse, R25, R13 ;  /* 0x00000019020d7224 */ /* 0x040fe200078e020d */
[----:B------:R-:W-:Y:S01]  /*1630*/  ISETP.GT.U32.AND P6, PT, R2, R3, PT ;  /* 0x000000030200720c */ /* 0x000fe20003fc4070 */
[----:B----4-:R-:W-:-:S02]  /*1640*/  IMAD.MOV.U32 R4, RZ, RZ, R19 ;  /* 0x000000ffff047224 */ /* 0x010fc400078e0013 */
[C---:B------:R-:W-:Y:S02]  /*1650*/  IMAD R7, R2.reuse, R27, R21 ;  /* 0x0000001b02077224 */ /* 0x040fe400078e0215 */
[----:B------:R-:W-:Y:S02]  /*1660*/  VIADD R16, R29, 0x6e ;  /* 0x0000006e1d107836 */ /* 0x000fe40000000000 */
[----:B------:R-:W-:Y:S01]  /*1670*/  @!P0 IMAD.MOV R5, RZ, RZ, -R5 ;  /* 0x000000ffff058224 */ /* 0x000fe200078e0a05 */
[----:B------:R-:W-:Y:S01]  /*1680*/  ISETP.GT.U32.AND P0, PT, R2, R7, PT ;  /* 0x000000070200720c */ /* 0x000fe20003f04070 */
[----:B------:R-:W-:Y:S01]  /*1690*/  @!P4 IMAD.MOV R4, RZ, RZ, -R4 ;  /* 0x000000ffff04c224 */ /* 0x000fe200078e0a04 */
[----:B------:R-:W-:Y:S01]  /*16a0*/  IABS R20, R16 ;  /* 0x0000001000147213 */ /* 0x000fe20000000000 */
[--C-:B------:R-:W-:Y:S01]  /*16b0*/  @!P5 IMAD.IADD R14, R14, 0x1, -R2.reuse ;  /* 0x000000010e0ed824 */ /* 0x100fe200078e0a02 */
[----:B------:R-:W-:Y:S01]  /*16c0*/  ISETP.GT.U32.AND P5, PT, R2, R13, PT ;  /* 0x0000000d0200720c */ /* 0x000fe20003fa4070 */
[----:B------:R-:W-:Y:S01]  /*16d0*/  @!P3 IMAD.IADD R12, R12, 0x1, -R2 ;  /* 0x000000010c0cb824 */ /* 0x000fe200078e0a02 */
[----:B------:R2:W-:Y:S01]  /*16e0*/  STL [R1+0x98], R5 ;  /* 0x0000980501007387 */ /* 0x0005e20000100800 */
[----:B------:R-:W-:Y:S01]  /*16f0*/  ISETP.GE.AND P4, PT, R17, RZ, PT ;  /* 0x000000ff1100720c */ /* 0x000fe20003f86270 */
[----:B------:R-:W-:Y:S01]  /*1700*/  VIADD R8, R29, 0x6d ;  /* 0x0000006d1d087836 */ /* 0x000fe20000000000 */
[----:B------:R-:W-:Y:S01]  /*1710*/  ISETP.GE.AND P3, PT, R18, RZ, PT ;  /* 0x000000ff1200720c */ /* 0x000fe20003f66270 */
[----:B------:R4:W-:Y:S01]  /*1720*/  STL [R1+0xa8], R4 ;  /* 0x0000a80401007387 */ /* 0x0009e20000100800 */
[----:B------:R-:W-:-:S02]  /*1730*/  IMAD.HI.U32 R18, R0, R20, RZ ;  /* 0x0000001400127227 */ /* 0x000fc400078e00ff */
[----:B------:R-:W-:Y:S02]  /*1740*/  IABS R17, R8 ;  /* 0x0000000800117213 */ /* 0x000fe40000000000 */
[----:B------:R-:W-:Y:S01]  /*1750*/  @!P6 IMAD.IADD R3, R3, 0x1, -R2 ;  /* 0x000000010303e824 */ /* 0x000fe200078e0a02 */
[----:B------:R-:W-:Y:S01]  /*1760*/  ISETP.GE.AND P6, PT, R15, RZ, PT ;  /* 0x000000ff0f00720c */ /* 0x000fe20003fc6270 */
[----:B--2---:R-:W-:Y:S02]  /*1770*/  IMAD.MOV.U32 R5, RZ, RZ, R14 ;  /* 0x000000ffff057224 */ /* 0x004fe400078e000e */
[----:B------:R-:W-:Y:S02]  /*1780*/  IMAD.MOV R18, RZ, RZ, -R18 ;  /* 0x000000ffff127224 */ /* 0x000fe400078e0a12 */
[----:B----4-:R-:W-:Y:S02]  /*1790*/  IMAD.MOV.U32 R4, RZ, RZ, R12 ;  /* 0x000000ffff047224 */ /* 0x010fe400078e000c */
[----:B------:R-:W-:-:S02]  /*17a0*/  @!P1 IMAD.MOV R5, RZ, RZ, -R5 ;  /* 0x000000ffff059224 */ /* 0x000fc400078e0a05 */
[----:B------:R-:W-:Y:S01]  /*17b0*/  @!P2 IMAD.MOV R4, RZ, RZ, -R4 ;  /* 0x000000ffff04a224 */ /* 0x000fe200078e0a04 */
[----:B------:R-:W-:Y:S01]  /*17c0*/  ISETP.GE.AND P2, PT, R8, RZ, PT ;  /* 0x000000ff0800720c */ /* 0x000fe20003f46270 */
[--C-:B------:R-:W-:Y:S01]  /*17d0*/  @!P5 IMAD.IADD R13, R13, 0x1, -R2.reuse ;  /* 0x000000010d0dd824 */ /* 0x100fe200078e0a02 */
[----:B------:R-:W-:Y:S01]  /*17e0*/  STL [R1+0x1bc], R5 ;  /* 0x0001bc0501007387 */ /* 0x000fe20000100800 */
[----:B------:R-:W-:Y:S01]  /*17f0*/  @!P0 IMAD.IADD R7, R7, 0x1, -R2 ;  /* 0x0000000107078824 */ /* 0x000fe200078e0a02 */
[----:B------:R-:W-:Y:S01]  /*1800*/  ISETP.GE.AND P0, PT, R16, RZ, PT ;  /* 0x000000ff1000720c */ /* 0x000fe20003f06270 */
[C---:B------:R-:W-:Y:S01]  /*1810*/  IMAD R20, R2.reuse, R18, R20 ;  /* 0x0000001202147224 */ /* 0x040fe200078e0214 */
[----:B------:R2:W-:Y:S01]  /*1820*/  STL [R1+0x1c4], R4 ;  /* 0x0001c40401007387 */ /* 0x0005e20000100800 */
[----:B------:R-:W-:Y:S01]  /*1830*/  ISETP.GT.U32.AND P5, PT, R2, R13, PT ;  /* 0x0000000d0200720c */ /* 0x000fe20003fa4070 */
[----:B------:R-:W-:Y:S01]  /*1840*/  IMAD.HI.U32 R15, R0, R17, RZ ;  /* 0x00000011000f7227 */ /* 0x000fe200078e00ff */
[----:B------:R-:W-:-:S03]  /*1850*/  ISETP.GT.U32.AND P1, PT, R2, R7, PT ;  /* 0x000000070200720c */ /* 0x000fc60003f24070 */
[----:B------:R-:W-:Y:S02]  /*1860*/  IMAD.MOV R15, RZ, RZ, -R15 ;  /* 0x000000ffff0f7224 */ /* 0x000fe400078e0a0f */
[----:B------:R-:W-:Y:S02]  /*1870*/  VIADD R19, R29, 0x6c ;  /* 0x0000006c1d137836 */ /* 0x000fe40000000000 */
[----:B--2---:R-:W-:Y:S02]  /*1880*/  IMAD.MOV.U32 R4, RZ, RZ, R3 ;  /* 0x000000ffff047224 */ /* 0x004fe400078e0003 */
[C---:B------:R-:W-:Y:S02]  /*1890*/  IMAD R17, R2.reuse, R15, R17 ;  /* 0x0000000f02117224 */ /* 0x040fe400078e0211 */
[----:B------:R-:W-:Y:S01]  /*18a0*/  @!P4 IMAD.MOV R4, RZ, RZ, -R4 ;  /* 0x000000ffff04c224 */ /* 0x000fe200078e0a04 */
[C---:B------:R-:W-:Y:S01]  /*18b0*/  ISETP.GT.U32.AND P4, PT, R2.reuse, R20, PT ;  /* 0x000000140200720c */ /* 0x040fe20003f84070 */
[--C-:B------:R-:W-:Y:S01]  /*18c0*/  @!P5 IMAD.IADD R13, R13, 0x1, -R2.reuse ;  /* 0x000000010d0dd824 */ /* 0x100fe200078e0a02 */
[----:B------:R-:W-:Y:S01]  /*18d0*/  ISETP.GT.U32.AND P5, PT, R2, R17, PT ;  /* 0x000000110200720c */ /* 0x000fe20003fa4070 */
[----:B------:R-:W-:Y:S01]  /*18e0*/  @!P1 IMAD.IADD R7, R7, 0x1, -R2 ;  /* 0x0000000107079824 */ /* 0x000fe200078e0a02 */
[----:B------:R-:W-:Y:S01]  /*18f0*/  ISETP.GE.AND P1, PT, R19, RZ, PT ;  /* 0x000000ff1300720c */ /* 0x000fe20003f26270 */
[----:B------:R2:W-:Y:S01]  /*1900*/  STL [R1+0x1cc], R4 ;  /* 0x0001cc0401007387 */ /* 0x0005e20000100800 */
[----:B------:R-:W-:Y:S01]  /*1910*/  IABS R19, R19 ;  /* 0x0000001300137213 */ /* 0x000fe20000000000 */
[----:B------:R-:W-:-:S02]  /*1920*/  VIADD R8, R29, 0x6a ;  /* 0x0000006a1d087836 */ /* 0x000fc40000000000 */
[----:B------:R-:W-:Y:S02]  /*1930*/  VIADD R3, R29, 0x6b ;  /* 0x0000006b1d037836 */ /* 0x000fe40000000000 */
[----:B------:R-:W-:Y:S01]  /*1940*/  IMAD.HI.U32 R12, R0, R19, RZ ;  /* 0x00000013000c7227 */ /* 0x000fe200078e00ff */
[----:B------:R-:W-:Y:S02]  /*1950*/  IABS R14, R8 ;  /* 0x00000008000e7213 */ /* 0x000fe40000000000 */
[----:B------:R-:W-:Y:S01]  /*1960*/  IABS R16, R3 ;  /* 0x0000000300107213 */ /* 0x000fe20000000000 */
[----:B------:R-:W-:Y:S02]  /*1970*/  @!P4 IMAD.IADD R20, R20, 0x1, -R2 ;  /* 0x000000011414c824 */ /* 0x000fe400078e0a02 */
[----:B--2---:R-:W-:Y:S02]  /*1980*/  IMAD.MOV.U32 R4, RZ, RZ, R7 ;  /* 0x000000ffff047224 */ /* 0x004fe400078e0007 */
[----:B------:R-:W-:Y:S01]  /*1990*/  IMAD.MOV R12, RZ, RZ, -R12 ;  /* 0x000000ffff0c7224 */ /* 0x000fe200078e0a0c */
[----:B------:R-:W-:Y:S01]  /*19a0*/  ISETP.GT.U32.AND P4, PT, R2, R20, PT ;  /* 0x000000140200720c */ /* 0x000fe20003f84070 */
[----:B------:R-:W-:Y:S01]  /*19b0*/  @!P3 IMAD.MOV R4, RZ, RZ, -R4 ;  /* 0x000000ffff04b224 */ /* 0x000fe200078e0a04 */
[----:B------:R-:W-:Y:S01]  /*19c0*/  ISETP.GE.AND P3, PT, R3, RZ, PT ;  /* 0x000000ff0300720c */ /* 0x000fe20003f66270 */
[----:B------:R-:W-:-:S02]  /*19d0*/  @!P5 IMAD.IADD R17, R17, 0x1, -R2 ;  /* 0x000000011111d824 */ /* 0x000fc400078e0a02 */
[----:B------:R-:W-:Y:S01]  /*19e0*/  IMAD R19, R2, R12, R19 ;  /* 0x0000000c02137224 */ /* 0x000fe200078e0213 */
[----:B------:R2:W-:Y:S01]  /*19f0*/  STL [R1+0x1d8], R4 ;  /* 0x0001d80401007387 */ /* 0x0005e20000100800 */
[----:B------:R-:W-:Y:S01]  /*1a00*/  IMAD.HI.U32 R3, R0, R14, RZ ;  /* 0x0000000e00037227 */ /* 0x000fe200078e00ff */
[----:B------:R-:W-:-:S03]  /*1a10*/  ISETP.GT.U32.AND P5, PT, R2, R17, PT ;  /* 0x000000110200720c */ /* 0x000fc60003fa4070 */
[----:B------:R-:W-:-:S04]  /*1a20*/  IMAD.HI.U32 R7, R0, R16, RZ ;  /* 0x0000001000077227 */ /* 0x000fc800078e00ff */
[----:B------:R-:W-:Y:S01]  /*1a30*/  @!P4 IMAD.IADD R20, R20, 0x1, -R2 ;  /* 0x000000011414c824 */ /* 0x000fe200078e0a02 */
[----:B------:R-:W-:Y:S01]  /*1a40*/  ISETP.GT.U32.AND P4, PT, R2, R19, PT ;  /* 0x000000130200720c */ /* 0x000fe20003f84070 */
[----:B--2---:R-:W-:Y:S02]  /*1a50*/  IMAD.MOV.U32 R4, RZ, RZ, R13 ;  /* 0x000000ffff047224 */ /* 0x004fe400078e000d */
[----:B------:R-:W-:Y:S02]  /*1a60*/  IMAD.MOV R7, RZ, RZ, -R7 ;  /* 0x000000ffff077224 */ /* 0x000fe400078e0a07 */
[----:B------:R-:W-:Y:S01]  /*1a70*/  @!P6 IMAD.MOV R4, RZ, RZ, -R4 ;  /* 0x000000ffff04e224 */ /* 0x000fe200078e0a04 */
[----:B------:R-:W-:Y:S01]  /*1a80*/  ISETP.GE.AND P6, PT, R8, RZ, PT ;  /* 0x000000ff0800720c */ /* 0x000fe20003fc6270 */
[----:B------:R-:W-:Y:S02]  /*1a90*/  IMAD.MOV R8, RZ, RZ, -R3 ;  /* 0x000000ffff087224 */ /* 0x000fe400078e0a03 */
[C---:B------:R-:W-:Y:S01]  /*1aa0*/  IMAD R16, R2.reuse, R7, R16 ;  /* 0x0000000702107224 */ /* 0x040fe200078e0210 */
[----:B------:R2:W-:Y:S01]  /*1ab0*/  STL [R1+0x1d4], R4 ;  /* 0x0001d40401007387 */ /* 0x0005e20000100800 */
[----:B------:R-:W-:-:S02]  /*1ac0*/  IMAD R14, R2, R8, R14 ;  /* 0x00000008020e7224 */ /* 0x000fc400078e020e */
[C---:B------:R-:W-:Y:S02]  /*1ad0*/  VIADD R15, R29.reuse, 0x68 ;  /* 0x000000681d0f7836 */ /* 0x040fe40000000000 */
[----:B------:R-:W-:Y:S02]  /*1ae0*/  VIADD R3, R29, 0x69 ;  /* 0x000000691d037836 */ /* 0x000fe40000000000 */
[--C-:B------:R-:W-:Y:S01]  /*1af0*/  @!P5 IMAD.IADD R17, R17, 0x1, -R2.reuse ;  /* 0x000000011111d824 */ /* 0x100fe200078e0a02 */
[C---:B------:R-:W-:Y:S01]  /*1b00*/  ISETP.GT.U32.AND P5, PT, R2.reuse, R16, PT ;  /* 0x000000100200720c */ /* 0x040fe20003fa4070 */
[----:B------:R-:W-:Y:S01]  /*1b10*/  @!P4 IMAD.IADD R19, R19, 0x1, -R2 ;  /* 0x000000011313c824 */ /* 0x000fe200078e0a02 */
[----:B------:R-:W-:Y:S01]  /*1b20*/  IABS R21, R15 ;  /* 0x0000000f00157213 */ /* 0x000fe20000000000 */
[----:B--2---:R-:W-:Y:S01]  /*1b30*/  IMAD.MOV.U32 R4, RZ, RZ, R20 ;  /* 0x000000ffff047224 */ /* 0x004fe200078e0014 */
[----:B------:R-:W-:Y:S01]  /*1b40*/  IABS R12, R3 ;  /* 0x00000003000c7213 */ /* 0x000fe20000000000 */
[----:B------:R-:W-:Y:S01]  /*1b50*/  VIADD R13, R29, 0x67 ;  /* 0x000000671d0d7836 */ /* 0x000fe20000000000 */
[C---:B------:R-:W-:Y:S01]  /*1b60*/  ISETP.GT.U32.AND P4, PT, R2.reuse, R19, PT ;  /* 0x000000130200720c */ /* 0x040fe20003f84070 */
[----:B------:R-:W-:Y:S01]  /*1b70*/  @!P0 IMAD.MOV R4, RZ, RZ, -R4 ;  /* 0x000000ffff048224 */ /* 0x000fe200078e0a04 */
[----:B------:R-:W-:Y:S01]  /*1b80*/  ISETP.GT.U32.AND P0, PT, R2, R14, PT ;  /* 0x0000000e0200720c */ /* 0x000fe20003f04070 */
[----:B------:R-:W-:Y:S01]  /*1b90*/  IMAD.MOV.U32 R20, RZ, RZ, R21 ;  /* 0x000000ffff147224 */ /* 0x000fe200078e0015 */
[----:B------:R-:W-:Y:S01]  /*1ba0*/  IABS R18, R13 ;  /* 0x0000000d00127213 */ /* 0x000fe20000000000 */
[----:B------:R-:W-:Y:S01]  /*1bb0*/  IMAD.HI.U32 R21, R0, R12, RZ ;  /* 0x0000000c00157227 */ /* 0x000fe200078e00ff */
[----:B------:R2:W-:Y:S03]  /*1bc0*/  STL [R1+0x1d0], R4 ;  /* 0x0001d00401007387 */ /* 0x0005e60000100800 */
[----:B------:R-:W-:-:S02]  /*1bd0*/  IMAD.MOV R21, RZ, RZ, -R21 ;  /* 0x000000ffff157224 */ /* 0x000fc400078e0a15 */
[--C-:B------:R-:W-:Y:S02]  /*1be0*/  @!P5 IMAD.IADD R16, R16, 0x1, -R2.reuse ;  /* 0x000000011010d824 */ /* 0x100fe400078e0a02 */
[----:B------:R-:W-:Y:S02]  /*1bf0*/  VIADD R7, R29, 0x66 ;  /* 0x000000661d077836 */ /* 0x000fe40000000000 */
[----:B------:R-:W-:Y:S01]  /*1c00*/  @!P0 IMAD.IADD R14, R14, 0x1, -R2 ;  /* 0x000000010e0e8824 */ /* 0x000fe200078e0a02 */
[C---:B------:R-:W-:Y:S01]  /*1c10*/  ISETP.GT.U32.AND P5, PT, R2.reuse, R16, PT ;  /* 0x000000100200720c */ /* 0x040fe20003fa4070 */
[----:B--2---:R-:W-:Y:S01]  /*1c20*/  IMAD.MOV.U32 R4, RZ, RZ, R17 ;  /* 0x000000ffff047224 */ /* 0x004fe200078e0011 */
[----:B------:R-:W-:Y:S01]  /*1c30*/  IABS R8, R7 ;  /* 0x0000000700087213 */ /* 0x000fe20000000000 */
[----:B------:R-:W-:Y:S01]  /*1c40*/  IMAD.MOV.U32 R17, RZ, RZ, R18 ;  /* 0x000000ffff117224 */ /* 0x000fe200078e0012 */
[C---:B------:R-:W-:Y:S01]  /*1c50*/  ISETP.GT.U32.AND P0, PT, R2.reuse, R14, PT ;  /* 0x0000000e0200720c */ /* 0x040fe20003f04070 */
[----:B------:R-:W-:Y:S01]  /*1c60*/  @!P2 IMAD.MOV R4, RZ, RZ, -R4 ;  /* 0x000000ffff04a224 */ /* 0x000fe200078e0a04 */
[----:B------:R-:W-:Y:S01]  /*1c70*/  ISETP.GE.AND P2, PT, R3, RZ, PT ;  /* 0x000000ff0300720c */ /* 0x000fe20003f46270 */
[----:B------:R-:W-:-:S02]  /*1c80*/  IMAD R3, R2, R21, R12 ;  /* 0x0000001502037224 */ /* 0x000fc400078e020c */
[----:B------:R-:W-:Y:S01]  /*1c90*/  @!P4 IMAD.IADD R19, R19, 0x1, -R2 ;  /* 0x000000011313c824 */ /* 0x000fe200078e0a02 */
[----:B------:R2:W-:Y:S01]  /*1ca0*/  STL [R1+0x1c8], R4 ;  /* 0x0001c80401007387 */ /* 0x0005e20000100800 */
[----:B------:R-:W-:Y:S01]  /*1cb0*/  IMAD.HI.U32 R12, R0, R17, RZ ;  /* 0x00000011000c7227 */ /* 0x000fe200078e00ff */
[----:B------:R-:W-:-:S03]  /*1cc0*/  ISETP.GT.U32.AND P4, PT, R2, R3, PT ;  /* 0x000000030200720c */ /* 0x000fc60003f84070 */
[----:B------:R-:W-:-:S04]  /*1cd0*/  IMAD.HI.U32 R21, R0, R20, RZ ;  /* 0x0000001400157227 */ /* 0x000fc800078e00ff */
[----:B------:R-:W-:-:S04]  /*1ce0*/  IMAD.HI.U32 R18, R0, R8, RZ ;  /* 0x0000000800127227 */ /* 0x000fc800078e00ff */
[----:B--2---:R-:W-:Y:S02]  /*1cf0*/  IMAD.MOV.U32 R4, RZ, RZ, R19 ;  /* 0x000000ffff047224 */ /* 0x004fe400078e0013 */
[----:B------:R-:W-:Y:S02]  /*1d00*/  IMAD.MOV R12, RZ, RZ, -R12 ;  /* 0x000000ffff0c7224 */ /* 0x000fe400078e0a0c */
[----:B------:R-:W-:Y:S02]  /*1d10*/  @!P1 IMAD.MOV R4, RZ, RZ, -R4 ;  /* 0x000000ffff049224 */ /* 0x000fe400078e0a04 */
[----:B------:R-:W-:Y:S02]  /*1d20*/  IMAD.MOV R21, RZ, RZ, -R21 ;  /* 0x000000ffff157224 */ /* 0x000fe400078e0a15 */
[----:B------:R-:W-:Y:S01]  /*1d30*/  IMAD.MOV R18, RZ, RZ, -R18 ;  /* 0x000000ffff127224 */ /* 0x000fe200078e0a12 */
[----:B------:R2:W-:Y:S01]  /*1d40*/  STL [R1+0x178], R4 ;  /* 0x0001780401007387 */ /* 0x0005e20000100800 */
[----:B------:R-:W-:-:S02]  /*1d50*/  IMAD R17, R2, R12, R17 ;  /* 0x0000000c02117224 */ /* 0x000fc400078e0211 */
[--C-:B------:R-:W-:Y:S02]  /*1d60*/  @!P0 IMAD.IADD R14, R14, 0x1, -R2.reuse ;  /* 0x000000010e0e8824 */ /* 0x100fe400078e0a02 */
[----:B------:R-:W-:Y:S01]  /*1d70*/  @!P5 IMAD.IADD R16, R16, 0x1, -R2 ;  /* 0x000000011010d824 */ /* 0x000fe200078e0a02 */
[----:B------:R-:W-:Y:S01]  /*1d80*/  ISETP.GE.AND P5, PT, R15, RZ, PT ;  /* 0x000000ff0f00720c */ /* 0x000fe20003fa6270 */
[C---:B------:R-:W-:Y:S01]  /*1d90*/  IMAD R15, R2.reuse, R21, R20 ;  /* 0x00000015020f7224 */ /* 0x040fe200078e0214 */
[C---:B------:R-:W-:Y:S01]  /*1da0*/  ISETP.GT.U32.AND P0, PT, R2.reuse, R17, PT ;  /* 0x000000110200720c */ /* 0x040fe20003f04070 */
[C---:B------:R-:W-:Y:S02]  /*1db0*/  IMAD R8, R2.reuse, R18, R8 ;  /* 0x0000001202087224 */ /* 0x040fe400078e0208 */
[----:B--2---:R-:W-:Y:S01]  /*1dc0*/  IMAD.MOV.U32 R4, RZ, RZ, R14 ;  /* 0x000000ffff047224 */ /* 0x004fe200078e000e */
[----:B------:R-:W-:Y:S01]  /*1dd0*/  ISETP.GT.U32.AND P1, PT, R2, R15, PT ;  /* 0x0000000f0200720c */ /* 0x000fe20003f24070 */
[----:B------:R-:W-:-:S02]  /*1de0*/  @!P4 IMAD.IADD R3, R3, 0x1, -R2 ;  /* 0x000000010303c824 */ /* 0x000fc400078e0a02 */
[C---:B------:R-:W-:Y:S02]  /*1df0*/  VIADD R12, R29.reuse, 0x65 ;  /* 0x000000651d0c7836 */ /* 0x040fe40000000000 */
[----:B------:R-:W-:Y:S01]  /*1e00*/  @!P6 IMAD.MOV R4, RZ, RZ, -R4 ;  /* 0x000000ffff04e224 */ /* 0x000fe200078e0a04 */
[C---:B------:R-:W-:Y:S01]  /*1e10*/  ISETP.GT.U32.AND P6, PT, R2.reuse, R8, PT ;  /* 0x000000080200720c */ /* 0x040fe20003fc4070 */
[----:B------:R-:W-:Y:S01]  /*1e20*/  VIADD R14, R29, 0x64 ;  /* 0x000000641d0e7836 */ /* 0x000fe20000000000 */
[----:B------:R-:W-:Y:S01]  /*1e30*/  ISETP.GT.U32.AND P4, PT, R2, R3, PT ;  /* 0x000000030200720c */ /* 0x000fe20003f84070 */
[----:B------:R-:W-:Y:S01]  /*1e40*/  IMAD.MOV.U32 R5, RZ, RZ, R16 ;  /* 0x000000ffff057224 */ /* 0x000fe200078e0010 */
[----:B------:R-:W-:Y:S01]  /*1e50*/  IABS R18, R12 ;  /* 0x0000000c00127213 */ /* 0x000fe20000000000 */
[----:B------:R-:W-:Y:S02]  /*1e60*/  @!P0 IMAD.IADD R17, R17, 0x1, -R2 ;  /* 0x0000000111118824 */ /* 0x000fe400078e0a02 */
[----:B------:R-:W-:Y:S01]  /*1e70*/  @!P3 IMAD.MOV R5, RZ, RZ, -R5 ;  /* 0x000000ffff05b224 */ /* 0x000fe200078e0a05 */
[----:B------:R-:W-:Y:S01]  /*1e80*/  ISETP.GE.AND P3, PT, R13, RZ, PT ;  /* 0x000000ff0d00720c */ /* 0x000fe20003f66270 */
[----:B------:R-:W-:Y:S01]  /*1e90*/  IMAD.MOV.U32 R16, RZ, RZ, R18 ;  /* 0x000000ffff107224 */ /* 0x000fe200078e0012 */
[----:B------:R-:W-:Y:S01]  /*1ea0*/  IABS R18, R14 ;  /* 0x0000000e00127213 */ /* 0x000fe20000000000 */
[--C-:B------:R-:W-:Y:S01]  /*1eb0*/  @!P1 IMAD.IADD R15, R15, 0x1, -R2.reuse ;  /* 0x000000010f0f9824 */ /* 0x100fe200078e0a02 */
[----:B------:R-:W-:Y:S01]  /*1ec0*/  ISETP.GE.AND P1, PT, R12, RZ, PT ;  /* 0x000000ff0c00720c */ /* 0x000fe20003f26270 */
[--C-:B------:R-:W-:Y:S01]  /*1ed0*/  @!P6 IMAD.IADD R8, R8, 0x1, -R2.reuse ;  /* 0x000000010808e824 */ /* 0x100fe200078e0a02 */
[----:B------:R-:W-:Y:S01]  /*1ee0*/  ISETP.GT.U32.AND P6, PT, R2, R17, PT ;  /* 0x000000110200720c */ /* 0x000fe20003fc4070 */
[----:B------:R-:W-:Y:S01]  /*1ef0*/  @!P4 IMAD.IADD R3, R3, 0x1, -R2 ;  /* 0x000000010303c824 */ /* 0x000fe200078e0a02 */
[----:B------:R-:W-:Y:S01]  /*1f00*/  STL [R1+0x1b0], R5 ;  /* 0x0001b00501007387 */ /* 0x000fe20000100800 */
[----:B------:R-:W-:Y:S01]  /*1f10*/  IMAD.HI.U32 R12, R0, R18, RZ ;  /* 0x00000012000c7227 */ /* 0x000fe200078e00ff */
[----:B------:R-:W-:-:S02]  /*1f20*/  ISETP.GT.U32.AND P0, PT, R2, R15, PT ;  /* 0x0000000f0200720c */ /* 0x000fc40003f04070 */
[----:B------:R2:W-:Y:S01]  /*1f30*/  STL [R1+0x1b4], R4 ;  /* 0x0001b40401007387 */ /* 0x0005e20000100800 */
[----:B------:R-:W-:Y:S01]  /*1f40*/  IMAD.HI.U32 R13, R0, R16, RZ ;  /* 0x00000010000d7227 */ /* 0x000fe200078e00ff */
[----:B------:R-:W-:-:S03]  /*1f50*/  ISETP.GE.AND P4, PT, R7, RZ, PT ;  /* 0x000000ff0700720c */ /* 0x000fc60003f86270 */
[----:B------:R-:W-:Y:S02]  /*1f60*/  IMAD.MOV R12, RZ, RZ, -R12 ;  /* 0x000000ffff0c7224 */ /* 0x000fe400078e0a0c */
[----:B------:R-:W-:Y:S02]  /*1f70*/  IMAD.MOV R13, RZ, RZ, -R13 ;  /* 0x000000ffff0d7224 */ /* 0x000fe400078e0a0d */
[C---:B------:R-:W-:Y:S02]  /*1f80*/  IMAD R18, R2.reuse, R12, R18 ;  /* 0x0000000c02127224 */ /* 0x040fe400078e0212 */
[----:B--2---:R-:W-:Y:S02]  /*1f90*/  IMAD.MOV.U32 R4, RZ, RZ, R3 ;  /* 0x000000ffff047224 */ /* 0x004fe400078e0003 */
[C---:B------:R-:W-:Y:S02]  /*1fa0*/  IMAD R16, R2.reuse, R13, R16 ;  /* 0x0000000d02107224 */ /* 0x040fe400078e0210 */
[----:B------:R-:W-:Y:S01]  /*1fb0*/  @!P2 IMAD.MOV R4, RZ, RZ, -R4 ;  /* 0x000000ffff04a224 */ /* 0x000fe200078e0a04 */
[C---:B------:R-:W-:Y:S01]  /*1fc0*/  ISETP.GT.U32.AND P2, PT, R2.reuse, R8, PT ;  /* 0x000000080200720c */ /* 0x040fe20003f44070 */
[----:B------:R-:W-:Y:S01]  /*1fd0*/  @!P6 IMAD.IADD R17, R17, 0x1, -R2 ;  /* 0x000000011111e824 */ /* 0x000fe200078e0a02 */
[----:B------:R-:W-:Y:S01]  /*1fe0*/  ISETP.GT.U32.AND P6, PT, R2, R18, PT ;  /* 0x000000120200720c */ /* 0x000fe20003fc4070 */
[C---:B------:R-:W-:Y:S01]  /*1ff0*/  VIADD R13, R29.reuse, 0x61 ;  /* 0x000000611d0d7836 */ /* 0x040fe20000000000 */
[----:B------:R2:W-:Y:S01]  /*2000*/  STL [R1+0x1b8], R4 ;  /* 0x0001b80401007387 */ /* 0x0005e20000100800 */
[----:B------:R-:W-:-:S02]  /*2010*/  VIADD R7, R29, 0x63 ;  /* 0x000000631d077836 */ /* 0x000fc40000000000 */
[--C-:B------:R-:W-:Y:S01]  /*2020*/  @!P0 IMAD.IADD R15, R15, 0x1, -R2.reuse ;  /* 0x000000010f0f8824 */ /* 0x100fe200078e0a02 */
[----:B------:R-:W-:Y:S01]  /*2030*/  ISETP.GT.U32.AND P0, PT, R2, R16, PT ;  /* 0x000000100200720c */ /* 0x000fe20003f04070 */
[----:B------:R-:W-:Y:S01]  /*2040*/  VIADD R3, R29, 0x62 ;  /* 0x000000621d037836 */ /* 0x000fe20000000000 */
[----:B------:R-:W-:Y:S01]  /*2050*/  IABS R20, R13 ;  /* 0x0000000d00147213 */ /* 0x000fe20000000000 */
[----:B------:R-:W-:Y:S01]  /*2060*/  IMAD.MOV.U32 R5, RZ, RZ, R17 ;  /* 0x000000ffff057224 */ /* 0x000fe200078e0011 */
[----:B------:R-:W-:Y:S01]  /*2070*/  IABS R19, R7 ;  /* 0x0000000700137213 */ /* 0x000fe20000000000 */
[----:B------:R-:W-:Y:S01]  /*2080*/  @!P2 IMAD.IADD R8, R8, 0x1, -R2 ;  /* 0x000000010808a824 */ /* 0x000fe200078e0a02 */
[----:B------:R-:W-:Y:S01]  /*2090*/  ISETP.GE.AND P2, PT, R14, RZ, PT ;  /* 0x000000ff0e00720c */ /* 0x000fe20003f46270 */
[----:B------:R-:W-:Y:S01]  /*20a0*/  IMAD.MOV.U32 R14, RZ, RZ, R20 ;  /* 0x000000ffff0e7224 */ /* 0x000fe200078e0014 */
[----:B------:R-:W-:Y:S01]  /*20b0*/  IABS R12, R3 ;  /* 0x00000003000c7213 */ /* 0x000fe20000000000 */
[----:B------:R-:W-:-:S04]  /*20c0*/  IMAD.HI.U32 R20, R0, R19, RZ ;  /* 0x0000001300147227 */ /* 0x000fc800078e00ff */
[----:B--2---:R-:W-:Y:S02]  /*20d0*/  IMAD.MOV.U32 R4, RZ, RZ, R15 ;  /* 0x000000ffff047224 */ /* 0x004fe400078e000f */
[----:B------:R-:W-:Y:S02]  /*20e0*/  @!P6 IMAD.IADD R18, R18, 0x1, -R2 ;  /* 0x000000011212e824 */ /* 0x000fe400078e0a02 */
[----:B------:R-:W-:-:S03]  /*20f0*/  IMAD.HI.U32 R21, R0, R12, RZ ;  /* 0x0000000c00157227 */ /* 0x000fc600078e00ff */
[----:B------:R-:W-:Y:S01]  /*2100*/  ISETP.GT.U32.AND P6, PT, R2, R18, PT ;  /* 0x000000120200720c */ /* 0x000fe20003fc4070 */
[----:B------:R-:W-:Y:S02]  /*2110*/  IMAD.MOV R20, RZ, RZ, -R20 ;  /* 0x000000ffff147224 */ /* 0x000fe400078e0a14 */
[----:B------:R-:W-:Y:S01]  /*2120*/  @!P0 IMAD.IADD R16, R16, 0x1, -R2 ;  /* 0x0000000110108824 */ /* 0x000fe200078e0a02 */
[----:B------:R-:W-:Y:S01]  /*2130*/  ISETP.GE.AND P0, PT, R7, RZ, PT ;  /* 0x000000ff0700720c */ /* 0x000fe20003f06270 */
[----:B------:R-:W-:Y:S02]  /*2140*/  @!P5 IMAD.MOV R4, RZ, RZ, -R4 ;  /* 0x000000ffff04d224 */ /* 0x000fe400078e0a04 */
[----:B------:R-:W-:Y:S01]  /*2150*/  IMAD.HI.U32 R7, R0, R14, RZ ;  /* 0x0000000e00077227 */ /* 0x000fe200078e00ff */
[----:B------:R-:W-:Y:S02]  /*2160*/  ISETP.GT.U32.AND P5, PT, R2, R16, PT ;  /* 0x000000100200720c */ /* 0x000fe40003fa4070 */
[----:B------:R2:W-:Y:S01]  /*2170*/  STL [R1+0x1a0], R4 ;  /* 0x0001a00401007387 */ /* 0x0005e20000100800 */
[----:B------:R-:W-:-:S02]  /*2180*/  IMAD.MOV R15, RZ, RZ, -R21 ;  /* 0x000000ffff0f7224 */ /* 0x000fc400078e0a15 */
[C---:B------:R-:W-:Y:S02]  /*2190*/  IMAD R19, R2.reuse, R20, R19 ;  /* 0x0000001402137224 */ /* 0x040fe400078e0213 */
[----:B------:R-:W-:Y:S02]  /*21a0*/  IMAD.MOV R7, RZ, RZ, -R7 ;  /* 0x000000ffff077224 */ /* 0x000fe400078e0a07 */
[C---:B------:R-:W-:Y:S02]  /*21b0*/  IMAD R12, R2.reuse, R15, R12 ;  /* 0x0000000f020c7224 */ /* 0x040fe400078e020c */
[----:B------:R-:W-:Y:S01]  /*21c0*/  @!P3 IMAD.MOV R5, RZ, RZ, -R5 ;  /* 0x000000ffff05b224 */ /* 0x000fe200078e0a05 */
[C---:B------:R-:W-:Y:S01]  /*21d0*/  ISETP.GT.U32.AND P3, PT, R2.reuse, R19, PT ;  /* 0x000000130200720c */ /* 0x040fe20003f64070 */
[----:B--2---:R-:W-:Y:S02]  /*21e0*/  IMAD.MOV.U32 R4, RZ, RZ, R8 ;  /* 0x000000ffff047224 */ /* 0x004fe400078e0008 */
[C---:B------:R-:W-:Y:S01]  /*21f0*/  IMAD R14, R2.reuse, R7, R14 ;  /* 0x00000007020e7224 */ /* 0x040fe200078e020e */
[----:B------:R-:W-:Y:S01]  /*2200*/  STL [R1+0xac], R5 ;  /* 0x0000ac0501007387 */ /* 0x000fe20000100800 */
[----:B------:R-:W-:Y:S01]  /*2210*/  @!P4 IMAD.MOV R4, RZ, RZ, -R4 ;  /* 0x000000ffff04c224 */ /* 0x000fe200078e0a04 */
[----:B------:R-:W-:Y:S01]  /*2220*/  ISETP.GT.U32.AND P4, PT, R2, R12, PT ;  /* 0x0000000c0200720c */ /* 0x000fe20003f84070 */
[--C-:B------:R-:W-:Y:S01]  /*2230*/  @!P6 IMAD.IADD R18, R18, 0x1, -R2.reuse ;  /* 0x000000011212e824 */ /* 0x100fe200078e0a02 */
[----:B------:R-:W-:Y:S01]  /*2240*/  ISETP.GT.U32.AND P6, PT, R2, R14, PT ;  /* 0x0000000e0200720c */ /* 0x000fe20003fc4070 */
[----:B------:R-:W-:Y:S01]  /*2250*/  VIADD R20, R29, 0x60 ;  /* 0x000000601d147836 */ /* 0x000fe20000000000 */
[----:B------:R2:W-:Y:S01]  /*2260*/  STL [R1+0xb0], R4 ;  /* 0x0000b00401007387 */ /* 0x0005e20000100800 */
[--C-:B------:R-:W-:Y:S01]  /*2270*/  @!P5 IMAD.IADD R16, R16, 0x1, -R2.reuse ;  /* 0x000000011010d824 */ /* 0x100fe200078e0a02 */
[----:B------:R-:W-:Y:S01]  /*2280*/  ISETP.GE.AND P5, PT, R3, RZ, PT ;  /* 0x000000ff0300720c */ /* 0x000fe20003fa6270 */
[----:B------:R-:W-:Y:S01]  /*2290*/  VIADD R3, R29, 0x5f ;  /* 0x0000005f1d037836 */ /* 0x000fe20000000000 */
[----:B------:R-:W-:Y:S01]  /*22a0*/  IABS R7, R20 ;  /* 0x0000001400077213 */ /* 0x000fe20000000000 */
[--C-:B------:R-:W-:Y:S01]  /*22b0*/  @!P3 IMAD.IADD R19, R19, 0x1, -R2.reuse ;  /* 0x000000011313b824 */ /* 0x100fe200078e0a02 */
[----:B------:R-:W-:Y:S01]  /*22c0*/  ISETP.GE.AND P3, PT, R13, RZ, PT ;  /* 0x000000ff0d00720c */ /* 0x000fe20003f66270 */
[----:B------:R-:W-:Y:S01]  /*22d0*/  VIADD R13, R29, 0x5e ;  /* 0x0000005e1d0d7836 */ /* 0x000fe20000000000 */
[----:B------:R-:W-:Y:S01]  /*22e0*/  IABS R8, R3 ;  /* 0x0000000300087213 */ /* 0x000fe20000000000 */
[----:B------:R-:W-:Y:S01]  /*22f0*/  @!P4 IMAD.IADD R12, R12, 0x1, -R2 ;  /* 0x000000010c0cc824 */ /* 0x000fe200078e0a02 */
[----:B------:R-:W-:Y:S01]  /*2300*/  ISETP.GT.U32.AND P4, PT, R2, R19, PT ;  /* 0x000000130200720c */ /* 0x000fe20003f84070 */
[----:B------:R-:W-:Y:S01]  /*2310*/  IMAD.HI.U32 R15, R0, R7, RZ ;  /* 0x00000007000f7227 */ /* 0x000fe200078e00ff */
[----:B------:R-:W-:-:S03]  /*2320*/  IABS R23, R13 ;  /* 0x0000000d00177213 */ /* 0x000fc60000000000 */
[----:B------:R-:W-:Y:S01]  /*2330*/  @!P6 IMAD.IADD R14, R14, 0x1, -R2 ;  /* 0x000000010e0ee824 */ /* 0x000fe200078e0a02 */
[----:B------:R-:W-:Y:S01]  /*2340*/  ISETP.GT.U32.AND P6, PT, R2, R12, PT ;  /* 0x0000000c0200720c */ /* 0x000fe20003fc4070 */
[----:B--2---:R-:W-:Y:S02]  /*2350*/  IMAD.MOV.U32 R4, RZ, RZ, R16 ;  /* 0x000000ffff047224 */ /* 0x004fe400078e0010 */
[----:B------:R-:W-:Y:S02]  /*2360*/  IMAD.MOV R15, RZ, RZ, -R15 ;  /* 0x000000ffff0f7224 */ /* 0x000fe400078e0a0f */
[----:B------:R-:W-:-:S04]  /*2370*/  IMAD.HI.U32 R16, R0, R8, RZ ;  /* 0x0000000800107227 */ /* 0x000fc800078e00ff */
[C---:B------:R-:W-:Y:S02]  /*2380*/  IMAD R7, R2.reuse, R15, R7 ;  /* 0x0000000f02077224 */ /* 0x040fe400078e0207 */
[----:B------:R-:W-:Y:S02]  /*2390*/  IMAD.MOV R16, RZ, RZ, -R16 ;  /* 0x000000ffff107224 */ /* 0x000fe400078e0a10 */
[----:B------:R-:W-:Y:S01]  /*23a0*/  @!P4 IMAD.IADD R19, R19, 0x1, -R2 ;  /* 0x000000011313c824 */ /* 0x000fe200078e0a02 */
[C---:B------:R-:W-:Y:S01]  /*23b0*/  ISETP.GT.U32.AND P4, PT, R2.reuse, R7, PT ;  /* 0x000000070200720c */ /* 0x040fe20003f84070 */
[----:B------:R-:W-:Y:S02]  /*23c0*/  IMAD R8, R2, R16, R8 ;  /* 0x0000001002087224 */ /* 0x000fe400078e0208 */
[----:B------:R-:W-:Y:S02]  /*23d0*/  @!P6 IMAD.IADD R12, R12, 0x1, -R2 ;  /* 0x000000010c0ce824 */ /* 0x000fe400078e0a02 */
[----:B------:R-:W-:Y:S01]  /*23e0*/  @!P1 IMAD.MOV R4, RZ, RZ, -R4 ;  /* 0x000000ffff049224 */ /* 0x000fe200078e0a04 */
[C---:B------:R-:W-:Y:S01]  /*23f0*/  ISETP.GT.U32.AND P6, PT, R2.reuse, R8, PT ;  /* 0x000000080200720c */ /* 0x040fe20003fc4070 */
[----:B------:R-:W-:Y:S01]  /*2400*/  VIADD R15, R29, 0x5d ;  /* 0x0000005d1d0f7836 */ /* 0x000fe20000000000 */
[----:B------:R-:W-:Y:S01]  /*2410*/  ISETP.GT.U32.AND P1, PT, R2, R14, PT ;  /* 0x0000000e0200720c */ /* 0x000fe20003f24070 */
[----:B------:R-:W-:Y:S01]  /*2420*/  IMAD.MOV.U32 R5, RZ, RZ, R18 ;  /* 0x000000ffff057224 */ /* 0x000fe200078e0012 */
[----:B------:R2:W-:Y:S01]  /*2430*/  STL [R1+0xb8], R4 ;  /* 0x0000b80401007387 */ /* 0x0005e20000100800 */
[----:B------:R-:W-:Y:S01]  /*2440*/  IMAD.HI.U32 R25, R0, R23, RZ ;  /* 0x0000001700197227 */ /* 0x000fe200078e00ff */
[----:B------:R-:W-:-:S03]  /*2450*/  IABS R16, R15 ;  /* 0x0000000f00107213 */ /* 0x000fc60000000000 */
[--C-:B------:R-:W-:Y:S01]  /*2460*/  @!P4 IMAD.IADD R7, R7, 0x1, -R2.reuse ;  /* 0x000000010707c824 */ /* 0x100fe200078e0a02 */
[----:B------:R-:W-:Y:S01]  /*2470*/  ISETP.GE.AND P4, PT, R3, RZ, PT ;  /* 0x000000ff0300720c */ /* 0x000fe20003f86270 */
[----:B------:R-:W-:Y:S02]  /*2480*/  @!P2 IMAD.MOV R5, RZ, RZ, -R5 ;  /* 0x000000ffff05a224 */ /* 0x000fe400078e0a05 */
[----:B------:R-:W-:Y:S01]  /*2490*/  @!P6 IMAD.IADD R8, R8, 0x1, -R2 ;  /* 0x000000010808e824 */ /* 0x000fe200078e0a02 */
[----:B------:R-:W-:Y:S01]  /*24a0*/  ISETP.GT.U32.AND P6, PT, R2, R7, PT ;  /* 0x000000070200720c */ /* 0x000fe20003fc4070 */
[----:B--2---:R-:W-:Y:S01]  /*24b0*/  IMAD.MOV.U32 R4, RZ, RZ, R19 ;  /* 0x000000ffff047224 */ /* 0x004fe200078e0013 */
[----:B------:R2:W-:Y:S01]  /*24c0*/  STL [R1+0xcc], R5 ;  /* 0x0000cc0501007387 */ /* 0x0005e20000100800 */
[----:B------:R-:W-:Y:S02]  /*24d0*/  IMAD.MOV R25, RZ, RZ, -R25 ;  /* 0x000000ffff197224 */ /* 0x000fe400078e0a19 */
[----:B------:R-:W-:-:S04]  /*24e0*/  IMAD.HI.U32 R21, R0, R16, RZ ;  /* 0x0000001000157227 */ /* 0x000fc800078e00ff */
[----:B------:R-:W-:Y:S01]  /*24f0*/  @!P0 IMAD.MOV R4, RZ, RZ, -R4 ;  /* 0x000000ffff048224 */ /* 0x000fe200078e0a04 */
[----:B------:R-:W-:Y:S01]  /*2500*/  ISETP.GT.U32.AND P0, PT, R2, R8, PT ;  /* 0x000000080200720c */ /* 0x000fe20003f04070 */
[----:B------:R-:W-:Y:S01]  /*2510*/  @!P1 IMAD.IADD R14, R14, 0x1, -R2 ;  /* 0x000000010e0e9824 */ /* 0x000fe200078e0a02 */
[----:B------:R-:W-:Y:S01]  /*2520*/  ISETP.GE.AND P1, PT, R20, RZ, PT ;  /* 0x000000ff1400720c */ /* 0x000fe20003f26270 */
[C---:B------:R-:W-:Y:S01]  /*2530*/  IMAD R3, R2.reuse, R25, R23 ;  /* 0x0000001902037224 */ /* 0x040fe200078e0217 */
[----:B------:R4:W-:Y:S01]  /*2540*/  STL [R1+0xd0], R4 ;  /* 0x0000d00401007387 */ /* 0x0009e20000100800 */
[----:B------:R-:W-:Y:S02]  /*2550*/  IMAD.MOV R21, RZ, RZ, -R21 ;  /* 0x000000ffff157224 */ /* 0x000fe400078e0a15 */
[----:B--2---:R-:W-:Y:S01]  /*2560*/  IMAD.MOV.U32 R5, RZ, RZ, R12 ;  /* 0x000000ffff057224 */ /* 0x004fe200078e000c */
[----:B------:R-:W-:Y:S01]  /*2570*/  ISETP.GT.U32.AND P2, PT, R2, R3, PT ;  /* 0x000000030200720c */ /* 0x000fe20003f44070 */
[----:B------:R-:W-:-:S02]  /*2580*/  VIADD R17, R29, 0x5c ;  /* 0x0000005c1d117836 */ /* 0x000fc40000000000 */
[C---:B------:R-:W-:Y:S02]  /*2590*/  IMAD R16, R2.reuse, R21, R16 ;  /* 0x0000001502107224 */ /* 0x040fe400078e0210 */
[----:B------:R-:W-:Y:S01]  /*25a0*/  @!P5 IMAD.MOV R5, RZ, RZ, -R5 ;  /* 0x000000ffff05d224 */ /* 0x000fe200078e0a05 */
[----:B------:R-:W-:Y:S01]  /*25b0*/  IABS R20, R17 ;  /* 0x0000001100147213 */ /* 0x000fe20000000000 */
[----:B----4-:R-:W-:Y:S01]  /*25c0*/  IMAD.MOV.U32 R4, RZ, RZ, R14 ;  /* 0x000000ffff047224 */ /* 0x010fe200078e000e */
[----:B------:R-:W-:Y:S01]  /*25d0*/  ISETP.GE.AND P5, PT, R13, RZ, PT ;  /* 0x000000ff0d00720c */ /* 0x000fe20003fa6270 */
[----:B------:R-:W-:Y:S01]  /*25e0*/  @!P6 IMAD.IADD R7, R7, 0x1, -R2 ;  /* 0x000000010707e824 */ /* 0x000fe200078e0a02 */
[----:B------:R-:W-:Y:S01]  /*25f0*/  ISETP.GT.U32.AND P6, PT, R2, R16, PT ;  /* 0x000000100200720c */ /* 0x000fe20003fc4070 */
[----:B------:R-:W-:Y:S01]  /*2600*/  @!P3 IMAD.MOV R4, RZ, RZ, -R4 ;  /* 0x000000ffff04b224 */ /* 0x000fe200078e0a04 */
[----:B------:R-:W-:Y:S01]  /*2610*/  STL [R1+0xd8], R5 ;  /* 0x0000d80501007387 */ /* 0x000fe20000100800 */
[----:B------:R-:W-:Y:S01]  /*2620*/  IMAD.HI.U32 R12, R0, R20, RZ ;  /* 0x00000014000c7227 */ /* 0x000fe200078e00ff */
[----:B------:R-:W-:-:S02]  /*2630*/  ISETP.GE.AND P3, PT, R15, RZ, PT ;  /* 0x000000ff0f00720c */ /* 0x000fc40003f66270 */
[----:B------:R2:W-:Y:S01]  /*2640*/  STL [R1+0xe0], R4 ;  /* 0x0000e00401007387 */ /* 0x0005e20000100800 */
[----:B------:R-:W-:Y:S02]  /*2650*/  VIADD R13, R29, 0x5b ;  /* 0x0000005b1d0d7836 */ /* 0x000fe40000000000 */
[----:B------:R-:W-:Y:S02]  /*2660*/  IMAD.MOV R12, RZ, RZ, -R12 ;  /* 0x000000ffff0c7224 */ /* 0x000fe400078e0a0c */
[--C-:B------:R-:W-:Y:S01]  /*2670*/  @!P0 IMAD.IADD R8, R8, 0x1, -R2.reuse ;  /* 0x0000000108088824 */ /* 0x100fe200078e0a02 */
[----:B------:R-:W-:Y:S01]  /*2680*/  ISETP.GE.AND P0, PT, R17, RZ, PT ;  /* 0x000000ff1100720c */ /* 0x000fe20003f06270 */
[----:B------:R-:W-:Y:S01]  /*2690*/  @!P2 IMAD.IADD R3, R3, 0x1, -R2 ;  /* 0x000000010303a824 */ /* 0x000fe200078e0a02 */
[----:B------:R-:W-:Y:S01]  /*26a0*/  IABS R17, R13 ;  /* 0x0000000d00117213 */ /* 0x000fe20000000000 */
[----:B------:R-:W-:Y:S01]  /*26b0*/  IMAD R23, R2, R12, R20 ;  /* 0x0000000c02177224 */ /* 0x000fe200078e0214 */
[----:B------:R-:W-:Y:S01]  /*26c0*/  ISETP.GE.AND P2, PT, R13, RZ, PT ;  /* 0x000000ff0d00720c */ /* 0x000fe20003f46270 */
[----:B--2---:R-:W-:-:S02]  /*26d0*/  IMAD.MOV.U32 R4, RZ, RZ, R7 ;  /* 0x000000ffff047224 */ /* 0x004fc400078e0007 */
[----:B------:R-:W-:Y:S01]  /*26e0*/  @!P6 IMAD.IADD R16, R16, 0x1, -R2 ;  /* 0x000000011010e824 */ /* 0x000fe200078e0a02 */
[----:B------:R-:W-:Y:S01]  /*26f0*/  ISETP.GT.U32.AND P6, PT, R2, R3, PT ;  /* 0x000000030200720c */ /* 0x000fe20003fc4070 */
[----:B------:R-:W-:Y:S02]  /*2700*/  @!P1 IMAD.MOV R4, RZ, RZ, -R4 ;  /* 0x000000ffff049224 */ /* 0x000fe400078e0a04 */
[----:B------:R-:W-:Y:S01]  /*2710*/  IMAD.HI.U32 R7, R0, R17, RZ ;  /* 0x0000001100077227 */ /* 0x000fe200078e00ff */
[----:B------:R-:W-:Y:S02]  /*2720*/  ISETP.GT.U32.AND P1, PT, R2, R16, PT ;  /* 0x000000100200720c */ /* 0x000fe40003f24070 */
[----:B------:R2:W-:Y:S01]  /*2730*/  STL [R1+0xe8], R4 ;  /* 0x0000e80401007387 */ /* 0x0005e20000100800 */
[----:B------:R-:W-:Y:S02]  /*2740*/  IMAD.MOV R7, RZ, RZ, -R7 ;  /* 0x000000ffff077224 */ /* 0x000fe400078e0a07 */
[----:B------:R-:W-:-:S02]  /*2750*/  VIADD R13, R29, 0x5a ;  /* 0x0000005a1d0d7836 */ /* 0x000fc40000000000 */
[C---:B------:R-:W-:Y:S02]  /*2760*/  IMAD R17, R2.reuse, R7, R17 ;  /* 0x0000000702117224 */ /* 0x040fe400078e0211 */
[----:B------:R-:W-:Y:S01]  /*2770*/  VIADD R12, R29, 0x59 ;  /* 0x000000591d0c7836 */ /* 0x000fe20000000000 */
[----:B------:R-:W-:Y:S01]  /*2780*/  IABS R18, R13 ;  /* 0x0000000d00127213 */ /* 0x000fe20000000000 */
[----:B------:R-:W-:Y:S01]  /*2790*/  @!P6 IMAD.IADD R3, R3, 0x1, -R2 ;  /* 0x000000010303e824 */ /* 0x000fe200078e0a02 */
[----:B------:R-:W-:Y:S01]  /*27a0*/  ISETP.GT.U32.AND P6, PT, R2, R17, PT ;  /* 0x000000110200720c */ /* 0x000fe20003fc4070 */
[----:B--2---:R-:W-:Y:S01]  /*27b0*/  IMAD.MOV.U32 R4, RZ, RZ, R8 ;  /* 0x000000ffff047224 */ /* 0x004fe200078e0008 */
[----:B------:R-:W-:Y:S01]  /*27c0*/  IABS R20, R12 ;  /* 0x0000000c00147213 */ /* 0x000fe20000000000 */
[----:B------:R-:W-:-:S04]  /*27d0*/  IMAD.HI.U32 R7, R0, R18, RZ ;  /* 0x0000001200077227 */ /* 0x000fc800078e00ff */
[----:B------:R-:W-:Y:S01]  /*27e0*/  @!P4 IMAD.MOV R4, RZ, RZ, -R4 ;  /* 0x000000ffff04c224 */ /* 0x000fe200078e0a04 */
[----:B------:R-:W-:Y:S01]  /*27f0*/  ISETP.GT.U32.AND P4, PT, R2, R23, PT ;  /* 0x000000170200720c */ /* 0x000fe20003f84070 */
[----:B------:R-:W-:Y:S01]  /*2800*/  @!P1 IMAD.IADD R16, R16, 0x1, -R2 ;  /* 0x0000000110109824 */ /* 0x000fe200078e0a02 */
[----:B------:R-:W-:Y:S01]  /*2810*/  ISETP.GE.AND P1, PT, R13, RZ, PT ;  /* 0x000000ff0d00720c */ /* 0x000fe20003f26270 */
[----:B------:R-:W-:Y:S01]  /*2820*/  VIADD R14, R29, 0x58 ;  /* 0x000000581d0e7836 */ /* 0x000fe20000000000 */
[----:B------:R2:W-:Y:S01]  /*2830*/  STL [R1+0xf0], R4 ;  /* 0x0000f00401007387 */ /* 0x0005e20000100800 */
[----:B------:R-:W-:-:S03]  /*2840*/  IMAD.HI.U32 R8, R0, R20, RZ ;  /* 0x0000001400087227 */ /* 0x000fc600078e00ff */
[----:B------:R-:W-:Y:S01]  /*2850*/  IABS R19, R14 ;  /* 0x0000000e00137213 */ /* 0x000fe20000000000 */
[----:B------:R-:W-:Y:S02]  /*2860*/  IMAD.MOV R13, RZ, RZ, -R7 ;  /* 0x000000ffff0d7224 */ /* 0x000fe400078e0a07 */
[----:B------:R-:W-:Y:S02]  /*2870*/  IMAD.MOV R8, RZ, RZ, -R8 ;  /* 0x000000ffff087224 */ /* 0x000fe400078e0a08 */
[----:B------:R-:W-:Y:S01]  /*2880*/  @!P4 IMAD.IADD R23, R23, 0x1, -R2 ;  /* 0x000000011717c824 */ /* 0x000fe200078e0a02 */
[----:B------:R-:W-:Y:S01]  /*2890*/  ISETP.GE.AND P4, PT, R12, RZ, PT ;  /* 0x000000ff0c00720c */ /* 0x000fe20003f86270 */
[----:B--2---:R-:W-:Y:S02]  /*28a0*/  IMAD.MOV.U32 R4, RZ, RZ, R3 ;  /* 0x000000ffff047224 */ /* 0x004fe400078e0003 */
[C---:B------:R-:W-:Y:S02]  /*28b0*/  IMAD R18, R2.reuse, R13, R18 ;  /* 0x0000000d02127224 */ /* 0x040fe400078e0212 */
[----:B------:R-:W-:Y:S01]  /*28c0*/  @!P5 IMAD.MOV R4, RZ, RZ, -R4 ;  /* 0x000000ffff04d224 */ /* 0x000fe200078e0a04 */
[----:B------:R-:W-:Y:S01]  /*28d0*/  ISETP.GT.U32.AND P5, PT, R2, R23, PT ;  /* 0x000000170200720c */ /* 0x000fe20003fa4070 */
[----:B------:R-:W-:-:S02]  /*28e0*/  @!P6 IMAD.IADD R17, R17, 0x1, -R2 ;  /* 0x000000011111e824 */ /* 0x000fc400078e0a02 */
[----:B------:R-:W-:Y:S01]  /*28f0*/  IMAD R20, R2, R8, R20 ;  /* 0x0000000802147224 */ /* 0x000fe200078e0214 */
[----:B------:R2:W-:Y:S01]  /*2900*/  STL [R1+0xf4], R4 ;  /* 0x0000f40401007387 */ /* 0x0005e20000100800 */
[----:B------:R-:W-:Y:S01]  /*2910*/  IMAD.HI.U32 R7, R0, R19, RZ ;  /* 0x0000001300077227 */ /* 0x000fe200078e00ff */
[----:B------:R-:W-:-:S03]  /*2920*/  ISETP.GT.U32.AND P6, PT, R2, R17, PT ;  /* 0x000000110200720c */ /* 0x000fc60003fc4070 */
[----:B------:R-:W-:Y:S02]  /*2930*/  IMAD.MOV R7, RZ, RZ, -R7 ;  /* 0x000000ffff077224 */ /* 0x000fe400078e0a07 */
[----:B------:R-:W-:Y:S02]  /*2940*/  VIADD R3, R29, 0x55 ;  /* 0x000000551d037836 */ /* 0x000fe40000000000 */
[----:B------:R-:W-:Y:S01]  /*2950*/  @!P5 IMAD.IADD R23, R23, 0x1, -R2 ;  /* 0x000000011717d824 */ /* 0x000fe200078e0a02 */
[C---:B------:R-:W-:Y:S01]  /*2960*/  ISETP.GT.U32.AND P5, PT, R2.reuse, R20, PT ;  /* 0x000000140200720c */ /* 0x040fe20003fa4070 */
[----:B--2---:R-:W-:Y:S01]  /*2970*/  IMAD.MOV.U32 R4, RZ, RZ, R16 ;  /* 0x000000ffff047224 */ /* 0x004fe200078e0010 */
[----:B------:R-:W-:Y:S01]  /*2980*/  IABS R15, R3 ;  /* 0x00000003000f7213 */ /* 0x000fe20000000000 */
[C---:B------:R-:W-:Y:S02]  /*2990*/  IMAD R19, R2.reuse, R7, R19 ;  /* 0x0000000702137224 */ /* 0x040fe400078e0213 */
[----:B------:R-:W-:Y:S01]  /*29a0*/  @!P3 IMAD.MOV R4, RZ, RZ, -R4 ;  /* 0x000000ffff04b224 */ /* 0x000fe200078e0a04 */
[----:B------:R-:W-:Y:S01]  /*29b0*/  ISETP.GT.U32.AND P3, PT, R2, R18, PT ;  /* 0x000000120200720c */ /* 0x000fe20003f64070 */
[----:B------:R-:W-:-:S02]  /*29c0*/  VIADD R7, R29, 0x57 ;  /* 0x000000571d077836 */ /* 0x000fc40000000000 */
[----:B------:R-:W-:Y:S01]  /*29d0*/  VIADD R12, R29, 0x56 ;  /* 0x000000561d0c7836 */ /* 0x000fe20000000000 */
[----:B------:R2:W-:Y:S01]  /*29e0*/  STL [R1+0x10c], R4 ;  /* 0x00010c0401007387 */ /* 0x0005e20000100800 */
[--C-:B------:R-:W-:Y:S01]  /*29f0*/  @!P6 IMAD.IADD R17, R17, 0x1, -R2.reuse ;  /* 0x000000011111e824 */ /* 0x100fe200078e0a02 */
[----:B------:R-:W-:Y:S01]  /*2a00*/  IABS R21, R7 ;  /* 0x0000000700157213 */ /* 0x000fe20000000000 */
[----:B------:R-:W-:Y:S01]  /*2a10*/  @!P5 IMAD.IADD R20, R20, 0x1, -R2 ;  /* 0x000000011414d824 */ /* 0x000fe200078e0a02 */
[----:B------:R-:W-:Y:S01]  /*2a20*/  ISETP.GT.U32.AND P6, PT, R2, R19, PT ;  /* 0x000000130200720c */ /* 0x000fe20003fc4070 */
[----:B------:R-:W-:Y:S01]  /*2a30*/  IMAD.MOV.U32 R5, RZ, RZ, R23 ;  /* 0x000000ffff057224 */ /* 0x000fe200078e0017 */
[----:B------:R-:W-:Y:S01]  /*2a40*/  IABS R13, R12 ;  /* 0x0000000c000d7213 */ /* 0x000fe20000000000 */
[----:B------:R-:W-:-:S04]  /*2a50*/  IMAD.HI.U32 R25, R0, R21, RZ ;  /* 0x0000001500197227 */ /* 0x000fc800078e00ff */
[----:B------:R-:W-:Y:S01]  /*2a60*/  @!P3 IMAD.IADD R18, R18, 0x1, -R2 ;  /* 0x000000011212b824 */ /* 0x000fe200078e0a02 */
[----:B------:R-:W-:Y:S01]  /*2a70*/  ISETP.GE.AND P3, PT, R14, RZ, PT ;  /* 0x000000ff0e00720c */ /* 0x000fe20003f66270 */
[----:B------:R-:W-:Y:S02]  /*2a80*/  IMAD.MOV.U32 R14, RZ, RZ, R15 ;  /* 0x000000ffff0e7224 */ /* 0x000fe400078e000f */
[----:B------:R-:W-:Y:S01]  /*2a90*/  IMAD.HI.U32 R15, R0, R13, RZ ;  /* 0x0000000d000f7227 */ /* 0x000fe200078e00ff */
[----:B------:R-:W-:-:S03]  /*2aa0*/  ISETP.GT.U32.AND P5, PT, R2, R18, PT ;  /* 0x000000120200720c */ /* 0x000fc60003fa4070 */
[----:B------:R-:W-:Y:S02]  /*2ab0*/  IMAD.MOV R25, RZ, RZ, -R25 ;  /* 0x000000ffff197224 */ /* 0x000fe400078e0a19 */
[----:B------:R-:W-:Y:S02]  /*2ac0*/  IMAD.MOV R23, RZ, RZ, -R15 ;  /* 0x000000ffff177224 */ /* 0x000fe400078e0a0f */
[C---:B------:R-:W-:Y:S02]  /*2ad0*/  IMAD R15, R2.reuse, R25, R21 ;  /* 0x00000019020f7224 */ /* 0x040fe400078e0215 */
[--C-:B------:R-:W-:Y:S01]  /*2ae0*/  @!P6 IMAD.IADD R19, R19, 0x1, -R2.reuse ;  /* 0x000000011313e824 */ /* 0x100fe200078e0a02 */
[----:B------:R-:W-:Y:S01]  /*2af0*/  ISETP.GT.U32.AND P6, PT, R2, R20, PT ;  /* 0x000000140200720c */ /* 0x000fe20003fc4070 */
[----:B------:R-:W-:Y:S02]  /*2b00*/  VIADD R16, R29, 0x54 ;  /* 0x000000541d107836 */ /* 0x000fe40000000000 */
[----:B------:R-:W-:Y:S01]  /*2b10*/  @!P5 IMAD.IADD R18, R18, 0x1, -R2 ;  /* 0x000000011212d824 */ /* 0x000fe200078e0a02 */
[C---:B------:R-:W-:Y:S01]  /*2b20*/  ISETP.GT.U32.AND P5, PT, R2.reuse, R15, PT ;  /* 0x0000000f0200720c */ /* 0x040fe20003fa4070 */
[----:B--2---:R-:W-:Y:S01]  /*2b30*/  IMAD.MOV.U32 R4, RZ, RZ, R17 ;  /* 0x000000ffff047224 */ /* 0x004fe200078e0011 */
[----:B------:R-:W-:Y:S01]  /*2b40*/  IABS R8, R16 ;  /* 0x0000001000087213 */ /* 0x000fe20000000000 */
[----:B------:R-:W-:Y:S01]  /*2b50*/  @!P0 IMAD.MOV R5, RZ, RZ, -R5 ;  /* 0x000000ffff058224 */ /* 0x000fe200078e0a05 */
[C---:B------:R-:W-:Y:S01]  /*2b60*/  ISETP.GT.U32.AND P0, PT, R2.reuse, R19, PT ;  /* 0x000000130200720c */ /* 0x040fe20003f04070 */
[----:B------:R-:W-:Y:S01]  /*2b70*/  @!P2 IMAD.MOV R4, RZ, RZ, -R4 ;  /* 0x000000ffff04a224 */ /* 0x000fe200078e0a04 */
[----:B------:R-:W-:Y:S01]  /*2b80*/  ISETP.GE.AND P2, PT, R7, RZ, PT ;  /* 0x000000ff0700720c */ /* 0x000fe20003f46270 */
[----:B------:R-:W-:Y:S01]  /*2b90*/  IMAD R13, R2, R23, R13 ;  /* 0x00000017020d7224 */ /* 0x000fe200078e020d */
[----:B------:R2:W-:Y:S01]  /*2ba0*/  STL [R1+0x108], R5 ;  /* 0x0001080501007387 */ /* 0x0005e20000100800 */
[----:B------:R-:W-:-:S03]  /*2bb0*/  IMAD.HI.U32 R21, R0, R8, RZ ;  /* 0x0000000800157227 */ /* 0x000fc600078e00ff */
[----:B------:R4:W-:Y:S01]  /*2bc0*/  STL [R1+0x174], R4 ;  /* 0x0001740401007387 */ /* 0x0009e20000100800 */
[--C-:B------:R-:W-:Y:S01]  /*2bd0*/  @!P6 IMAD.IADD R20, R20, 0x1, -R2.reuse ;  /* 0x000000011414e824 */ /* 0x100fe200078e0a02 */
[C---:B------:R-:W-:Y:S01]  /*2be0*/  ISETP.GT.U32.AND P6, PT, R2.reuse, R13, PT ;  /* 0x0000000d0200720c */ /* 0x040fe20003fc4070 */
[----:B------:R-:W-:Y:S02]  /*2bf0*/  IMAD.MOV R21, RZ, RZ, -R21 ;  /* 0x000000ffff157224 */ /* 0x000fe400078e0a15 */
[----:B------:R-:W-:Y:S02]  /*2c00*/  @!P5 IMAD.IADD R15, R15, 0x1, -R2 ;  /* 0x000000010f0fd824 */ /* 0x000fe400078e0a02 */
[----:B------:R-:W-:Y:S02]  /*2c10*/  IMAD R8, R2, R21, R8 ;  /* 0x0000001502087224 */ /* 0x000fe400078e0208 */
[----:B--2---:R-:W-:Y:S02]  /*2c20*/  IMAD.MOV.U32 R5, RZ, RZ, R20 ;  /* 0x000000ffff057224 */ /* 0x004fe400078e0014 */
[----:B----4-:R-:W-:-:S02]  /*2c30*/  IMAD.MOV.U32 R4, RZ, RZ, R18 ;  /* 0x000000ffff047224 */ /* 0x010fc400078e0012 */
[----:B------:R-:W-:-:S04]  /*2c40*/  IMAD.HI.U32 R23, R0, R14, RZ ;  /* 0x0000000e00177227 */ /* 0x000fc800078e00ff */
[----:B------:R-:W-:Y:S01]  /*2c50*/  @!P1 IMAD.MOV R4, RZ, RZ, -R4 ;  /* 0x000000ffff049224 */ /* 0x000fe200078e0a04 */
[C---:B------:R-:W-:Y:S01]  /*2c60*/  ISETP.GT.U32.AND P1, PT, R2.reuse, R15, PT ;  /* 0x0000000f0200720c */ /* 0x040fe20003f24070 */
[----:B------:R-:W-:Y:S02]  /*2c70*/  VIADD R7, R29, 0x53 ;  /* 0x000000531d077836 */ /* 0x000fe40000000000 */
[--C-:B------:R-:W-:Y:S01]  /*2c80*/  @!P0 IMAD.IADD R19, R19, 0x1, -R2.reuse ;  /* 0x0000000113138824 */ /* 0x100fe200078e0a02 */
[----:B------:R2:W-:Y:S01]  /*2c90*/  STL [R1+0x170], R4 ;  /* 0x0001700401007387 */ /* 0x0005e20000100800 */
[----:B------:R-:W-:Y:S01]  /*2ca0*/  @!P4 IMAD.MOV R5, RZ, RZ, -R5 ;  /* 0x000000ffff05c224 */ /* 0x000fe200078e0a05 */
[----:B------:R-:W-:Y:S01]  /*2cb0*/  ISETP.GT.U32.AND P4, PT, R2, R8, PT ;  /* 0x000000080200720c */ /* 0x000fe20003f84070 */
[----:B------:R-:W-:Y:S01]  /*2cc0*/  IMAD.MOV R23, RZ, RZ, -R23 ;  /* 0x000000ffff177224 */ /* 0x000fe200078e0a17 */
[----:B------:R-:W-:Y:S01]  /*2cd0*/  IABS R17, R7 ;  /* 0x0000000700117213 */ /* 0x000fe20000000000 */
[----:B------:R-:W-:Y:S01]  /*2ce0*/  @!P6 IMAD.IADD R13, R13, 0x1, -R2 ;  /* 0x000000010d0de824 */ /* 0x000fe200078e0a02 */
[----:B------:R-:W-:Y:S01]  /*2cf0*/  ISETP.GE.AND P0, PT, R12, RZ, PT ;  /* 0x000000ff0c00720c */ /* 0x000fe20003f06270 */
[C---:B------:R-:W-:Y:S01]  /*2d00*/  IMAD R12, R2.reuse, R23, R14 ;  /* 0x00000017020c7224 */ /* 0x040fe200078e020e */
[----:B------:R-:W-:Y:S01]  /*2d10*/  STL [R1+0x190], R5 ;  /* 0x0001900501007387 */ /* 0x000fe20000100800 */
[----:B------:R-:W-:Y:S01]  /*2d20*/  VIADD R14, R29, 0x52 ;  /* 0x000000521d0e7836 */ /* 0x000fe20000000000 */
[C---:B------:R-:W-:Y:S01]  /*2d30*/  ISETP.GT.U32.AND P6, PT, R2.reuse, R13, PT ;  /* 0x0000000d0200720c */ /* 0x040fe20003fc4070 */
[----:B--2---:R-:W-:Y:S01]  /*2d40*/  IMAD.MOV.U32 R4, RZ, RZ, R19 ;  /* 0x000000ffff047224 */ /* 0x004fe200078e0013 */
[----:B------:R-:W-:Y:S01]  /*2d50*/  ISETP.GT.U32.AND P5, PT, R2, R12, PT ;  /* 0x0000000c0200720c */ /* 0x000fe20003fa4070 */
[----:B------:R-:W-:Y:S01]  /*2d60*/  IMAD.HI.U32 R21, R0, R17, RZ ;  /* 0x0000001100157227 */ /* 0x000fe200078e00ff */
[----:B------:R-:W-:-:S03]  /*2d70*/  IABS R18, R14 ;  /* 0x0000000e00127213 */ /* 0x000fc60000000000 */
[----:B------:R-:W-:Y:S01]  /*2d80*/  @!P3 IMAD.MOV R4, RZ, RZ, -R4 ;  /* 0x000000ffff04b224 */ /* 0x000fe200078e0a04 */
[----:B------:R-:W-:Y:S01]  /*2d90*/  ISETP.GE.AND P3, PT, R3, RZ, PT ;  /* 0x000000ff0300720c */ /* 0x000fe20003f66270 */
[--C-:B------:R-:W-:Y:S01]  /*2da0*/  @!P1 IMAD.IADD R15, R15, 0x1, -R2.reuse ;  /* 0x000000010f0f9824 */ /* 0x100fe200078e0a02 */
[----:B------:R-:W-:Y:S01]  /*2db0*/  ISETP.GE.AND P1, PT, R16, RZ, PT ;  /* 0x000000ff1000720c */ /* 0x000fe20003f26270 */
[----:B------:R-:W-:Y:S01]  /*2dc0*/  IMAD.MOV R20, RZ, RZ, -R21 ;  /* 0x000000ffff147224 */ /* 0x000fe200078e0a15 */
[----:B------:R2:W-:Y:S01]  /*2dd0*/  STL [R1+0x194], R4 ;  /* 0x0001940401007387 */ /* 0x0005e20000100800 */
[----:B------:R-:W-:Y:S01]  /*2de0*/  @!P4 IMAD.IADD R8, R8, 0x1, -R2 ;  /* 0x000000010808c824 */ /* 0x000fe200078e0a02 */
[----:B------:R-:W-:Y:S01]  /*2df0*/  ISETP.GE.AND P4, PT, R7, RZ, PT ;  /* 0x000000ff0700720c */ /* 0x000fe20003f86270 */
[----:B------:R-:W-:Y:S02]  /*2e00*/  IMAD R3, R2, R20, R17 ;  /* 0x0000001402037224 */ /* 0x000fe400078e0211 */
[----:B------:R-:W-:-:S04]  /*2e10*/  IMAD.HI.U32 R16, R0, R18, RZ ;  /* 0x0000001200107227 */ /* 0x000fc800078e00ff */
[----:B------:R-:W-:Y:S01]  /*2e20*/  @!P6 IMAD.IADD R13, R13, 0x1, -R2 ;  /* 0x000000010d0de824 */ /* 0x000fe200078e0a02 */
[C---:B------:R-:W-:Y:S01]  /*2e30*/  ISETP.GT.U32.AND P6, PT, R2.reuse, R3, PT ;  /* 0x000000030200720c */ /* 0x040fe20003fc4070 */
[----:B--2---:R-:W-:Y:S02]  /*2e40*/  IMAD.MOV.U32 R4, RZ, RZ, R15 ;  /* 0x000000ffff047224 */ /* 0x004fe400078e000f */
[----:B------:R-:W-:Y:S02]  /*2e50*/  IMAD.MOV R16, RZ, RZ, -R16 ;  /* 0x000000ffff107224 */ /* 0x000fe400078e0a10 */
[----:B------:R-:W-:Y:S01]  /*2e60*/  @!P2 IMAD.MOV R4, RZ, RZ, -R4 ;  /* 0x000000ffff04a224 */ /* 0x000fe200078e0a04 */
[----:B------:R-:W-:Y:S01]  /*2e70*/  ISETP.GT.U32.AND P2, PT, R2, R8, PT ;  /* 0x000000080200720c */ /* 0x000fe20003f44070 */
[----:B------:R-:W-:Y:S02]  /*2e80*/  @!P5 IMAD.IADD R12, R12, 0x1, -R2 ;  /* 0x000000010c0cd824 */ /* 0x000fe400078e0a02 */
[C---:B------:R-:W-:Y:S01]  /*2e90*/  IMAD R7, R2.reuse, R16, R18 ;  /* 0x0000001002077224 */ /* 0x040fe200078e0212 */
[----:B------:R2:W-:Y:S01]  /*2ea0*/  STL [R1+0x198], R4 ;  /* 0x0001980401007387 */ /* 0x0005e20000100800 */
[----:B------:R-:W-:Y:S01]  /*2eb0*/  VIADD R17, R29, 0x51 ;  /* 0x000000511d117836 */ /* 0x000fe20000000000 */
[----:B------:R-:W-:Y:S01]  /*2ec0*/  ISETP.GT.U32.AND P5, PT, R2, R12, PT ;  /* 0x0000000c0200720c */ /* 0x000fe20003fa4070 */
[----:B------:R-:W-:-:S02]  /*2ed0*/  @!P6 IMAD.IADD R3, R3, 0x1, -R2 ;  /* 0x000000010303e824 */ /* 0x000fc400078e0a02 */
[C---:B------:R-:W-:Y:S01]  /*2ee0*/  VIADD R16, R29.reuse, 0x50 ;  /* 0x000000501d107836 */ /* 0x040fe20000000000 */
[----:B------:R-:W-:Y:S01]  /*2ef0*/  IABS R23, R17 ;  /* 0x0000001100177213 */ /* 0x000fe20000000000 */
[----:B------:R-:W-:Y:S01]  /*2f00*/  VIADD R15, R29, 0x4f ;  /* 0x0000004f1d0f7836 */ /* 0x000fe20000000000 */
[----:B------:R-:W-:Y:S01]  /*2f10*/  ISETP.GT.U32.AND P6, PT, R2, R3, PT ;  /* 0x000000030200720c */ /* 0x000fe20003fc4070 */
[----:B------:R-:W-:Y:S01]  /*2f20*/  @!P2 IMAD.IADD R8, R8, 0x1, -R2 ;  /* 0x000000010808a824 */ /* 0x000fe200078e0a02 */
[----:B------:R-:W-:Y:S01]  /*2f30*/  ISETP.GT.U32.AND P2, PT, R2, R7, PT ;  /* 0x000000070200720c */ /* 0x000fe20003f44070 */
[----:B--2---:R-:W-:Y:S02]  /*2f40*/  IMAD.MOV.U32 R4, RZ, RZ, R13 ;  /* 0x000000ffff047224 */ /* 0x004fe400078e000d */
[----:B------:R-:W-:-:S04]  /*2f50*/  IMAD.HI.U32 R13, R0, R23, RZ ;  /* 0x00000017000d7227 */ /* 0x000fc800078e00ff */
[----:B------:R-:W-:Y:S01]  /*2f60*/  @!P0 IMAD.MOV R4, RZ, RZ, -R4 ;  /* 0x000000ffff048224 */ /* 0x000fe200078e0a04 */
[----:B------:R-:W-:Y:S01]  /*2f70*/  ISETP.GE.AND P0, PT, R17, RZ, PT ;  /* 0x000000ff1100720c */ /* 0x000fe20003f06270 */
[--C-:B------:R-:W-:Y:S01]  /*2f80*/  @!P5 IMAD.IADD R12, R12, 0x1, -R2.reuse ;  /* 0x000000010c0cd824 */ /* 0x100fe200078e0a02 */
[----:B------:R-:W-:Y:S01]  /*2f90*/  ISETP.GE.AND P5, PT, R14, RZ, PT ;  /* 0x000000ff0e00720c */ /* 0x000fe20003fa6270 */
[--C-:B------:R-:W-:Y:S01]  /*2fa0*/  @!P6 IMAD.IADD R3, R3, 0x1, -R2.reuse ;  /* 0x000000010303e824 */ /* 0x100fe200078e0a02 */
[----:B------:R2:W-:Y:S01]  /*2fb0*/  STL [R1+0x19c], R4 ;  /* 0x00019c0401007387 */ /* 0x0005e20000100800 */
[----:B------:R-:W-:Y:S02]  /*2fc0*/  @!P2 IMAD.IADD R7, R7, 0x1, -R2 ;  /* 0x000000010707a824 */ /* 0x000fe400078e0a02 */
[----:B------:R-:W-:Y:S02]  /*2fd0*/  IMAD.MOV.U32 R5, RZ, RZ, R12 ;  /* 0x000000ffff057224 */ /* 0x000fe400078e000c */
[----:B------:R-:W-:Y:S01]  /*2fe0*/  IMAD.MOV R13, RZ, RZ, -R13 ;  /* 0x000000ffff0d7224 */ /* 0x000fe200078e0a0d */
[----:B------:R-:W-:Y:S01]  /*2ff0*/  ISETP.GT.U32.AND P2, PT, R2, R7, PT ;  /* 0x000000070200720c */ /* 0x000fe20003f44070 */
[----:B------:R-:W-:Y:S01]  /*3000*/  @!P3 IMAD.MOV R5, RZ, RZ, -R5 ;  /* 0x000000ffff05b224 */ /* 0x000fe200078e0a05 */
[----:B------:R-:W-:Y:S01]  /*3010*/  ISETP.GE.AND P3, PT, R16, RZ, PT ;  /* 0x000000ff1000720c */ /* 0x000fe20003f66270 */
[----:B------:R-:W-:Y:S01]  /*3020*/  IMAD R23, R2, R13, R23 ;  /* 0x0000000d02177224 */ /* 0x000fe200078e0217 */
[----:B------:R-:W-:Y:S01]  /*3030*/  IABS R16, R16 ;  /* 0x0000001000107213 */ /* 0x000fe20000000000 */
[----:B--2---:R-:W-:Y:S01]  /*3040*/  IMAD.MOV.U32 R4, RZ, RZ, R8 ;  /* 0x000000ffff047224 */ /* 0x004fe200078e0008 */
[----:B------:R-:W-:Y:S01]  /*3050*/  STL [R1+0x1a4], R5 ;  /* 0x0001a40501007387 */ /* 0x000fe20000100800 */
[----:B------:R-:W-:-:S02]  /*3060*/  VIADD R14, R29, 0x4e ;  /* 0x0000004e1d0e7836 */ /* 0x000fc40000000000 */
[----:B------:R-:W-:Y:S01]  /*3070*/  @!P1 IMAD.MOV R4, RZ, RZ, -R4 ;  /* 0x000000ffff049224 */ /* 0x000fe200078e0a04 */
[----:B------:R-:W-:Y:S01]  /*3080*/  ISETP.GE.AND P1, PT, R15, RZ, PT ;  /* 0x000000ff0f00720c */ /* 0x000fe20003f26270 */
[----:B------:R-:W-:Y:S01]  /*3090*/  IMAD.HI.U32 R12, R0, R16, RZ ;  /* 0x00000010000c7227 */ /* 0x000fe200078e00ff */
[----:B------:R-:W-:Y:S02]  /*30a0*/  IABS R15, R15 ;  /* 0x0000000f000f7213 */ /* 0x000fe40000000000 */
[----:B------:R2:W-:Y:S01]  /*30b0*/  STL [R1+0x1ac], R4 ;  /* 0x0001ac0401007387 */ /* 0x0005e20000100800 */
[----:B------:R-:W-:Y:S01]  /*30c0*/  IMAD.MOV R12, RZ, RZ, -R12 ;  /* 0x000000ffff0c7224 */ /* 0x000fe200078e0a0c */
[----:B------:R-:W-:Y:S01]  /*30d0*/  ISETP.GE.AND P6, PT, R14, RZ, PT ;  /* 0x000000ff0e00720c */ /* 0x000fe20003fc6270 */
[----:B------:R-:W-:Y:S01]  /*30e0*/  IMAD.HI.U32 R8, R0, R15, RZ ;  /* 0x0000000f00087227 */ /* 0x000fe200078e00ff */
[----:B------:R-:W-:-:S03]  /*30f0*/  IABS R14, R14 ;  /* 0x0000000e000e7213 */ /* 0x000fc60000000000 */
[----:B------:R-:W-:Y:S02]  /*3100*/  IMAD.MOV R8, RZ, RZ, -R8 ;  /* 0x000000ffff087224 */ /* 0x000fe400078e0a08 */
[----:B------:R-:W-:Y:S02]  /*3110*/  @!P2 IMAD.IADD R7, R7, 0x1, -R2 ;  /* 0x000000010707a824 */ /* 0x000fe400078e0a02 */
[----:B--2---:R-:W-:Y:S02]  /*3120*/  IMAD.MOV.U32 R4, RZ, RZ, R3 ;  /* 0x000000ffff047224 */ /* 0x004fe400078e0003 */
[C---:B------:R-:W-:Y:S02]  /*3130*/  IMAD R16, R2.reuse, R12, R16 ;  /* 0x0000000c02107224 */ /* 0x040fe400078e0210 */
[----:B------:R-:W-:Y:S01]  /*3140*/  @!P4 IMAD.MOV R4, RZ, RZ, -R4 ;  /* 0x000000ffff04c224 */ /* 0x000fe200078e0a04 */
[C---:B------:R-:W-:Y:S01]  /*3150*/  ISETP.GT.U32.AND P4, PT, R2.reuse, R23, PT ;  /* 0x000000170200720c */ /* 0x040fe20003f84070 */
[C---:B------:R-:W-:Y:S01]  /*3160*/  IMAD R15, R2.reuse, R8, R15 ;  /* 0x00000008020f7224 */ /* 0x040fe200078e020f */
[----:B------:R-:W-:Y:S01]  /*3170*/  ISETP.GT.U32.AND P2, PT, R2, R16, PT ;  /* 0x000000100200720c */ /* 0x000fe20003f44070 */
[C---:B------:R-:W-:Y:S01]  /*3180*/  VIADD R25, R29.reuse, 0x4d ;  /* 0x0000004d1d197836 */ /* 0x040fe20000000000 */
[----:B------:R2:W-:Y:S01]  /*3190*/  STL [R1+0x1a8], R4 ;  /* 0x0001a80401007387 */ /* 0x0005e20000100800 */
[----:B------:R-:W-:-:S02]  /*31a0*/  VIADD R19, R29, 0x4c ;  /* 0x0000004c1d137836 */ /* 0x000fc40000000000 */
[----:B------:R-:W-:-:S03]  /*31b0*/  IMAD.HI.U32 R3, R0, R14, RZ ;  /* 0x0000000e00037227 */ /* 0x000fc600078e00ff */
[----:B------:R-:W-:Y:S01]  /*31c0*/  IABS R21, R19 ;  /* 0x0000001300157213 */ /* 0x000fe20000000000 */
[----:B------:R-:W-:Y:S02]  /*31d0*/  IMAD.MOV R3, RZ, RZ, -R3 ;  /* 0x000000ffff037224 */ /* 0x000fe400078e0a03 */
[--C-:B------:R-:W-:Y:S02]  /*31e0*/  @!P4 IMAD.IADD R23, R23, 0x1, -R2.reuse ;  /* 0x000000011717c824 */ /* 0x100fe400078e0a02 */
[----:B--2---:R-:W-:Y:S01]  /*31f0*/  IMAD.MOV.U32 R4, RZ, RZ, R7 ;  /* 0x000000ffff047224 */ /* 0x004fe200078e0007 */
[----:B------:R-:W-:Y:S01]  /*3200*/  IABS R7, R25 ;  /* 0x0000001900077213 */ /* 0x000fe20000000000 */
[----:B------:R-:W-:Y:S01]  /*3210*/  @!P2 IMAD.IADD R16, R16, 0x1, -R2 ;  /* 0x000000011010a824 */ /* 0x000fe200078e0a02 */
[C---:B------:R-:W-:Y:S01]  /*3220*/  ISETP.GT.U32.AND P4, PT, R2.reuse, R23, PT ;  /* 0x000000170200720c */ /* 0x040fe20003f84070 */
[----:B------:R-:W-:Y:S01]  /*3230*/  @!P5 IMAD.MOV R4, RZ, RZ, -R4 ;  /* 0x000000ffff04d224 */ /* 0x000fe200078e0a04 */
[C---:B------:R-:W-:Y:S01]  /*3240*/  ISETP.GT.U32.AND P5, PT, R2.reuse, R15, PT ;  /* 0x0000000f0200720c */ /* 0x040fe20003fa4070 */
[C---:B------:R-:W-:Y:S01]  /*3250*/  IMAD R14, R2.reuse, R3, R14 ;  /* 0x00000003020e7224 */ /* 0x040fe200078e020e */
[----:B------:R-:W-:Y:S01]  /*3260*/  ISETP.GT.U32.AND P2, PT, R2, R16, PT ;  /* 0x000000100200720c */ /* 0x000fe20003f44070 */
[C---:B------:R-:W-:Y:S01]  /*3270*/  IMAD.HI.U32 R17, R0.reuse, R7, RZ ;  /* 0x0000000700117227 */ /* 0x040fe200078e00ff */
[----:B------:R2:W-:Y:S03]  /*3280*/  STL [R1+0x1c0], R4 ;  /* 0x0001c00401007387 */ /* 0x0005e60000100800 */
[----:B------:R-:W-:-:S04]  /*3290*/  IMAD.HI.U32 R8, R0, R21, RZ ;  /* 0x0000001500087227 */ /* 0x000fc800078e00ff */
[----:B------:R-:W-:Y:S02]  /*32a0*/  IMAD.MOV R17, RZ, RZ, -R17 ;  /* 0x000000ffff117224 */ /* 0x000fe400078e0a11 */
[----:B------:R-:W-:Y:S02]  /*32b0*/  @!P5 IMAD.IADD R15, R15, 0x1, -R2 ;  /* 0x000000010f0fd824 */ /* 0x000fe400078e0a02 */
[----:B------:R-:W-:Y:S02]  /*32c0*/  IMAD.MOV R8, RZ, RZ, -R8 ;  /* 0x000000ffff087224 */ /* 0x000fe400078e0a08 */
[----:B------:R-:W-:Y:S01]  /*32d0*/  @!P4 IMAD.IADD R23, R23, 0x1, -R2 ;  /* 0x000000011717c824 */ /* 0x000fe200078e0a02 */
[C---:B------:R-:W-:Y:S01]  /*32e0*/  ISETP.GT.U32.AND P5, PT, R2.reuse, R15, PT ;  /* 0x0000000f0200720c */ /* 0x040fe20003fa4070 */
[C---:B------:R-:W-:Y:S01]  /*32f0*/  IMAD R7, R2.reuse, R17, R7 ;  /* 0x0000001102077224 */ /* 0x040fe200078e0207 */
[C---:B------:R-:W-:Y:S01]  /*3300*/  ISETP.GT.U32.AND P4, PT, R2.reuse, R14, PT ;  /* 0x0000000e0200720c */ /* 0x040fe20003f84070 */
[----:B------:R-:W-:-:S02]  /*3310*/  IMAD R21, R2, R8, R21 ;  /* 0x0000000802157224 */ /* 0x000fc400078e0215 */
[--C-:B------:R-:W-:Y:S01]  /*3320*/  @!P2 IMAD.IADD R16, R16, 0x1, -R2.reuse ;  /* 0x000000011010a824 */ /* 0x100fe200078e0a02 */
[C---:B------:R-:W-:Y:S01]  /*3330*/  ISETP.GT.U32.AND P2, PT, R2.reuse, R7, PT ;  /* 0x000000070200720c */ /* 0x040fe20003f44070 */
[C---:B------:R-:W-:Y:S02]  /*3340*/  VIADD R3, R29.reuse, 0x4b ;  /* 0x0000004b1d037836 */ /* 0x040fe40000000000 */
[----:B------:R-:W-:Y:S02]  /*3350*/  VIADD R8, R29, 0x49 ;  /* 0x000000491d087836 */ /* 0x000fe40000000000 */
[----:B--2---:R-:W-:Y:S01]  /*3360*/  IMAD.MOV.U32 R4, RZ, RZ, R23 ;  /* 0x000000ffff047224 */ /* 0x004fe200078e0017 */
[----:B------:R-:W-:Y:S01]  /*3370*/  IABS R13, R3 ;  /* 0x00000003000d7213 */ /* 0x000fe20000000000 */
[--C-:B------:R-:W-:Y:S01]  /*3380*/  @!P5 IMAD.IADD R15, R15, 0x1, -R2.reuse ;  /* 0x000000010f0fd824 */ /* 0x100fe200078e0a02 */
[----:B------:R-:W-:Y:S01]  /*3390*/  ISETP.GT.U32.AND P5, PT, R2, R21, PT ;  /* 0x000000150200720c */ /* 0x000fe20003fa4070 */
[----:B------:R-:W-:Y:S01]  /*33a0*/  @!P4 IMAD.IADD R14, R14, 0x1, -R2 ;  /* 0x000000010e0ec824 */ /* 0x000fe200078e0a02 */
[----:B------:R-:W-:Y:S01]  /*33b0*/  IABS R23, R8 ;  /* 0x0000000800177213 */ /* 0x000fe20000000000 */
[----:B------:R-:W-:Y:S01]  /*33c0*/  VIADD R12, R29, 0x4a ;  /* 0x0000004a1d0c7836 */ /* 0x000fe20000000000 */
[----:B------:R-:W-:Y:S01]  /*33d0*/  ISETP.GE.AND P4, PT, R25, RZ, PT ;  /* 0x000000ff1900720c */ /* 0x000fe20003f86270 */
[----:B------:R-:W-:Y:S01]  /*33e0*/  @!P0 IMAD.MOV R4, RZ, RZ, -R4 ;  /* 0x000000ffff048224 */ /* 0x000fe200078e0a04 */
[----:B------:R-:W-:Y:S01]  /*33f0*/  ISETP.GT.U32.AND P0, PT, R2, R14, PT ;  /* 0x0000000e0200720c */ /* 0x000fe20003f04070 */
[--C-:B------:R-:W-:Y:S01]  /*3400*/  @!P2 IMAD.IADD R7, R7, 0x1, -R2.reuse ;  /* 0x000000010707a824 */ /* 0x100fe200078e0a02 */
[----:B------:R-:W-:Y:S01]  /*3410*/  IABS R20, R12 ;  /* 0x0000000c00147213 */ /* 0x000fe20000000000 */
[----:B------:R-:W-:Y:S01]  /*3420*/  IMAD.HI.U32 R18, R0, R13, RZ ;  /* 0x0000000d00127227 */ /* 0x000fe200078e00ff */
[----:B------:R-:W-:Y:S01]  /*3430*/  ISETP.GE.AND P2, PT, R19, RZ, PT ;  /* 0x000000ff1300720c */ /* 0x000fe20003f46270 */
[----:B------:R2:W-:Y:S02]  /*3440*/  STL [R1+0x18c], R4 ;  /* 0x00018c0401007387 */ /* 0x0005e40000100800 */
[----:B------:R-:W-:-:S02]  /*3450*/  @!P5 IMAD.IADD R21, R21, 0x1, -R2 ;  /* 0x000000011515d824 */ /* 0x000fc400078e0a02 */
[----:B------:R-:W-:Y:S02]  /*3460*/  IMAD.MOV.U32 R19, RZ, RZ, R23 ;  /* 0x000000ffff137224 */ /* 0x000fe400078e0017 */
[----:B------:R-:W-:Y:S01]  /*3470*/  IMAD.MOV R18, RZ, RZ, -R18 ;  /* 0x000000ffff127224 */ /* 0x000fe200078e0a12 */
[----:B------:R-:W-:Y:S01]  /*3480*/  ISETP.GT.U32.AND P5, PT, R2, R21, PT ;  /* 0x000000150200720c */ /* 0x000fe20003fa4070 */
[----:B------:R-:W-:-:S04]  /*3490*/  IMAD.HI.U32 R17, R0, R20, RZ ;  /* 0x0000001400117227 */ /* 0x000fc800078e00ff */
[----:B--2---:R-:W-:Y:S02]  /*34a0*/  IMAD.MOV.U32 R4, RZ, RZ, R16 ;  /* 0x000000ffff047224 */ /* 0x004fe400078e0010 */
[----:B------:R-:W-:-:S04]  /*34b0*/  IMAD.HI.U32 R16, R0, R19, RZ ;  /* 0x0000001300107227 */ /* 0x000fc800078e00ff */
[----:B------:R-:W-:Y:S01]  /*34c0*/  @!P3 IMAD.MOV R4, RZ, RZ, -R4 ;  /* 0x000000ffff04b224 */ /* 0x000fe200078e0a04 */
[C---:B------:R-:W-:Y:S01]  /*34d0*/  ISETP.GT.U32.AND P3, PT, R2.reuse, R7, PT ;  /* 0x000000070200720c */ /* 0x040fe20003f64070 */
[----:B------:R-:W-:Y:S02]  /*34e0*/  IMAD R13, R2, R18, R13 ;  /* 0x00000012020d7224 */ /* 0x000fe400078e020d */
[----:B------:R-:W-:Y:S01]  /*34f0*/  IMAD.MOV R17, RZ, RZ, -R17 ;  /* 0x000000ffff117224 */ /* 0x000fe200078e0a11 */
[----:B------:R2:W-:Y:S01]  /*3500*/  STL [R1+0x188], R4 ;  /* 0x0001880401007387 */ /* 0x0005e20000100800 */
[----:B------:R-:W-:Y:S01]  /*3510*/  @!P0 IMAD.IADD R14, R14, 0x1, -R2 ;  /* 0x000000010e0e8824 */ /* 0x000fe200078e0a02 */
[C---:B------:R-:W-:Y:S01]  /*3520*/  ISETP.GT.U32.AND P0, PT, R2.reuse, R13, PT ;  /* 0x0000000d0200720c */ /* 0x040fe20003f04070 */
[----:B------:R-:W-:Y:S02]  /*3530*/  IMAD.MOV R16, RZ, RZ, -R16 ;  /* 0x000000ffff107224 */ /* 0x000fe400078e0a10 */
[----:B------:R-:W-:-:S02]  /*3540*/  IMAD R20, R2, R17, R20 ;  /* 0x0000001102147224 */ /* 0x000fc400078e0214 */
[C---:B------:R-:W-:Y:S02]  /*3550*/  IMAD R19, R2.reuse, R16, R19 ;  /* 0x0000001002137224 */ /* 0x040fe400078e0213 */
[----:B------:R-:W-:Y:S02]  /*3560*/  IMAD.MOV.U32 R5, RZ, RZ, R15 ;  /* 0x000000ffff057224 */ /* 0x000fe400078e000f */
[----:B--2---:R-:W-:Y:S02]  /*3570*/  IMAD.MOV.U32 R4, RZ, RZ, R14 ;  /* 0x000000ffff047224 */ /* 0x004fe400078e000e */
[----:B------:R-:W-:Y:S01]  /*3580*/  @!P5 IMAD.IADD R21, R21, 0x1, -R2 ;  /* 0x000000011515d824 */ /* 0x000fe200078e0a02 */
[C---:B------:R-:W-:Y:S01]  /*3590*/  ISETP.GT.U32.AND P5, PT, R2.reuse, R19, PT ;  /* 0x000000130200720c */ /* 0x040fe20003fa4070 */
[----:B------:R-:W-:Y:S01]  /*35a0*/  @!P6 IMAD.MOV R4, RZ, RZ, -R4 ;  /* 0x000000ffff04e224 */ /* 0x000fe200078e0a04 */
[----:B------:R-:W-:Y:S01]  /*35b0*/  ISETP.GT.U32.AND P6, PT, R2, R20, PT ;  /* 0x000000140200720c */ /* 0x000fe20003fc4070 */
[----:B------:R-:W-:Y:S01]  /*35c0*/  @!P1 IMAD.MOV R5, RZ, RZ, -R5 ;  /* 0x000000ffff059224 */ /* 0x000fe200078e0a05 */
[----:B------:R-:W-:Y:S01]  /*35d0*/  ISETP.GE.AND P1, PT, R3, RZ, PT ;  /* 0x000000ff0300720c */ /* 0x000fe20003f26270 */
[----:B------:R-:W-:-:S02]  /*35e0*/  VIADD R3, R29, 0x48 ;  /* 0x000000481d037836 */ /* 0x000fc40000000000 */
[----:B------:R-:W-:Y:S01]  /*35f0*/  VIADD R14, R29, 0x47 ;  /* 0x000000471d0e7836 */ /* 0x000fe20000000000 */
[----:B------:R-:W-:Y:S01]  /*3600*/  STL [R1+0x148], R5 ;  /* 0x0001480501007387 */ /* 0x000fe20000100800 */
[--C-:B------:R-:W-:Y:S01]  /*3610*/  @!P0 IMAD.IADD R13, R13, 0x1, -R2.reuse ;  /* 0x000000010d0d8824 */ /* 0x100fe200078e0a02 */
[----:B------:R-:W-:Y:S01]  /*3620*/  ISETP.GE.AND P0, PT, R8, RZ, PT ;  /* 0x000000ff0800720c */ /* 0x000fe20003f06270 */
[--C-:B------:R-:W-:Y:S01]  /*3630*/  @!P3 IMAD.IADD R7, R7, 0x1, -R2.reuse ;  /* 0x000000010707b824 */ /* 0x100fe200078e0a02 */
[----:B------:R-:W-:Y:S01]  /*3640*/  IABS R15, R3 ;  /* 0x00000003000f7213 */ /* 0x000fe20000000000 */
[----:B------:R2:W-:Y:S01]  /*3650*/  STL [R1+0x17c], R4 ;  /* 0x00017c0401007387 */ /* 0x0005e20000100800 */
[----:B------:R-:W-:Y:S01]  /*3660*/  IABS R8, R14 ;  /* 0x0000000e00087213 */ /* 0x000fe20000000000 */
[--C-:B------:R-:W-:Y:S01]  /*3670*/  @!P6 IMAD.IADD R20, R20, 0x1, -R2.reuse ;  /* 0x000000011414e824 */ /* 0x100fe200078e0a02 */
[----:B------:R-:W-:Y:S01]  /*3680*/  ISETP.GE.AND P3, PT, R12, RZ, PT ;  /* 0x000000ff0c00720c */ /* 0x000fe20003f66270 */
[----:B------:R-:W-:Y:S01]  /*3690*/  @!P5 IMAD.IADD R19, R19, 0x1, -R2 ;  /* 0x000000011313d824 */ /* 0x000fe200078e0a02 */
[----:B------:R-:W-:Y:S01]  /*36a0*/  ISETP.GT.U32.AND P6, PT, R2, R13, PT ;  /* 0x0000000d0200720c */ /* 0x000fe20003fc4070 */
[----:B------:R-:W-:Y:S01]  /*36b0*/  IMAD.HI.U32 R12, R0, R15, RZ ;  /* 0x0000000f000c7227 */ /* 0x000fe200078e00ff */
[----:B------:R-:W-:-:S03]  /*36c0*/  ISETP.GT.U32.AND P5, PT, R2, R20, PT ;  /* 0x000000140200720c */ /* 0x000fc60003fa4070 */
[----:B--2---:R-:W-:Y:S02]  /*36d0*/  IMAD.MOV.U32 R4, RZ, RZ, R7 ;  /* 0x000000ffff047224 */ /* 0x004fe400078e0007 */
[----:B------:R-:W-:Y:S02]  /*36e0*/  IMAD.MOV.U32 R7, RZ, RZ, R8 ;  /* 0x000000ffff077224 */ /* 0x000fe400078e0008 */
[----:B------:R-:W-:Y:S01]  /*36f0*/  @!P4 IMAD.MOV R4, RZ, RZ, -R4 ;  /* 0x000000ffff04c224 */ /* 0x000fe200078e0a04 */
[----:B------:R-:W-:Y:S01]  /*3700*/  ISETP.GT.U32.AND P4, PT, R2, R19, PT ;  /* 0x000000130200720c */ /* 0x000fe20003f84070 */
[----:B------:R-:W-:Y:S02]  /*3710*/  IMAD.MOV R12, RZ, RZ, -R12 ;  /* 0x000000ffff0c7224 */ /* 0x000fe400078e0a0c */
[----:B------:R-:W-:Y:S01]  /*3720*/  IMAD.HI.U32 R8, R0, R7, RZ ;  /* 0x0000000700087227 */ /* 0x000fe200078e00ff */
[----:B------:R2:W-:Y:S03]  /*3730*/  STL [R1+0x180], R4 ;  /* 0x0001800401007387 */ /* 0x0005e60000100800 */
[----:B------:R-:W-:-:S02]  /*3740*/  IMAD R15, R2, R12, R15 ;  /* 0x0000000c020f7224 */ /* 0x000fc400078e020f */
[----:B------:R-:W-:Y:S02]  /*3750*/  IMAD.MOV R8, RZ, RZ, -R8 ;  /* 0x000000ffff087224 */ /* 0x000fe400078e0a08 */
[--C-:B------:R-:W-:Y:S01]  /*3760*/  @!P6 IMAD.IADD R13, R13, 0x1, -R2.reuse ;  /* 0x000000010d0de824 */ /* 0x100fe200078e0a02 */
[C---:B------:R-:W-:Y:S01]  /*3770*/  ISETP.GT.U32.AND P6, PT, R2.reuse, R15, PT ;  /* 0x0000000f0200720c */ /* 0x040fe20003fc4070 */
[C---:B------:R-:W-:Y:S02]  /*3780*/  IMAD R7, R2.reuse, R8, R7 ;  /* 0x0000000802077224 */ /* 0x040fe400078e0207 */
[----:B------:R-:W-:Y:S02]  /*3790*/  VIADD R18, R29, 0x46 ;  /* 0x000000461d127836 */ /* 0x000fe40000000000 */
[----:B------:R-:W-:Y:S01]  /*37a0*/  @!P4 IMAD.IADD R19, R19, 0x1, -R2 ;  /* 0x000000011313c824 */ /* 0x000fe200078e0a02 */
[----:B------:R-:W-:Y:S01]  /*37b0*/  ISETP.GT.U32.AND P4, PT, R2, R7, PT ;  /* 0x000000070200720c */ /* 0x000fe20003f84070 */
[----:B------:R-:W-:Y:S01]  /*37c0*/  VIADD R16, R29, 0x45 ;  /* 0x000000451d107836 */ /* 0x000fe20000000000 */
[----:B------:R-:W-:Y:S01]  /*37d0*/  IABS R17, R18 ;  /* 0x0000001200117213 */ /* 0x000fe20000000000 */
[----:B------:R-:W-:-:S02]  /*37e0*/  IMAD.MOV.U32 R5, RZ, RZ, R21 ;  /* 0x000000ffff057224 */ /* 0x000fc400078e0015 */
[----:B------:R-:W-:Y:S01]  /*37f0*/  @!P5 IMAD.IADD R20, R20, 0x1, -R2 ;  /* 0x000000011414d824 */ /* 0x000fe200078e0a02 */
[----:B------:R-:W-:Y:S01]  /*3800*/  IABS R25, R16 ;  /* 0x0000001000197213 */ /* 0x000fe20000000000 */
[----:B------:R-:W-:Y:S01]  /*3810*/  IMAD.HI.U32 R8, R0, R17, RZ ;  /* 0x0000001100087227 */ /* 0x000fe200078e00ff */
[----:B------:R-:W-:-:S03]  /*3820*/  ISETP.GE.AND P5, PT, R3, RZ, PT ;  /* 0x000000ff0300720c */ /* 0x000fc60003fa6270 */
[----:B------:R-:W-:Y:S01]  /*3830*/  @!P6 IMAD.IADD R15, R15, 0x1, -R2 ;  /* 0x000000010f0fe824 */ /* 0x000fe200078e0a02 */
[----:B------:R-:W-:Y:S01]  /*3840*/  ISETP.GE.AND P6, PT, R14, RZ, PT ;  /* 0x000000ff0e00720c */ /* 0x000fe20003fc6270 */
[----:B------:R-:W-:-:S04]  /*3850*/  IMAD.HI.U32 R12, R0, R25, RZ ;  /* 0x00000019000c7227 */ /* 0x000fc800078e00ff */
[----:B------:R-:W-:Y:S02]  /*3860*/  VIADD R3, R29, 0x44 ;  /* 0x000000441d037836 */ /* 0x000fe40000000000 */
[----:B------:R-:W-:Y:S02]  /*3870*/  IMAD.MOV R8, RZ, RZ, -R8 ;  /* 0x000000ffff087224 */ /* 0x000fe400078e0a08 */
[----:B------:R-:W-:Y:S02]  /*3880*/  @!P4 IMAD.IADD R7, R7, 0x1, -R2 ;  /* 0x000000010707c824 */ /* 0x000fe400078e0a02 */
[----:B------:R-:W-:Y:S01]  /*3890*/  @!P2 IMAD.MOV R5, RZ, RZ, -R5 ;  /* 0x000000ffff05a224 */ /* 0x000fe200078e0a05 */
[C---:B------:R-:W-:Y:S01]  /*38a0*/  ISETP.GT.U32.AND P2, PT, R2.reuse, R15, PT ;  /* 0x0000000f0200720c */ /* 0x040fe20003f44070 */
[----:B--2---:R-:W-:Y:S01]  /*38b0*/  IMAD.MOV.U32 R4, RZ, RZ, R13 ;  /* 0x000000ffff047224 */ /* 0x004fe200078e000d */
[----:B------:R-:W-:Y:S01]  /*38c0*/  ISETP.GT.U32.AND P4, PT, R2, R7, PT ;  /* 0x000000070200720c */ /* 0x000fe20003f84070 */
[----:B------:R-:W-:Y:S01]  /*38d0*/  IMAD.MOV R12, RZ, RZ, -R12 ;  /* 0x000000ffff0c7224 */ /* 0x000fe200078e0a0c */
[----:B------:R2:W-:Y:S01]  /*38e0*/  STL [R1+0x150], R5 ;  /* 0x0001500501007387 */ /* 0x0005e20000100800 */
[----:B------:R-:W-:-:S02]  /*38f0*/  VIADD R14, R29, 0x43 ;  /* 0x000000431d0e7836 */ /* 0x000fc40000000000 */
[C---:B------:R-:W-:Y:S01]  /*3900*/  IMAD R17, R2.reuse, R8, R17 ;  /* 0x0000000802117224 */ /* 0x040fe200078e0211 */
[----:B------:R-:W-:Y:S01]  /*3910*/  IABS R8, R3 ;  /* 0x0000000300087213 */ /* 0x000fe20000000000 */
[----:B------:R-:W-:Y:S02]  /*3920*/  @!P1 IMAD.MOV R4, RZ, RZ, -R4 ;  /* 0x000000ffff049224 */ /* 0x000fe400078e0a04 */
[----:B------:R-:W-:Y:S01]  /*3930*/  IMAD R25, R2, R12, R25 ;  /* 0x0000000c02197224 */ /* 0x000fe200078e0219 */
[----:B------:R-:W-:Y:S01]  /*3940*/  IABS R12, R14 ;  /* 0x0000000e000c7213 */ /* 0x000fe20000000000 */
[----:B------:R-:W-:Y:S01]  /*3950*/  IMAD.HI.U32 R13, R0, R8, RZ ;  /* 0x00000008000d7227 */ /* 0x000fe200078e00ff */
[----:B------:R-:W-:Y:S01]  /*3960*/  ISETP.GT.U32.AND P1, PT, R2, R17, PT ;  /* 0x000000110200720c */ /* 0x000fe20003f24070 */
[----:B------:R4:W-:Y:S02]  /*3970*/  STL [R1+0x16c], R4 ;  /* 0x00016c0401007387 */ /* 0x0009e40000100800 */
[----:B--2---:R-:W-:-:S02]  /*3980*/  IMAD.MOV.U32 R5, RZ, RZ, R20 ;  /* 0x000000ffff057224 */ /* 0x004fc400078e0014 */
[----:B------:R-:W-:Y:S01]  /*3990*/  @!P2 IMAD.IADD R15, R15, 0x1, -R2 ;  /* 0x000000010f0fa824 */ /* 0x000fe200078e0a02 */
[----:B------:R-:W-:Y:S01]  /*39a0*/  ISETP.GE.AND P2, PT, R16, RZ, PT ;  /* 0x000000ff1000720c */ /* 0x000fe20003f46270 */
[----:B------:R-:W-:Y:S01]  /*39b0*/  @!P3 IMAD.MOV R5, RZ, RZ, -R5 ;  /* 0x000000ffff05b224 */ /* 0x000fe200078e0a05 */
[----:B------:R-:W-:Y:S01]  /*39c0*/  ISETP.GT.U32.AND P3, PT, R2, R25, PT ;  /* 0x000000190200720c */ /* 0x000fe20003f64070 */
[----:B------:R-:W-:Y:S02]  /*39d0*/  IMAD.MOV R13, RZ, RZ, -R13 ;  /* 0x000000ffff0d7224 */ /* 0x000fe400078e0a0d */
[----:B----4-:R-:W-:Y:S01]  /*39e0*/  IMAD.MOV.U32 R4, RZ, RZ, R19 ;  /* 0x000000ffff047224 */ /* 0x010fe200078e0013 */
[----:B------:R2:W-:Y:S01]  /*39f0*/  STL [R1+0x158], R5 ;  /* 0x0001580501007387 */ /* 0x0005e20000100800 */
[----:B------:R-:W-:-:S04]  /*3a00*/  IMAD.HI.U32 R19, R0, R12, RZ ;  /* 0x0000000c00137227 */ /* 0x000fc800078e00ff */
[----:B------:R-:W-:Y:S01]  /*3a10*/  @!P0 IMAD.MOV R4, RZ, RZ, -R4 ;  /* 0x000000ffff048224 */ /* 0x000fe200078e0a04 */
[----:B------:R-:W-:Y:S01]  /*3a20*/  ISETP.GE.AND P0, PT, R18, RZ, PT ;  /* 0x000000ff1200720c */ /* 0x000fe20003f06270 */
[----:B------:R-:W-:Y:S02]  /*3a30*/  IMAD.MOV R19, RZ, RZ, -R19 ;  /* 0x000000ffff137224 */ /* 0x000fe400078e0a13 */
[----:B------:R-:W-:Y:S01]  /*3a40*/  @!P4 IMAD.IADD R7, R7, 0x1, -R2 ;  /* 0x000000010707c824 */ /* 0x000fe200078e0a02 */
[----:B------:R4:W-:Y:S01]  /*3a50*/  STL [R1+0x168], R4 ;  /* 0x0001680401007387 */ /* 0x0009e20000100800 */
[----:B------:R-:W-:Y:S01]  /*3a60*/  IMAD R8, R2, R13, R8 ;  /* 0x0000000d02087224 */ /* 0x000fe200078e0208 */
[----:B------:R-:W-:Y:S01]  /*3a70*/  ISETP.GE.AND P4, PT, R3, RZ, PT ;  /* 0x000000ff0300720c */ /* 0x000fe20003f86270 */
[----:B--2---:R-:W-:Y:S02]  /*3a80*/  IMAD.MOV.U32 R5, RZ, RZ, R15 ;  /* 0x000000ffff057224 */ /* 0x004fe400078e000f */
[----:B------:R-:W-:-:S02]  /*3a90*/  @!P1 IMAD.IADD R17, R17, 0x1, -R2 ;  /* 0x0000000111119824 */ /* 0x000fc400078e0a02 */
[C---:B------:R-:W-:Y:S02]  /*3aa0*/  IMAD R12, R2.reuse, R19, R12 ;  /* 0x00000013020c7224 */ /* 0x040fe400078e020c */
[----:B------:R-:W-:Y:S01]  /*3ab0*/  @!P5 IMAD.MOV R5, RZ, RZ, -R5 ;  /* 0x000000ffff05d224 */ /* 0x000fe200078e0a05 */
[C---:B------:R-:W-:Y:S01]  /*3ac0*/  ISETP.GT.U32.AND P5, PT, R2.reuse, R8, PT ;  /* 0x000000080200720c */ /* 0x040fe20003fa4070 */
[----:B----4-:R-:W-:Y:S01]  /*3ad0*/  IMAD.MOV.U32 R4, RZ, RZ, R7 ;  /* 0x000000ffff047224 */ /* 0x010fe200078e0007 */
[C---:B------:R-:W-:Y:S01]  /*3ae0*/  ISETP.GT.U32.AND P1, PT, R2.reuse, R17, PT ;  /* 0x000000110200720c */ /* 0x040fe20003f24070 */
[----:B------:R-:W-:Y:S01]  /*3af0*/  @!P3 IMAD.IADD R25, R25, 0x1, -R2 ;  /* 0x000000011919b824 */ /* 0x000fe200078e0a02 */
[----:B------:R-:W-:Y:S01]  /*3b00*/  STL [R1+0x15c], R5 ;  /* 0x00015c0501007387 */ /* 0x000fe20000100800 */
[----:B------:R-:W-:Y:S01]  /*3b10*/  @!P6 IMAD.MOV R4, RZ, RZ, -R4 ;  /* 0x000000ffff04e224 */ /* 0x000fe200078e0a04 */
[C---:B------:R-:W-:Y:S01]  /*3b20*/  ISETP.GT.U32.AND P6, PT, R2.reuse, R12, PT ;  /* 0x0000000c0200720c */ /* 0x040fe20003fc4070 */
[C---:B------:R-:W-:Y:S01]  /*3b30*/  VIADD R3, R29.reuse, 0x42 ;  /* 0x000000421d037836 */ /* 0x040fe20000000000 */
[----:B------:R-:W-:Y:S01]  /*3b40*/  ISETP.GT.U32.AND P3, PT, R2, R25, PT ;  /* 0x000000190200720c */ /* 0x000fe20003f64070 */
[C---:B------:R-:W-:Y:S01]  /*3b50*/  VIADD R13, R29.reuse, 0x41 ;  /* 0x000000411d0d7836 */ /* 0x040fe20000000000 */
[----:B------:R2:W-:Y:S01]  /*3b60*/  STL [R1+0x164], R4 ;  /* 0x0001640401007387 */ /* 0x0005e20000100800 */
[----:B------:R-:W-:Y:S01]  /*3b70*/  VIADD R19, R29, 0x3e ;  /* 0x0000003e1d137836 */ /* 0x000fe20000000000 */
[----:B------:R-:W-:Y:S01]  /*3b80*/  IABS R15, R3 ;  /* 0x00000003000f7213 */ /* 0x000fe20000000000 */
[--C-:B------:R-:W-:Y:S01]  /*3b90*/  @!P5 IMAD.IADD R8, R8, 0x1, -R2.reuse ;  /* 0x000000010808d824 */ /* 0x100fe200078e0a02 */
[----:B------:R-:W-:Y:S01]  /*3ba0*/  IABS R7, R13 ;  /* 0x0000000d00077213 */ /* 0x000fe20000000000 */
[----:B------:R-:W-:Y:S01]  /*3bb0*/  @!P1 IMAD.IADD R17, R17, 0x1, -R2 ;  /* 0x0000000111119824 */ /* 0x000fe200078e0a02 */
[----:B------:R-:W-:Y:S01]  /*3bc0*/  ISETP.GE.AND P1, PT, R14, RZ, PT ;  /* 0x000000ff0e00720c */ /* 0x000fe20003f26270 */
[----:B------:R-:W-:Y:S01]  /*3bd0*/  IMAD.HI.U32 R16, R0, R15, RZ ;  /* 0x0000000f00107227 */ /* 0x000fe200078e00ff */
[----:B------:R-:W-:-:S02]  /*3be0*/  ISETP.GT.U32.AND P5, PT, R2, R8, PT ;  /* 0x000000080200720c */ /* 0x000fc40003fa4070 */
[----:B------:R-:W-:Y:S01]  /*3bf0*/  IABS R20, R19 ;  /* 0x0000001300147213 */ /* 0x000fe20000000000 */
[--C-:B------:R-:W-:Y:S02]  /*3c00*/  @!P6 IMAD.IADD R12, R12, 0x1, -R2.reuse ;  /* 0x000000010c0ce824 */ /* 0x100fe400078e0a02 */
[----:B------:R-:W-:Y:S01]  /*3c10*/  @!P3 IMAD.IADD R25, R25, 0x1, -R2 ;  /* 0x000000011919b824 */ /* 0x000fe200078e0a02 */
[----:B------:R-:W-:Y:S01]  /*3c20*/  ISETP.GE.AND P3, PT, R3, RZ, PT ;  /* 0x000000ff0300720c */ /* 0x000fe20003f66270 */
[----:B--2---:R-:W-:Y:S01]  /*3c30*/  IMAD.MOV.U32 R4, RZ, RZ, R17 ;  /* 0x000000ffff047224 */ /* 0x004fe200078e0011 */
[----:B------:R-:W-:Y:S01]  /*3c40*/  ISETP.GT.U32.AND P6, PT, R2, R12, PT ;  /* 0x0000000c0200720c */ /* 0x000fe20003fc4070 */
[----:B------:R-:W-:-:S04]  /*3c50*/  IMAD.HI.U32 R3, R0, R7, RZ ;  /* 0x0000000700037227 */ /* 0x000fc800078e00ff */
[----:B------:R-:W-:Y:S02]  /*3c60*/  IMAD.MOV R16, RZ, RZ, -R16 ;  /* 0x000000ffff107224 */ /* 0x000fe400078e0a10 */
[----:B------:R-:W-:Y:S01]  /*3c70*/  @!P0 IMAD.MOV R4, RZ, RZ, -R4 ;  /* 0x000000ffff048224 */ /* 0x000fe200078e0a04 */
[----:B------:R-:W-:Y:S01]  /*3c80*/  ISETP.GE.AND P0, PT, R13, RZ, PT ;  /* 0x000000ff0d00720c */ /* 0x000fe20003f06270 */
[----:B------:R-:W-:Y:S02]  /*3c90*/  IMAD.MOV R3, RZ, RZ, -R3 ;  /* 0x000000ffff037224 */ /* 0x000fe400078e0a03 */
[C---:B------:R-:W-:Y:S01]  /*3ca0*/  IMAD R13, R2.reuse, R16, R15 ;  /* 0x00000010020d7224 */ /* 0x040fe200078e020f */
[----:B------:R2:W-:Y:S01]  /*3cb0*/  STL [R1+0x160], R4 ;  /* 0x0001600401007387 */ /* 0x0005e20000100800 */
[----:B------:R-:W-:Y:S02]  /*3cc0*/  IMAD R7, R2, R3, R7 ;  /* 0x0000000302077224 */ /* 0x000fe400078e0207 */
[----:B------:R-:W-:Y:S01]  /*3cd0*/  @!P5 IMAD.IADD R8, R8, 0x1, -R2 ;  /* 0x000000010808d824 */ /* 0x000fe200078e0a02 */
[----:B------:R-:W-:Y:S01]  /*3ce0*/  ISETP.GT.U32.AND P5, PT, R2, R13, PT ;  /* 0x0000000d0200720c */ /* 0x000fe20003fa4070 */
[----:B------:R-:W-:-:S02]  /*3cf0*/  VIADD R14, R29, 0x40 ;  /* 0x000000401d0e7836 */ /* 0x000fc40000000000 */
[----:B------:R-:W-:Y:S01]  /*3d00*/  @!P6 IMAD.IADD R12, R12, 0x1, -R2 ;  /* 0x000000010c0ce824 */ /* 0x000fe200078e0a02 */
[----:B------:R-:W-:Y:S01]  /*3d10*/  ISETP.GT.U32.AND P6, PT, R2, R7, PT ;  /* 0x000000070200720c */ /* 0x000fe20003fc4070 */
[C---:B------:R-:W-:Y:S01]  /*3d20*/  VIADD R16, R29.reuse, 0x3f ;  /* 0x0000003f1d107836 */ /* 0x040fe20000000000 */
[----:B------:R-:W-:Y:S01]  /*3d30*/  IABS R18, R14 ;  /* 0x0000000e00127213 */ /* 0x000fe20000000000 */
[----:B--2---:R-:W-:Y:S02]  /*3d40*/  IMAD.MOV.U32 R4, RZ, RZ, R25 ;  /* 0x000000ffff047224 */ /* 0x004fe400078e0019 */
[----:B------:R-:W-:Y:S01]  /*3d50*/  VIADD R3, R29, 0x3d ;  /* 0x0000003d1d037836 */ /* 0x000fe20000000000 */
[----:B------:R-:W-:Y:S01]  /*3d60*/  IABS R21, R16 ;  /* 0x0000001000157213 */ /* 0x000fe20000000000 */
[----:B------:R-:W-:-:S04]  /*3d70*/  IMAD.HI.U32 R15, R0, R18, RZ ;  /* 0x00000012000f7227 */ /* 0x000fc800078e00ff */
[--C-:B------:R-:W-:Y:S02]  /*3d80*/  @!P5 IMAD.IADD R13, R13, 0x1, -R2.reuse ;  /* 0x000000010d0dd824 */ /* 0x100fe400078e0a02 */
[----:B------:R-:W-:Y:S02]  /*3d90*/  IMAD.MOV R15, RZ, RZ, -R15 ;  /* 0x000000ffff0f7224 */ /* 0x000fe400078e0a0f */
[----:B------:R-:W-:Y:S01]  /*3da0*/  @!P6 IMAD.IADD R7, R7, 0x1, -R2 ;  /* 0x000000010707e824 */ /* 0x000fe200078e0a02 */
[----:B------:R-:W-:Y:S01]  /*3db0*/  ISETP.GT.U32.AND P6, PT, R2, R13, PT ;  /* 0x0000000d0200720c */ /* 0x000fe20003fc4070 */
[----:B------:R-:W-:-:S04]  /*3dc0*/  IMAD.HI.U32 R26, R0, R21, RZ ;  /* 0x00000015001a7227 */ /* 0x000fc800078e00ff */
[----:B------:R-:W-:Y:S01]  /*3dd0*/  @!P2 IMAD.MOV R4, RZ, RZ, -R4 ;  /* 0x000000ffff04a224 */ /* 0x000fe200078e0a04 */
[----:B------:R-:W-:Y:S01]  /*3de0*/  ISETP.GE.AND P2, PT, R14, RZ, PT ;  /* 0x000000ff0e00720c */ /* 0x000fe20003f46270 */
[----:B------:R-:W-:Y:S01]  /*3df0*/  IMAD R18, R2, R15, R18 ;  /* 0x0000000f02127224 */ /* 0x000fe200078e0212 */
[----:B------:R-:W-:Y:S01]  /*3e00*/  IABS R15, R3 ;  /* 0x00000003000f7213 */ /* 0x000fe20000000000 */
[----:B------:R-:W-:Y:S01]  /*3e10*/  IMAD.MOV R26, RZ, RZ, -R26 ;  /* 0x000000ffff1a7224 */ /* 0x000fe200078e0a1a */
[----:B------:R2:W-:Y:S01]  /*3e20*/  STL [R1+0x154], R4 ;  /* 0x0001540401007387 */ /* 0x0005e20000100800 */
[----:B------:R-:W-:Y:S01]  /*3e30*/  IMAD.HI.U32 R23, R0, R20, RZ ;  /* 0x0000001400177227 */ /* 0x000fe200078e00ff */
[----:B------:R-:W-:-:S03]  /*3e40*/  ISETP.GT.U32.AND P5, PT, R2, R18, PT ;  /* 0x000000120200720c */ /* 0x000fc60003fa4070 */
[C---:B------:R-:W-:Y:S02]  /*3e50*/  IMAD R14, R2.reuse, R26, R21 ;  /* 0x0000001a020e7224 */ /* 0x040fe400078e0215 */
[----:B------:R-:W-:Y:S02]  /*3e60*/  IMAD.MOV.U32 R25, RZ, RZ, R15 ;  /* 0x000000ffff197224 */ /* 0x000fe400078e000f */
[----:B------:R-:W-:Y:S02]  /*3e70*/  IMAD.MOV R23, RZ, RZ, -R23 ;  /* 0x000000ffff177224 */ /* 0x000fe400078e0a17 */
[----:B--2---:R-:W-:Y:S02]  /*3e80*/  IMAD.MOV.U32 R4, RZ, RZ, R8 ;  /* 0x000000ffff047224 */ /* 0x004fe400078e0008 */
[----:B------:R-:W-:Y:S01]  /*3e90*/  @!P6 IMAD.IADD R13, R13, 0x1, -R2 ;  /* 0x000000010d0de824 */ /* 0x000fe200078e0a02 */
[C---:B------:R-:W-:Y:S01]  /*3ea0*/  ISETP.GT.U32.AND P6, PT, R2.reuse, R14, PT ;  /* 0x0000000e0200720c */ /* 0x040fe20003fc4070 */
[----:B------:R-:W-:Y:S01]  /*3eb0*/  @!P4 IMAD.MOV R4, RZ, RZ, -R4 ;  /* 0x000000ffff04c224 */ /* 0x000fe200078e0a04 */
[----:B------:R-:W-:Y:S01]  /*3ec0*/  ISETP.GT.U32.AND P4, PT, R2, R7, PT ;  /* 0x000000070200720c */ /* 0x000fe20003f84070 */
[----:B------:R-:W-:-:S03]  /*3ed0*/  IMAD.HI.U32 R8, R0, R25, RZ ;  /* 0x0000001900087227 */ /* 0x000fc600078e00ff */
[----:B------:R2:W-:Y:S01]  /*3ee0*/  STL [R1+0x14c], R4 ;  /* 0x00014c0401007387 */ /* 0x0005e20000100800 */
[----:B------:R-:W-:Y:S02]  /*3ef0*/  IMAD R15, R2, R23, R20 ;  /* 0x00000017020f7224 */ /* 0x000fe400078e0214 */
[----:B------:R-:W-:Y:S02]  /*3f00*/  IMAD.MOV R8, RZ, RZ, -R8 ;  /* 0x000000ffff087224 */ /* 0x000fe400078e0a08 */
[----:B------:R-:W-:Y:S02]  /*3f10*/  @!P5 IMAD.IADD R18, R18, 0x1, -R2 ;  /* 0x000000011212d824 */ /* 0x000fe400078e0a02 */
[----:B------:R-:W-:Y:S02]  /*3f20*/  VIADD R17, R29, 0x3c ;  /* 0x0000003c1d117836 */ /* 0x000fe40000000000 */
[----:B------:R-:W-:Y:S01]  /*3f30*/  IMAD.MOV.U32 R5, RZ, RZ, R12 ;  /* 0x000000ffff057224 */ /* 0x000fe200078e000c */
[C---:B------:R-:W-:Y:S01]  /*3f40*/  ISETP.GT.U32.AND P5, PT, R2.reuse, R18, PT ;  /* 0x000000120200720c */ /* 0x040fe20003fa4070 */
[----:B--2---:R-:W-:Y:S01]  /*3f50*/  IMAD.MOV.U32 R4, RZ, RZ, R13 ;  /* 0x000000ffff047224 */ /* 0x004fe200078e000d */
[----:B------:R-:W-:Y:S01]  /*3f60*/  IABS R21, R17 ;  /* 0x0000001100157213 */ /* 0x000fe20000000000 */
[----:B------:R-:W-:-:S02]  /*3f70*/  IMAD R13, R2, R8, R25 ;  /* 0x00000008020d7224 */ /* 0x000fc400078e0219 */
[----:B------:R-:W-:Y:S01]  /*3f80*/  @!P3 IMAD.MOV R4, RZ, RZ, -R4 ;  /* 0x000000ffff04b224 */ /* 0x000fe200078e0a04 */
[----:B------:R-:W-:Y:S01]  /*3f90*/  ISETP.GT.U32.AND P3, PT, R2, R15, PT ;  /* 0x0000000f0200720c */ /* 0x000fe20003f64070 */
[----:B------:R-:W-:Y:S01]  /*3fa0*/  @!P6 IMAD.IADD R14, R14, 0x1, -R2 ;  /* 0x000000010e0ee824 */ /* 0x000fe200078e0a02 */
[----:B------:R-:W-:Y:S01]  /*3fb0*/  ISETP.GT.U32.AND P6, PT, R2, R13, PT ;  /* 0x0000000d0200720c */ /* 0x000fe20003fc4070 */
[----:B------:R-:W-:Y:S01]  /*3fc0*/  @!P1 IMAD.MOV R5, RZ, RZ, -R5 ;  /* 0x000000ffff059224 */ /* 0x000fe200078e0a05 */
[----:B------:R-:W-:Y:S01]  /*3fd0*/  ISETP.GE.AND P1, PT, R16, RZ, PT ;  /* 0x000000ff1000720c */ /* 0x000fe20003f26270 */
[----:B------:R-:W-:-:S03]  /*3fe0*/  IMAD.HI.U32 R12, R0, R21, RZ ;  /* 0x00000015000c7227 */ /* 0x000fc600078e00ff */
[----:B------:R-:W-:Y:S01]  /*3ff0*/  STL [R1+0x144], R5 ;  /* 0x0001440501007387 */ /* 0x000fe20000100800 */
[----:B------:R-:W-:Y:S01]  /*4000*/  @!P4 IMAD.IADD R7, R7, 0x1, -R2 ;  /* 0x000000010707c824 */ /* 0x000fe200078e0a02 */
[----:B------:R-:W-:Y:S01]  /*4010*/  ISETP.GE.AND P4, PT, R19, RZ, PT ;  /* 0x000000ff1300720c */ /* 0x000fe20003f86270 */
[----:B------:R-:W-:Y:S01]  /*4020*/  IMAD.MOV R12, RZ, RZ, -R12 ;  /* 0x000000ffff0c7224 */ /* 0x000fe200078e0a0c */
[----:B------:R2:W-:Y:S01]  /*4030*/  STL [R1+0x140], R4 ;  /* 0x0001400401007387 */ /* 0x0005e20000100800 */
[--C-:B------:R-:W-:Y:S02]  /*4040*/  @!P3 IMAD.IADD R15, R15, 0x1, -R2.reuse ;  /* 0x000000010f0fb824 */ /* 0x100fe400078e0a02 */
[----:B------:R-:W-:Y:S02]  /*4050*/  VIADD R20, R29, 0x3b ;  /* 0x0000003b1d147836 */ /* 0x000fe40000000000 */
[--C-:B------:R-:W-:Y:S01]  /*4060*/  @!P5 IMAD.IADD R18, R18, 0x1, -R2.reuse ;  /* 0x000000011212d824 */ /* 0x100fe200078e0a02 */
[----:B------:R-:W-:Y:S01]  /*4070*/  ISETP.GE.AND P5, PT, R3, RZ, PT ;  /* 0x000000ff0300720c */ /* 0x000fe20003fa6270 */
[C---:B------:R-:W-:Y:S01]  /*4080*/  IMAD R3, R2.reuse, R12, R21 ;  /* 0x0000000c02037224 */ /* 0x040fe200078e0215 */
[----:B------:R-:W-:Y:S01]  /*4090*/  ISETP.GT.U32.AND P3, PT, R2, R15, PT ;  /* 0x0000000f0200720c */ /* 0x000fe20003f64070 */
[----:B------:R-:W-:Y:S01]  /*40a0*/  @!P6 IMAD.IADD R13, R13, 0x1, -R2 ;  /* 0x000000010d0de824 */ /* 0x000fe200078e0a02 */
[----:B------:R-:W-:Y:S01]  /*40b0*/  IABS R21, R20 ;  /* 0x0000001400157213 */ /* 0x000fe20000000000 */
[----:B--2---:R-:W-:-:S02]  /*40c0*/  IMAD.MOV.U32 R4, RZ, RZ, R7 ;  /* 0x000000ffff047224 */ /* 0x004fc400078e0007 */
[----:B------:R-:W-:Y:S01]  /*40d0*/  VIADD R8, R29, 0x39 ;  /* 0x000000391d087836 */ /* 0x000fe20000000000 */
[C---:B------:R-:W-:Y:S01]  /*40e0*/  ISETP.GT.U32.AND P6, PT, R2.reuse, R13, PT ;  /* 0x0000000d0200720c */ /* 0x040fe20003fc4070 */
[----:B------:R-:W-:Y:S01]  /*40f0*/  @!P0 IMAD.MOV R4, RZ, RZ, -R4 ;  /* 0x000000ffff048224 */ /* 0x000fe200078e0a04 */
[----:B------:R-:W-:Y:S01]  /*4100*/  ISETP.GT.U32.AND P0, PT, R2, R14, PT ;  /* 0x0000000e0200720c */ /* 0x000fe20003f04070 */
[----:B------:R-:W-:Y:S01]  /*4110*/  IMAD.HI.U32 R25, R0, R21, RZ ;  /* 0x0000001500197227 */ /* 0x000fe200078e00ff */
[----:B------:R-:W-:Y:S02]  /*4120*/  IABS R7, R8 ;  /* 0x0000000800077213 */ /* 0x000fe40000000000 */
[----:B------:R-:W-:Y:S01]  /*4130*/  STL [R1+0x13c], R4 ;  /* 0x00013c0401007387 */ /* 0x000fe20000100800 */
[----:B------:R-:W-:Y:S02]  /*4140*/  IMAD.MOV R25, RZ, RZ, -R25 ;  /* 0x000000ffff197224 */ /* 0x000fe400078e0a19 */
[----:B------:R-:W-:Y:S01]  /*4150*/  @!P3 IMAD.IADD R15, R15, 0x1, -R2 ;  /* 0x000000010f0fb824 */ /* 0x000fe200078e0a02 */
[----:B------:R-:W-:Y:S01]  /*4160*/  ISETP.GE.AND P3, PT, R17, RZ, PT ;  /* 0x000000ff1100720c */ /* 0x000fe20003f66270 */
[----:B------:R-:W-:-:S02]  /*4170*/  IMAD R17, R2, R25, R21 ;  /* 0x0000001902117224 */ /* 0x000fc400078e0215 */
[--C-:B------:R-:W-:Y:S02]  /*4180*/  @!P6 IMAD.IADD R13, R13, 0x1, -R2.reuse ;  /* 0x000000010d0de824 */ /* 0x100fe400078e0a02 */
[----:B------:R-:W-:Y:S01]  /*4190*/  @!P0 IMAD.IADD R14, R14, 0x1, -R2 ;  /* 0x000000010e0e8824 */ /* 0x000fe200078e0a02 */
[C---:B------:R-:W-:Y:S01]  /*41a0*/  ISETP.GT.U32.AND P0, PT, R2.reuse, R3, PT ;  /* 0x000000030200720c */ /* 0x040fe20003f04070 */
[C---:B------:R-:W-:Y:S01]  /*41b0*/  VIADD R12, R29.reuse, 0x38 ;  /* 0x000000381d0c7836 */ /* 0x040fe20000000000 */
[----:B------:R-:W-:Y:S01]  /*41c0*/  ISETP.GT.U32.AND P6, PT, R2, R17, PT ;  /* 0x000000110200720c */ /* 0x000fe20003fc4070 */
[----:B------:R-:W-:Y:S02]  /*41d0*/  VIADD R16, R29, 0x3a ;  /* 0x0000003a1d107836 */ /* 0x000fe40000000000 */
[----:B------:R-:W-:Y:S01]  /*41e0*/  IMAD.MOV.U32 R5, RZ, RZ, R18 ;  /* 0x000000ffff057224 */ /* 0x000fe200078e0012 */
[----:B------:R-:W-:Y:S01]  /*41f0*/  IABS R19, R12 ;  /* 0x0000000c00137213 */ /* 0x000fe20000000000 */
[----:B------:R-:W-:Y:S01]  /*4200*/  IMAD.HI.U32 R26, R0, R7, RZ ;  /* 0x00000007001a7227 */ /* 0x000fe200078e00ff */
[----:B------:R-:W-:-:S03]  /*4210*/  IABS R23, R16 ;  /* 0x0000001000177213 */ /* 0x000fc60000000000 */
[----:B------:R-:W-:Y:S02]  /*4220*/  @!P2 IMAD.MOV R5, RZ, RZ, -R5 ;  /* 0x000000ffff05a224 */ /* 0x000fe400078e0a05 */
[--C-:B------:R-:W-:Y:S01]  /*4230*/  @!P0 IMAD.IADD R3, R3, 0x1, -R2.reuse ;  /* 0x0000000103038824 */ /* 0x100fe200078e0a02 */
[----:B------:R-:W-:Y:S01]  /*4240*/  ISETP.GE.AND P0, PT, R20, RZ, PT ;  /* 0x000000ff1400720c */ /* 0x000fe20003f06270 */
[----:B------:R-:W-:Y:S01]  /*4250*/  @!P6 IMAD.IADD R17, R17, 0x1, -R2 ;  /* 0x000000011111e824 */ /* 0x000fe200078e0a02 */
[----:B------:R2:W-:Y:S01]  /*4260*/  STL [R1+0x138], R5 ;  /* 0x0001380501007387 */ /* 0x0005e20000100800 */
[----:B------:R-:W-:Y:S01]  /*4270*/  IMAD.HI.U32 R25, R0, R19, RZ ;  /* 0x0000001300197227 */ /* 0x000fe200078e00ff */
[----:B------:R-:W-:-:S03]  /*4280*/  ISETP.GT.U32.AND P6, PT, R2, R3, PT ;  /* 0x000000030200720c */ /* 0x000fc60003fc4070 */
[----:B------:R-:W-:Y:S02]  /*4290*/  IMAD.MOV R26, RZ, RZ, -R26 ;  /* 0x000000ffff1a7224 */ /* 0x000fe400078e0a1a */
[----:B------:R-:W-:-:S04]  /*42a0*/  IMAD.HI.U32 R21, R0, R23, RZ ;  /* 0x0000001700157227 */ /* 0x000fc800078e00ff */
[----:B------:R-:W-:Y:S02]  /*42b0*/  IMAD.MOV R25, RZ, RZ, -R25 ;  /* 0x000000ffff197224 */ /* 0x000fe400078e0a19 */
[C---:B------:R-:W-:Y:S02]  /*42c0*/  IMAD R7, R2.reuse, R26, R7 ;  /* 0x0000001a02077224 */ /* 0x040fe400078e0207 */
[----:B--2---:R-:W-:Y:S02]  /*42d0*/  IMAD.MOV.U32 R5, RZ, RZ, R15 ;  /* 0x000000ffff057224 */ /* 0x004fe400078e000f */
[----:B------:R-:W-:Y:S02]  /*42e0*/  IMAD.MOV R21, RZ, RZ, -R21 ;  /* 0x000000ffff157224 */ /* 0x000fe400078e0a15 */
[----:B------:R-:W-:Y:S02]  /*42f0*/  IMAD R19, R2, R25, R19 ;  /* 0x0000001902137224 */ /* 0x000fe400078e0213 */
[----:B------:R-:W-:-:S02]  /*4300*/  IMAD.MOV.U32 R4, RZ, RZ, R14 ;  /* 0x000000ffff047224 */ /* 0x000fc400078e000e */
[----:B------:R-:W-:Y:S01]  /*4310*/  @!P4 IMAD.MOV R5, RZ, RZ, -R5 ;  /* 0x000000ffff05c224 */ /* 0x000fe200078e0a05 */
[C---:B------:R-:W-:Y:S01]  /*4320*/  ISETP.GT.U32.AND P4, PT, R2.reuse, R7, PT ;  /* 0x000000070200720c */ /* 0x040fe20003f84070 */
[C---:B------:R-:W-:Y:S02]  /*4330*/  IMAD R21, R2.reuse, R21, R23 ;  /* 0x0000001502157224 */ /* 0x040fe400078e0217 */
[----:B------:R-:W-:Y:S01]  /*4340*/  @!P1 IMAD.MOV R4, RZ, RZ, -R4 ;  /* 0x000000ffff049224 */ /* 0x000fe200078e0a04 */
[C---:B------:R-:W-:Y:S01]  /*4350*/  ISETP.GT.U32.AND P1, PT, R2.reuse, R17, PT ;  /* 0x000000110200720c */ /* 0x040fe20003f24070 */
[--C-:B------:R-:W-:Y:S01]  /*4360*/  @!P6 IMAD.IADD R3, R3, 0x1, -R2.reuse ;  /* 0x000000010303e824 */ /* 0x100fe200078e0a02 */
[C---:B------:R-:W-:Y:S01]  /*4370*/  ISETP.GT.U32.AND P6, PT, R2.reuse, R19, PT ;  /* 0x000000130200720c */ /* 0x040fe20003fc4070 */
[C---:B------:R-:W-:Y:S01]  /*4380*/  VIADD R20, R29.reuse, 0x37 ;  /* 0x000000371d147836 */ /* 0x040fe20000000000 */
[----:B------:R-:W-:Y:S01]  /*4390*/  ISETP.GT.U32.AND P2, PT, R2, R21, PT ;  /* 0x000000150200720c */ /* 0x000fe20003f44070 */
[C---:B------:R-:W-:Y:S01]  /*43a0*/  VIADD R23, R29.reuse, 0x36 ;  /* 0x000000361d177836 */ /* 0x040fe20000000000 */
[----:B------:R2:W-:Y:S01]  /*43b0*/  STL [R1+0x134], R4 ;  /* 0x0001340401007387 */ /* 0x0005e20000100800 */
[----:B------:R-:W-:Y:S01]  /*43c0*/  VIADD R15, R29, 0x33 ;  /* 0x000000331d0f7836 */ /* 0x000fe20000000000 */
[----:B------:R-:W-:Y:S01]  /*43d0*/  IABS R18, R20 ;  /* 0x0000001400127213 */ /* 0x000fe20000000000 */
[----:B------:R-:W-:Y:S01]  /*43e0*/  @!P4 IMAD.IADD R7, R7, 0x1, -R2 ;  /* 0x000000010707c824 */ /* 0x000fe200078e0a02 */
[----:B------:R-:W-:Y:S01]  /*43f0*/  IABS R14, R23 ;  /* 0x00000017000e7213 */ /* 0x000fe20000000000 */
[----:B------:R-:W-:Y:S01]  /*4400*/  STL [R1+0x130], R5 ;  /* 0x0001300501007387 */ /* 0x000fe20000100800 */
[----:B------:R-:W-:-:S02]  /*4410*/  VIADD R27, R29, 0x2e ;  /* 0x0000002e1d1b7836 */ /* 0x000fc40000000000 */
[----:B------:R-:W-:Y:S01]  /*4420*/  @!P1 IMAD.IADD R17, R17, 0x1, -R2 ;  /* 0x0000000111119824 */ /* 0x000fe200078e0a02 */
[----:B------:R-:W-:Y:S01]  /*4430*/  ISETP.GE.AND P1, PT, R8, RZ, PT ;  /* 0x000000ff0800720c */ /* 0x000fe20003f26270 */
[----:B--2---:R-:W-:Y:S02]  /*4440*/  IMAD.MOV.U32 R4, RZ, RZ, R13 ;  /* 0x000000ffff047224 */ /* 0x004fe400078e000d */
[----:B------:R-:W-:-:S04]  /*4450*/  IMAD.HI.U32 R13, R0, R18, RZ ;  /* 0x00000012000d7227 */ /* 0x000fc800078e00ff */
[----:B------:R-:W-:Y:S01]  /*4460*/  @!P5 IMAD.MOV R4, RZ, RZ, -R4 ;  /* 0x000000ffff04d224 */ /* 0x000fe200078e0a04 */
[----:B------:R-:W-:Y:S01]  /*4470*/  ISETP.GE.AND P5, PT, R16, RZ, PT ;  /* 0x000000ff1000720c */ /* 0x000fe20003fa6270 */
[----:B------:R-:W-:Y:S01]  /*4480*/  @!P6 IMAD.IADD R19, R19, 0x1, -R2 ;  /* 0x000000011313e824 */ /* 0x000fe200078e0a02 */
[----:B------:R-:W-:Y:S01]  /*4490*/  ISETP.GT.U32.AND P6, PT, R2, R7, PT ;  /* 0x000000070200720c */ /* 0x000fe20003fc4070 */
[----:B------:R-:W-:Y:S01]  /*44a0*/  IMAD.MOV R13, RZ, RZ, -R13 ;  /* 0x000000ffff0d7224 */ /* 0x000fe200078e0a0d */
[----:B------:R2:W-:Y:S01]  /*44b0*/  STL [R1+0x12c], R4 ;  /* 0x00012c0401007387 */ /* 0x0005e20000100800 */
[----:B------:R-:W-:-:S04]  /*44c0*/  IMAD.HI.U32 R8, R0, R14, RZ ;  /* 0x0000000e00087227 */ /* 0x000fc800078e00ff */
[----:B------:R-:W-:Y:S01]  /*44d0*/  @!P2 IMAD.IADD R21, R21, 0x1, -R2 ;  /* 0x000000011515a824 */ /* 0x000fe200078e0a02 */
[----:B------:R-:W-:Y:S01]  /*44e0*/  ISETP.GE.AND P2, PT, R12, RZ, PT ;  /* 0x000000ff0c00720c */ /* 0x000fe20003f46270 */
[C---:B------:R-:W-:Y:S02]  /*44f0*/  IMAD R13, R2.reuse, R13, R18 ;  /* 0x0000000d020d7224 */ /* 0x040fe400078e0212 */
[----:B------:R-:W-:Y:S01]  /*4500*/  IMAD.MOV R8, RZ, RZ, -R8 ;  /* 0x000000ffff087224 */ /* 0x000fe200078e0a08 */
[C---:B------:R-:W-:Y:S01]  /*4510*/  ISETP.GT.U32.AND P4, PT, R2.reuse, R21, PT ;  /* 0x000000150200720c */ /* 0x040fe20003f84070 */
[----:B--2---:R-:W-:Y:S02]  /*4520*/  IMAD.MOV.U32 R4, RZ, RZ, R3 ;  /* 0x000000ffff047224 */ /* 0x004fe400078e0003 */
[----:B------:R-:W-:Y:S02]  /*4530*/  IMAD.MOV.U32 R3, RZ, RZ, R17 ;  /* 0x000000ffff037224 */ /* 0x000fe400078e0011 */
[----:B------:R-:W-:-:S02]  /*4540*/  IMAD R12, R2, R8, R14 ;  /* 0x00000008020c7224 */ /* 0x000fc400078e020e */
[----:B------:R-:W-:Y:S01]  /*4550*/  @!P0 IMAD.MOV R3, RZ, RZ, -R3 ;  /* 0x000000ffff038224 */ /* 0x000fe200078e0a03 */
[C---:B------:R-:W-:Y:S01]  /*4560*/  ISETP.GT.U32.AND P0, PT, R2.reuse, R13, PT ;  /* 0x0000000d0200720c */ /* 0x040fe20003f04070 */
[----:B------:R-:W-:Y:S01]  /*4570*/  @!P6 IMAD.IADD R7, R7, 0x1, -R2 ;  /* 0x000000010707e824 */ /* 0x000fe200078e0a02 */
[C---:B------:R-:W-:Y:S01]  /*4580*/  ISETP.GT.U32.AND P6, PT, R2.reuse, R12, PT ;  /* 0x0000000c0200720c */ /* 0x040fe20003fc4070 */
[----:B------:R-:W-:Y:S01]  /*4590*/  @!P3 IMAD.MOV R4, RZ, RZ, -R4 ;  /* 0x000000ffff04b224 */ /* 0x000fe200078e0a04 */
[----:B------:R-:W-:Y:S01]  /*45a0*/  ISETP.GT.U32.AND P3, PT, R2, R19, PT ;  /* 0x000000130200720c */ /* 0x000fe20003f64070 */
[C---:B------:R-:W-:Y:S02]  /*45b0*/  VIADD R16, R29.reuse, 0x35 ;  /* 0x000000351d107836 */ /* 0x040fe40000000000 */
[----:B------:R-:W-:Y:S01]  /*45c0*/  VIADD R14, R29, 0x34 ;  /* 0x000000341d0e7836 */ /* 0x000fe20000000000 */
[----:B------:R2:W-:Y:S01]  /*45d0*/  STL [R1+0x128], R4 ;  /* 0x0001280401007387 */ /* 0x0005e20000100800 */
[--C-:B------:R-:W-:Y:S01]  /*45e0*/  @!P4 IMAD.IADD R21, R21, 0x1, -R2.reuse ;  /* 0x000000011515c824 */ /* 0x100fe200078e0a02 */
[----:B------:R-:W-:Y:S01]  /*45f0*/  IABS R8, R16 ;  /* 0x0000001000087213 */ /* 0x000fe20000000000 */
[----:B------:R-:W-:Y:S01]  /*4600*/  IMAD.MOV.U32 R5, RZ, RZ, R7 ;  /* 0x000000ffff057224 */ /* 0x000fe200078e0007 */
[----:B------:R4:W-:Y:S01]  /*4610*/  STL [R1+0x124], R3 ;  /* 0x0001240301007387 */ /* 0x0009e20000100800 */
[----:B------:R-:W-:Y:S01]  /*4620*/  @!P0 IMAD.IADD R13, R13, 0x1, -R2 ;  /* 0x000000010d0d8824 */ /* 0x000fe200078e0a02 */
[----:B------:R-:W-:Y:S01]  /*4630*/  ISETP.GE.AND P4, PT, R20, RZ, PT ;  /* 0x000000ff1400720c */ /* 0x000fe20003f86270 */
[----:B------:R-:W-:Y:S01]  /*4640*/  IMAD.HI.U32 R18, R0, R8, RZ ;  /* 0x0000000800127227 */ /* 0x000fe200078e00ff */
[----:B------:R-:W-:-:S02]  /*4650*/  ISETP.GE.AND P0, PT, R16, RZ, PT ;  /* 0x000000ff1000720c */ /* 0x000fc40003f06270 */
[----:B------:R-:W-:Y:S01]  /*4660*/  IABS R16, R15 ;  /* 0x0000000f00107213 */ /* 0x000fe20000000000 */
[----:B--2---:R-:W-:Y:S02]  /*4670*/  IMAD.MOV.U32 R4, RZ, RZ, R21 ;  /* 0x000000ffff047224 */ /* 0x004fe400078e0015 */
[----:B------:R-:W-:Y:S01]  /*4680*/  @!P6 IMAD.IADD R12, R12, 0x1, -R2 ;  /* 0x000000010c0ce824 */ /* 0x000fe200078e0a02 */
[----:B----4-:R-:W-:Y:S01]  /*4690*/  IABS R3, R14 ;  /* 0x0000000e00037213 */ /* 0x010fe20000000000 */
[----:B------:R-:W-:Y:S01]  /*46a0*/  @!P5 IMAD.MOV R4, RZ, RZ, -R4 ;  /* 0x000000ffff04d224 */ /* 0x000fe200078e0a04 */
[C---:B------:R-:W-:Y:S01]  /*46b0*/  ISETP.GT.U32.AND P6, PT, R2.reuse, R13, PT ;  /* 0x0000000d0200720c */ /* 0x040fe20003fc4070 */
[----:B------:R-:W-:Y:S01]  /*46c0*/  @!P3 IMAD.IADD R19, R19, 0x1, -R2 ;  /* 0x000000011313b824 */ /* 0x000fe200078e0a02 */
[----:B------:R-:W-:Y:S01]  /*46d0*/  ISETP.GT.U32.AND P5, PT, R2, R12, PT ;  /* 0x0000000c0200720c */ /* 0x000fe20003fa4070 */
[----:B------:R-:W-:Y:S01]  /*46e0*/  IMAD.HI.U32 R17, R0, R3, RZ ;  /* 0x0000000300117227 */ /* 0x000fe200078e00ff */
[----:B------:R2:W-:Y:S01]  /*46f0*/  STL [R1+0x100], R4 ;  /* 0x0001000401007387 */ /* 0x0005e20000100800 */
[----:B------:R-:W-:-:S02]  /*4700*/  ISETP.GE.AND P3, PT, R23, RZ, PT ;  /* 0x000000ff1700720c */ /* 0x000fc40003f66270 */
[----:B------:R-:W-:Y:S02]  /*4710*/  IMAD.MOV R18, RZ, RZ, -R18 ;  /* 0x000000ffff127224 */ /* 0x000fe400078e0a12 */
[----:B------:R-:W-:Y:S02]  /*4720*/  IMAD.MOV R17, RZ, RZ, -R17 ;  /* 0x000000ffff117224 */ /* 0x000fe400078e0a11 */
[C---:B------:R-:W-:Y:S02]  /*4730*/  IMAD R8, R2.reuse, R18, R8 ;  /* 0x0000001202087224 */ /* 0x040fe400078e0208 */
[C---:B------:R-:W-:Y:S02]  /*4740*/  IMAD R3, R2.reuse, R17, R3 ;  /* 0x0000001102037224 */ /* 0x040fe400078e0203 */
[----:B--2---:R-:W-:Y:S02]  /*4750*/  IMAD.MOV.U32 R4, RZ, RZ, R19 ;  /* 0x000000ffff047224 */ /* 0x004fe400078e0013 */
[----:B------:R-:W-:Y:S01]  /*4760*/  @!P1 IMAD.MOV R5, RZ, RZ, -R5 ;  /* 0x000000ffff059224 */ /* 0x000fe200078e0a05 */
[----:B------:R-:W-:Y:S01]  /*4770*/  ISETP.GT.U32.AND P1, PT, R2, R8, PT ;  /* 0x000000080200720c */ /* 0x000fe20003f24070 */
[----:B------:R-:W-:Y:S01]  /*4780*/  @!P2 IMAD.MOV R4, RZ, RZ, -R4 ;  /* 0x000000ffff04a224 */ /* 0x000fe200078e0a04 */
[----:B------:R-:W-:Y:S01]  /*4790*/  ISETP.GE.AND P2, PT, R14, RZ, PT ;  /* 0x000000ff0e00720c */ /* 0x000fe20003f46270 */
[----:B------:R-:W-:Y:S01]  /*47a0*/  @!P6 IMAD.IADD R13, R13, 0x1, -R2 ;  /* 0x000000010d0de824 */ /* 0x000fe200078e0a02 */
[----:B------:R-:W-:Y:S01]  /*47b0*/  ISETP.GT.U32.AND P6, PT, R2, R3, PT ;  /* 0x000000030200720c */ /* 0x000fe20003fc4070 */
[----:B------:R-:W-:Y:S01]  /*47c0*/  STL [R1+0x104], R5 ;  /* 0x0001040501007387 */ /* 0x000fe20000100800 */
[----:B------:R-:W-:-:S03]  /*47d0*/  IMAD.HI.U32 R7, R0, R16, RZ ;  /* 0x0000001000077227 */ /* 0x000fc600078e00ff */
[----:B------:R2:W-:Y:S01]  /*47e0*/  STL [R1+0x114], R4 ;  /* 0x0001140401007387 */ /* 0x0005e20000100800 */
[----:B------:R-:W-:Y:S02]  /*47f0*/  IMAD.MOV R7, RZ, RZ, -R7 ;  /* 0x000000ffff077224 */ /* 0x000fe400078e0a07 */
[--C-:B------:R-:W-:Y:S01]  /*4800*/  @!P5 IMAD.IADD R12, R12, 0x1, -R2.reuse ;  /* 0x000000010c0cd824 */ /* 0x100fe200078e0a02 */
[----:B------:R-:W-:Y:S01]  /*4810*/  ISETP.GE.AND P5, PT, R15, RZ, PT ;  /* 0x000000ff0f00720c */ /* 0x000fe20003fa6270 */
[----:B------:R-:W-:Y:S02]  /*4820*/  @!P1 IMAD.IADD R8, R8, 0x1, -R2 ;  /* 0x0000000108089824 */ /* 0x000fe400078e0a02 */
[C---:B------:R-:W-:Y:S02]  /*4830*/  IMAD R19, R2.reuse, R7, R16 ;  /* 0x0000000702137224 */ /* 0x040fe400078e0210 */
[----:B------:R-:W-:Y:S01]  /*4840*/  @!P6 IMAD.IADD R3, R3, 0x1, -R2 ;  /* 0x000000010303e824 */ /* 0x000fe200078e0a02 */
[----:B------:R-:W-:Y:S01]  /*4850*/  ISETP.GT.U32.AND P1, PT, R2, R8, PT ;  /* 0x000000080200720c */ /* 0x000fe20003f24070 */
[----:B--2---:R-:W-:-:S02]  /*4860*/  IMAD.MOV.U32 R4, RZ, RZ, R13 ;  /* 0x000000ffff047224 */ /* 0x004fc400078e000d */
[C---:B------:R-:W-:Y:S01]  /*4870*/  VIADD R14, R29.reuse, 0x32 ;  /* 0x000000321d0e7836 */ /* 0x040fe20000000000 */
[----:B------:R-:W-:Y:S01]  /*4880*/  ISETP.GT.U32.AND P6, PT, R2, R3, PT ;  /* 0x000000030200720c */ /* 0x000fe20003fc4070 */
[----:B------:R-:W-:Y:S02]  /*4890*/  @!P4 IMAD.MOV R4, RZ, RZ, -R4 ;  /* 0x000000ffff04c224 */ /* 0x000fe400078e0a04 */
[C---:B------:R-:W-:Y:S01]  /*48a0*/  VIADD R15, R29.reuse, 0x31 ;  /* 0x000000311d0f7836 */ /* 0x040fe20000000000 */
[----:B------:R-:W-:Y:S01]  /*48b0*/  ISETP.GE.AND P4, PT, R14, RZ, PT ;  /* 0x000000ff0e00720c */ /* 0x000fe20003f86270 */
[C---:B------:R-:W-:Y:S01]  /*48c0*/  VIADD R7, R29.reuse, 0x30 ;  /* 0x000000301d077836 */ /* 0x040fe20000000000 */
[----:B------:R2:W-:Y:S01]  /*48d0*/  STL [R1+0x118], R4 ;  /* 0x0001180401007387 */ /* 0x0005e20000100800 */
[----:B------:R-:W-:Y:S01]  /*48e0*/  IABS R14, R14 ;  /* 0x0000000e000e7213 */ /* 0x000fe20000000000 */
[----:B------:R-:W-:Y:S01]  /*48f0*/  VIADD R25, R29, 0x2d ;  /* 0x0000002d1d197836 */ /* 0x000fe20000000000 */
[----:B------:R-:W-:Y:S01]  /*4900*/  IABS R17, R15 ;  /* 0x0000000f00117213 */ /* 0x000fe20000000000 */
[----:B------:R-:W-:Y:S01]  /*4910*/  @!P1 IMAD.IADD R8, R8, 0x1, -R2 ;  /* 0x0000000108089824 */ /* 0x000fe200078e0a02 */
[----:B------:R-:W-:Y:S01]  /*4920*/  ISETP.GE.AND P1, PT, R15, RZ, PT ;  /* 0x000000ff0f00720c */ /* 0x000fe20003f26270 */
[----:B------:R-:W-:Y:S01]  /*4930*/  IMAD.HI.U32 R16, R0, R14, RZ ;  /* 0x0000000e00107227 */ /* 0x000fe200078e00ff */
[----:B------:R-:W-:-:S03]  /*4940*/  IABS R20, R7 ;  /* 0x0000000700147213 */ /* 0x000fc60000000000 */
[----:B--2---:R-:W-:Y:S02]  /*4950*/  IMAD.MOV.U32 R4, RZ, RZ, R12 ;  /* 0x000000ffff047224 */ /* 0x004fe400078e000c */
[----:B------:R-:W-:Y:S02]  /*4960*/  IMAD.MOV R15, RZ, RZ, -R16 ;  /* 0x000000ffff0f7224 */ /* 0x000fe400078e0a10 */
[----:B------:R-:W-:Y:S01]  /*4970*/  @!P3 IMAD.MOV R4, RZ, RZ, -R4 ;  /* 0x000000ffff04b224 */ /* 0x000fe200078e0a04 */
[C---:B------:R-:W-:Y:S01]  /*4980*/  ISETP.GT.U32.AND P3, PT, R2.reuse, R19, PT ;  /* 0x000000130200720c */ /* 0x040fe20003f64070 */
[----:B------:R-:W-:Y:S01]  /*4990*/  @!P6 IMAD.IADD R3, R3, 0x1, -R2 ;  /* 0x000000010303e824 */ /* 0x000fe200078e0a02 */
[----:B------:R-:W-:Y:S01]  /*49a0*/  ISETP.GE.AND P6, PT, R7, RZ, PT ;  /* 0x000000ff0700720c */ /* 0x000fe20003fc6270 */
[----:B------:R-:W-:Y:S01]  /*49b0*/  IMAD R7, R2, R15, R14 ;  /* 0x0000000f02077224 */ /* 0x000fe200078e020e */
[----:B------:R2:W-:Y:S01]  /*49c0*/  STL [R1+0x120], R4 ;  /* 0x0001200401007387 */ /* 0x0005e20000100800 */
[----:B------:R-:W-:Y:S01]  /*49d0*/  IMAD.HI.U32 R13, R0, R17, RZ ;  /* 0x00000011000d7227 */ /* 0x000fe200078e00ff */
[----:B------:R-:W-:-:S02]  /*49e0*/  IABS R15, R27 ;  /* 0x0000001b000f7213 */ /* 0x000fc40000000000 */
[----:B------:R-:W-:Y:S01]  /*49f0*/  IABS R14, R25 ;  /* 0x00000019000e7213 */ /* 0x000fe20000000000 */
[----:B------:R-:W-:Y:S02]  /*4a00*/  IMAD.MOV R13, RZ, RZ, -R13 ;  /* 0x000000ffff0d7224 */ /* 0x000fe400078e0a0d */
[----:B------:R-:W-:Y:S02]  /*4a10*/  VIADD R16, R29, 0x2f ;  /* 0x0000002f1d107836 */ /* 0x000fe40000000000 */
[----:B------:R-:W-:Y:S02]  /*4a20*/  @!P3 IMAD.IADD R19, R19, 0x1, -R2 ;  /* 0x000000011313b824 */ /* 0x000fe400078e0a02 */
[----:B--2---:R-:W-:Y:S02]  /*4a30*/  IMAD.MOV.U32 R4, RZ, RZ, R3 ;  /* 0x000000ffff047224 */ /* 0x004fe400078e0003 */
[C---:B------:R-:W-:Y:S01]  /*4a40*/  IMAD R17, R2.reuse, R13, R17 ;  /* 0x0000000d02117224 */ /* 0x040fe200078e0211 */
[C---:B------:R-:W-:Y:S01]  /*4a50*/  ISETP.GT.U32.AND P3, PT, R2.reuse, R19, PT ;  /* 0x000000130200720c */ /* 0x040fe20003f64070 */
[----:B------:R-:W-:Y:S01]  /*4a60*/  @!P2 IMAD.MOV R4, RZ, RZ, -R4 ;  /* 0x000000ffff04a224 */ /* 0x000fe200078e0a04 */
[----:B------:R-:W-:Y:S01]  /*4a70*/  ISETP.GT.U32.AND P2, PT, R2, R7, PT ;  /* 0x000000070200720c */ /* 0x000fe20003f44070 */
[----:B------:R-:W-:-:S02]  /*4a80*/  IMAD.MOV.U32 R5, RZ, RZ, R8 ;  /* 0x000000ffff057224 */ /* 0x000fc400078e0008 */
[----:B------:R-:W-:-:S04]  /*4a90*/  IMAD.HI.U32 R12, R0, R20, RZ ;  /* 0x00000014000c7227 */ /* 0x000fc800078e00ff */
[----:B------:R-:W-:Y:S01]  /*4aa0*/  @!P0 IMAD.MOV R5, RZ, RZ, -R5 ;  /* 0x000000ffff058224 */ /* 0x000fe200078e0a05 */
[----:B------:R-:W-:Y:S01]  /*4ab0*/  ISETP.GE.AND P0, PT, R16, RZ, PT ;  /* 0x000000ff1000720c */ /* 0x000fe20003f06270 */
[----:B------:R-:W-:Y:S01]  /*4ac0*/  IMAD.MOV R12, RZ, RZ, -R12 ;  /* 0x000000ffff0c7224 */ /* 0x000fe200078e0a0c */
[----:B------:R-:W-:Y:S01]  /*4ad0*/  IABS R16, R16 ;  /* 0x0000001000107213 */ /* 0x000fe20000000000 */
[--C-:B------:R-:W-:Y:S01]  /*4ae0*/  @!P3 IMAD.IADD R19, R19, 0x1, -R2.reuse ;  /* 0x000000011313b824 */ /* 0x100fe200078e0a02 */
[----:B------:R-:W-:Y:S01]  /*4af0*/  ISETP.GT.U32.AND P3, PT, R2, R17, PT ;  /* 0x000000110200720c */ /* 0x000fe20003f64070 */
[----:B------:R-:W-:Y:S01]  /*4b00*/  @!P2 IMAD.IADD R7, R7, 0x1, -R2 ;  /* 0x000000010707a824 */ /* 0x000fe200078e0a02 */
[----:B------:R-:W-:Y:S01]  /*4b10*/  STL [R1+0x11c], R5 ;  /* 0x00011c0501007387 */ /* 0x000fe20000100800 */
[----:B------:R-:W-:-:S03]  /*4b20*/  IMAD.HI.U32 R21, R0, R16, RZ ;  /* 0x0000001000157227 */ /* 0x000fc600078e00ff */
[C---:B------:R-:W-:Y:S01]  /*4b30*/  ISETP.GT.U32.AND P2, PT, R2.reuse, R7, PT ;  /* 0x000000070200720c */ /* 0x040fe20003f44070 */
[----:B------:R2:W-:Y:S01]  /*4b40*/  STL [R1+0x184], R4 ;  /* 0x0001840401007387 */ /* 0x0005e20000100800 */
[----:B------:R-:W-:Y:S02]  /*4b50*/  IMAD R20, R2, R12, R20 ;  /* 0x0000000c02147224 */ /* 0x000fe400078e0214 */
[----:B------:R-:W-:Y:S02]  /*4b60*/  IMAD.MOV R21, RZ, RZ, -R21 ;  /* 0x000000ffff157224 */ /* 0x000fe400078e0a15 */
[----:B------:R-:W-:-:S04]  /*4b70*/  IMAD.HI.U32 R12, R0, R15, RZ ;  /* 0x0000000f000c7227 */ /* 0x000fc800078e00ff */
[----:B------:R-:W-:Y:S02]  /*4b80*/  @!P3 IMAD.IADD R17, R17, 0x1, -R2 ;  /* 0x000000011111b824 */ /* 0x000fe400078e0a02 */
[----:B--2---:R-:W-:Y:S02]  /*4b90*/  IMAD.MOV.U32 R4, RZ, RZ, R19 ;  /* 0x000000ffff047224 */ /* 0x004fe400078e0013 */
[C---:B------:R-:W-:Y:S01]  /*4ba0*/  IMAD R16, R2.reuse, R21, R16 ;  /* 0x0000001502107224 */ /* 0x040fe200078e0210 */
[C---:B------:R-:W-:Y:S01]  /*4bb0*/  ISETP.GT.U32.AND P3, PT, R2.reuse, R17, PT ;  /* 0x000000110200720c */ /* 0x040fe20003f64070 */
[----:B------:R-:W-:Y:S01]  /*4bc0*/  @!P5 IMAD.MOV R4, RZ, RZ, -R4 ;  /* 0x000000ffff04d224 */ /* 0x000fe200078e0a04 */
[C---:B------:R-:W-:Y:S01]  /*4bd0*/  ISETP.GT.U32.AND P5, PT, R2.reuse, R20, PT ;  /* 0x000000140200720c */ /* 0x040fe20003fa4070 */
[----:B------:R-:W-:Y:S01]  /*4be0*/  @!P2 IMAD.IADD R7, R7, 0x1, -R2 ;  /* 0x000000010707a824 */ /* 0x000fe200078e0a02 */
[----:B------:R-:W-:Y:S01]  /*4bf0*/  ISETP.GT.U32.AND P2, PT, R2, R16, PT ;  /* 0x000000100200720c */ /* 0x000fe20003f44070 */
[----:B------:R-:W-:Y:S01]  /*4c00*/  IMAD.HI.U32 R8, R0, R14, RZ ;  /* 0x0000000e00087227 */ /* 0x000fe200078e00ff */
[----:B------:R2:W-:Y:S03]  /*4c10*/  STL [R1+0x110], R4 ;  /* 0x0001100401007387 */ /* 0x0005e60000100800 */
[----:B------:R-:W-:-:S02]  /*4c20*/  IMAD.MOV R12, RZ, RZ, -R12 ;  /* 0x000000ffff0c7224 */ /* 0x000fc400078e0a0c */
[----:B------:R-:W-:Y:S02]  /*4c30*/  VIADD R26, R29, 0x2c ;  /* 0x0000002c1d1a7836 */ /* 0x000fe40000000000 */
[C---:B------:R-:W-:Y:S02]  /*4c40*/  IMAD R15, R2.reuse, R12, R15 ;  /* 0x0000000c020f7224 */ /* 0x040fe400078e020f */
[----:B------:R-:W-:Y:S01]  /*4c50*/  IMAD.MOV R19, RZ, RZ, -R8 ;  /* 0x000000ffff137224 */ /* 0x000fe200078e0a08 */
[----:B------:R-:W-:Y:S01]  /*4c60*/  IABS R13, R26 ;  /* 0x0000001a000d7213 */ /* 0x000fe20000000000 */
[----:B------:R-:W-:Y:S01]  /*4c70*/  @!P3 IMAD.IADD R17, R17, 0x1, -R2 ;  /* 0x000000011111b824 */ /* 0x000fe200078e0a02 */
[C---:B------:R-:W-:Y:S01]  /*4c80*/  ISETP.GT.U32.AND P3, PT, R2.reuse, R15, PT ;  /* 0x0000000f0200720c */ /* 0x040fe20003f64070 */
[----:B------:R-:W-:Y:S02]  /*4c90*/  IMAD R14, R2, R19, R14 ;  /* 0x00000013020e7224 */ /* 0x000fe400078e020e */
[----:B------:R-:W-:-:S02]  /*4ca0*/  @!P5 IMAD.IADD R20, R20, 0x1, -R2 ;  /* 0x000000011414d824 */ /* 0x000fc400078e0a02 */
[----:B------:R-:W-:Y:S01]  /*4cb0*/  @!P2 IMAD.IADD R16, R16, 0x1, -R2 ;  /* 0x000000011010a824 */ /* 0x000fe200078e0a02 */
[----:B------:R-:W-:Y:S01]  /*4cc0*/  ISETP.GT.U32.AND P5, PT, R2, R14, PT ;  /* 0x0000000e0200720c */ /* 0x000fe20003fa4070 */
[----:B------:R-:W-:Y:S01]  /*4cd0*/  IMAD.HI.U32 R12, R0, R13, RZ ;  /* 0x0000000d000c7227 */ /* 0x000fe200078e00ff */
[----:B------:R-:W-:-:S03]  /*4ce0*/  ISETP.GT.U32.AND P2, PT, R2, R20, PT ;  /* 0x000000140200720c */ /* 0x000fc60003f44070 */
[----:B------:R-:W-:Y:S02]  /*4cf0*/  IMAD.MOV R12, RZ, RZ, -R12 ;  /* 0x000000ffff0c7224 */ /* 0x000fe400078e0a0c */
[----:B--2---:R-:W-:Y:S02]  /*4d00*/  IMAD.MOV.U32 R4, RZ, RZ, R7 ;  /* 0x000000ffff047224 */ /* 0x004fe400078e0007 */
[C---:B------:R-:W-:Y:S02]  /*4d10*/  IMAD R13, R2.reuse, R12, R13 ;  /* 0x0000000c020d7224 */ /* 0x040fe400078e020d */
[----:B------:R-:W-:Y:S01]  /*4d20*/  @!P3 IMAD.IADD R15, R15, 0x1, -R2 ;  /* 0x000000010f0fb824 */ /* 0x000fe200078e0a02 */
[----:B------:R-:W-:Y:S01]  /*4d30*/  ISETP.GT.U32.AND P3, PT, R2, R16, PT ;  /* 0x000000100200720c */ /* 0x000fe20003f64070 */
[----:B------:R-:W-:Y:S02]  /*4d40*/  @!P4 IMAD.MOV R4, RZ, RZ, -R4 ;  /* 0x000000ffff04c224 */ /* 0x000fe400078e0a04 */
[----:B------:R-:W-:-:S02]  /*4d50*/  VIADD R21, R29, 0x2a ;  /* 0x0000002a1d157836 */ /* 0x000fc40000000000 */
[--C-:B------:R-:W-:Y:S01]  /*4d60*/  @!P5 IMAD.IADD R14, R14, 0x1, -R2.reuse ;  /* 0x000000010e0ed824 */ /* 0x100fe200078e0a02 */
[----:B------:R-:W-:Y:S01]  /*4d70*/  ISETP.GT.U32.AND P5, PT, R2, R15, PT ;  /* 0x0000000f0200720c */ /* 0x000fe20003fa4070 */
[--C-:B------:R-:W-:Y:S01]  /*4d80*/  @!P2 IMAD.IADD R20, R20, 0x1, -R2.reuse ;  /* 0x000000011414a824 */ /* 0x100fe200078e0a02 */
[C---:B------:R-:W-:Y:S01]  /*4d90*/  ISETP.GT.U32.AND P2, PT, R2.reuse, R13, PT ;  /* 0x0000000d0200720c */ /* 0x040fe20003f44070 */
[----:B------:R2:W-:Y:S01]  /*4da0*/  STL [R1+0xfc], R4 ;  /* 0x0000fc0401007387 */ /* 0x0005e20000100800 */
[C---:B------:R-:W-:Y:S01]  /*4db0*/  VIADD R18, R29.reuse, 0x2b ;  /* 0x0000002b1d127836 */ /* 0x040fe20000000000 */
[----:B------:R-:W-:Y:S01]  /*4dc0*/  IABS R12, R21 ;  /* 0x00000015000c7213 */ /* 0x000fe20000000000 */
[----:B------:R-:W-:Y:S01]  /*4dd0*/  VIADD R19, R29, 0x28 ;  /* 0x000000281d137836 */ /* 0x000fe20000000000 */
[----:B------:R-:W-:Y:S01]  /*4de0*/  ISETP.GT.U32.AND P4, PT, R2, R14, PT ;  /* 0x0000000e0200720c */ /* 0x000fe20003f84070 */
[----:B------:R-:W-:Y:S01]  /*4df0*/  @!P3 IMAD.IADD R16, R16, 0x1, -R2 ;  /* 0x000000011010b824 */ /* 0x000fe200078e0a02 */
[----:B------:R-:W-:Y:S01]  /*4e00*/  IABS R3, R18 ;  /* 0x0000001200037213 */ /* 0x000fe20000000000 */
[----:B------:R-:W-:Y:S01]  /*4e10*/  IMAD.HI.U32 R28, R0, R12, RZ ;  /* 0x0000000c001c7227 */ /* 0x000fe200078e00ff */
[----:B------:R-:W-:-:S03]  /*4e20*/  IABS R7, R19 ;  /* 0x0000001300077213 */ /* 0x000fc60000000000 */
[----:B--2---:R-:W-:Y:S02]  /*4e30*/  IMAD.MOV.U32 R4, RZ, RZ, R17 ;  /* 0x000000ffff047224 */ /* 0x004fe400078e0011 */
[----:B------:R-:W-:Y:S02]  /*4e40*/  IMAD.MOV.U32 R5, RZ, RZ, R20 ;  /* 0x000000ffff057224 */ /* 0x000fe400078e0014 */
[----:B------:R-:W-:Y:S02]  /*4e50*/  @!P1 IMAD.MOV R4, RZ, RZ, -R4 ;  /* 0x000000ffff049224 */ /* 0x000fe400078e0a04 */
[----:B------:R-:W-:Y:S02]  /*4e60*/  IMAD.MOV R28, RZ, RZ, -R28 ;  /* 0x000000ffff1c7224 */ /* 0x000fe400078e0a1c */
[--C-:B------:R-:W-:Y:S01]  /*4e70*/  @!P5 IMAD.IADD R15, R15, 0x1, -R2.reuse ;  /* 0x000000010f0fd824 */ /* 0x100fe200078e0a02 */
[----:B------:R2:W-:Y:S01]  /*4e80*/  STL [R1+0xf8], R4 ;  /* 0x0000f80401007387 */ /* 0x0005e20000100800 */
[----:B------:R-:W-:Y:S01]  /*4e90*/  @!P2 IMAD.IADD R13, R13, 0x1, -R2 ;  /* 0x000000010d0da824 */ /* 0x000fe200078e0a02 */
[----:B------:R-:W-:Y:S01]  /*4ea0*/  ISETP.GE.AND P5, PT, R27, RZ, PT ;  /* 0x000000ff1b00720c */ /* 0x000fe20003fa6270 */
[----:B------:R-:W-:Y:S01]  /*4eb0*/  IMAD.HI.U32 R8, R0, R3, RZ ;  /* 0x0000000300087227 */ /* 0x000fe200078e00ff */
[----:B------:R-:W-:-:S02]  /*4ec0*/  ISETP.GE.AND P2, PT, R25, RZ, PT ;  /* 0x000000ff1900720c */ /* 0x000fc40003f46270 */
[----:B------:R-:W-:Y:S01]  /*4ed0*/  ISETP.GT.U32.AND P1, PT, R2, R13, PT ;  /* 0x0000000d0200720c */ /* 0x000fe20003f24070 */
[----:B------:R-:W-:-:S04]  /*4ee0*/  IMAD.HI.U32 R27, R0, R7, RZ ;  /* 0x00000007001b7227 */ /* 0x000fc800078e00ff */
[----:B--2---:R-:W-:Y:S02]  /*4ef0*/  IMAD.MOV.U32 R4, RZ, RZ, R16 ;  /* 0x000000ffff047224 */ /* 0x004fe400078e0010 */
[----:B------:R-:W-:Y:S02]  /*4f00*/  @!P6 IMAD.MOV R5, RZ, RZ, -R5 ;  /* 0x000000ffff05e224 */ /* 0x000fe400078e0a05 */
[----:B------:R-:W-:Y:S02]  /*4f10*/  IMAD R12, R2, R28, R12 ;  /* 0x0000001c020c7224 */ /* 0x000fe400078e020c */
[----:B------:R-:W-:Y:S01]  /*4f20*/  @!P0 IMAD.MOV R4, RZ, RZ, -R4 ;  /* 0x000000ffff048224 */ /* 0x000fe200078e0a04 */
[----:B------:R2:W-:Y:S01]  /*4f30*/  STL [R1+0xec], R5 ;  /* 0x0000ec0501007387 */ /* 0x0005e20000100800 */
[----:B------:R-:W-:Y:S02]  /*4f40*/  IMAD.MOV R8, RZ, RZ, -R8 ;  /* 0x000000ffff087224 */ /* 0x000fe400078e0a08 */
[----:B------:R-:W-:Y:S01]  /*4f50*/  @!P4 IMAD.IADD R14, R14, 0x1, -R2 ;  /* 0x000000010e0ec824 */ /* 0x000fe200078e0a02 */
[----:B------:R-:W-:Y:S01]  /*4f60*/  ISETP.GT.U32.AND P4, PT, R2, R12, PT ;  /* 0x0000000c0200720c */ /* 0x000fe20003f84070 */
[----:B------:R-:W-:Y:S01]  /*4f70*/  IMAD.MOV R27, RZ, RZ, -R27 ;  /* 0x000000ffff1b7224 */ /* 0x000fe200078e0a1b */
[----:B------:R4:W-:Y:S01]  /*4f80*/  STL [R1+0xdc], R4 ;  /* 0x0000dc0401007387 */ /* 0x0009e20000100800 */
[----:B------:R-:W-:-:S02]  /*4f90*/  VIADD R23, R29, 0x29 ;  /* 0x000000291d177836 */ /* 0x000fc40000000000 */
[C---:B------:R-:W-:Y:S02]  /*4fa0*/  IMAD R3, R2.reuse, R8, R3 ;  /* 0x0000000802037224 */ /* 0x040fe400078e0203 */
[C---:B------:R-:W-:Y:S01]  /*4fb0*/  IMAD R7, R2.reuse, R27, R7 ;  /* 0x0000001b02077224 */ /* 0x040fe200078e0207 */
[----:B------:R-:W-:Y:S01]  /*4fc0*/  IABS R8, R23 ;  /* 0x0000001700087213 */ /* 0x000fe20000000000 */
[----:B------:R-:W-:Y:S01]  /*4fd0*/  VIADD R25, R29, 0x27 ;  /* 0x000000271d197836 */ /* 0x000fe20000000000 */
[----:B------:R-:W-:Y:S01]  /*4fe0*/  ISETP.GT.U32.AND P3, PT, R2, R3, PT ;  /* 0x000000030200720c */ /* 0x000fe20003f64070 */
[----:B--2---:R-:W-:Y:S02]  /*4ff0*/  IMAD.MOV.U32 R5, RZ, RZ, R15 ;  /* 0x000000ffff057224 */ /* 0x004fe400078e000f */
[----:B----4-:R-:W-:Y:S02]  /*5000*/  IMAD.MOV.U32 R4, RZ, RZ, R14 ;  /* 0x000000ffff047224 */ /* 0x010fe400078e000e */
[----:B------:R-:W-:-:S04]  /*5010*/  IMAD.HI.U32 R28, R0, R8, RZ ;  /* 0x00000008001c7227 */ /* 0x000fc800078e00ff */
[----:B------:R-:W-:Y:S01]  /*5020*/  @!P2 IMAD.MOV R4, RZ, RZ, -R4 ;  /* 0x000000ffff04a224 */ /* 0x000fe200078e0a04 */
[----:B------:R-:W-:Y:S01]  /*5030*/  ISETP.GT.U32.AND P2, PT, R2, R7, PT ;  /* 0x000000070200720c */ /* 0x000fe20003f44070 */
[----:B------:R-:W-:Y:S02]  /*5040*/  IMAD.MOV R28, RZ, RZ, -R28 ;  /* 0x000000ffff1c7224 */ /* 0x000fe400078e0a1c */
[----:B------:R-:W-:Y:S02]  /*5050*/  @!P4 IMAD.IADD R12, R12, 0x1, -R2 ;  /* 0x000000010c0cc824 */ /* 0x000fe400078e0a02 */
[C---:B------:R-:W-:Y:S02]  /*5060*/  IMAD R8, R2.reuse, R28, R8 ;  /* 0x0000001c02087224 */ /* 0x040fe400078e0208 */
[--C-:B------:R-:W-:Y:S01]  /*5070*/  @!P3 IMAD.IADD R3, R3, 0x1, -R2.reuse ;  /* 0x000000010303b824 */ /* 0x100fe200078e0a02 */
[----:B------:R-:W-:Y:S01]  /*5080*/  ISETP.GT.U32.AND P6, PT, R2, R12, PT ;  /* 0x0000000c0200720c */ /* 0x000fe20003fc4070 */
[----:B------:R-:W-:Y:S01]  /*5090*/  @!P5 IMAD.MOV R5, RZ, RZ, -R5 ;  /* 0x000000ffff05d224 */ /* 0x000fe200078e0a05 */
[----:B------:R-:W-:Y:S01]  /*50a0*/  ISETP.GE.AND P3, PT, R26, RZ, PT ;  /* 0x000000ff1a00720c */ /* 0x000fe20003f66270 */
[--C-:B------:R-:W-:Y:S01]  /*50b0*/  @!P1 IMAD.IADD R13, R13, 0x1, -R2.reuse ;  /* 0x000000010d0d9824 */ /* 0x100fe200078e0a02 */
[----:B------:R-:W-:Y:S01]  /*50c0*/  IABS R26, R25 ;  /* 0x00000019001a7213 */ /* 0x000fe20000000000 */
[----:B------:R-:W-:Y:S01]  /*50d0*/  @!P2 IMAD.IADD R7, R7, 0x1, -R2 ;  /* 0x000000010707a824 */ /* 0x000fe200078e0a02 */
[C---:B------:R-:W-:Y:S01]  /*50e0*/  ISETP.GT.U32.AND P0, PT, R2.reuse, R8, PT ;  /* 0x000000080200720c */ /* 0x040fe20003f04070 */
[----:B------:R-:W-:Y:S01]  /*50f0*/  STL [R1+0xc8], R5 ;  /* 0x0000c80501007387 */ /* 0x000fe20000100800 */
[----:B------:R-:W-:Y:S01]  /*5100*/  ISETP.GT.U32.AND P4, PT, R2, R3, PT ;  /* 0x000000030200720c */ /* 0x000fe20003f84070 */
[----:B------:R-:W-:Y:S01]  /*5110*/  IMAD.HI.U32 R14, R0, R26, RZ ;  /* 0x0000001a000e7227 */ /* 0x000fe200078e00ff */
[----:B------:R-:W-:Y:S01]  /*5120*/  ISETP.GT.U32.AND P2, PT, R2, R7, PT ;  /* 0x000000070200720c */ /* 0x000fe20003f44070 */
[----:B------:R2:W-:Y:S01]  /*5130*/  STL [R1+0xc4], R4 ;  /* 0x0000c40401007387 */ /* 0x0005e20000100800 */
[----:B------:R-:W-:Y:S01]  /*5140*/  ISETP.GE.AND P5, PT, R18, RZ, PT ;  /* 0x000000ff1200720c */ /* 0x000fe20003fa6270 */
[----:B------:R-:W-:Y:S01]  /*5150*/  IMAD.MOV R14, RZ, RZ, -R14 ;  /* 0x000000ffff0e7224 */ /* 0x000fe200078e0a0e */
[----:B------:R-:W-:Y:S01]  /*5160*/  ISETP.GE.AND P1, PT, R21, RZ, PT ;  /* 0x000000ff1500720c */ /* 0x000fe20003f26270 */
[----:B------:R-:W-:Y:S01]  /*5170*/  @!P6 IMAD.IADD R12, R12, 0x1, -R2 ;  /* 0x000000010c0ce824 */ /* 0x000fe200078e0a02 */
[----:B------:R-:W-:Y:S01]  /*5180*/  ISETP.GE.AND P6, PT, R19, RZ, PT ;  /* 0x000000ff1300720c */ /* 0x000fe20003fc6270 */
[----:B------:R-:W-:-:S02]  /*5190*/  IMAD R19, R2, R14, R26 ;  /* 0x0000000e02137224 */ /* 0x000fc400078e021a */
[--C-:B------:R-:W-:Y:S01]  /*51a0*/  @!P0 IMAD.IADD R8, R8, 0x1, -R2.reuse ;  /* 0x0000000108088824 */ /* 0x100fe200078e0a02 */
[----:B------:R-:W-:Y:S01]  /*51b0*/  ISETP.GE.AND P0, PT, R25, RZ, PT ;  /* 0x000000ff1900720c */ /* 0x000fe20003f06270 */
[----:B--2---:R-:W-:Y:S02]  /*51c0*/  IMAD.MOV.U32 R4, RZ, RZ, R13 ;  /* 0x000000ffff047224 */ /* 0x004fe400078e000d */
[----:B------:R-:W-:Y:S01]  /*51d0*/  @!P2 IMAD.IADD R7, R7, 0x1, -R2 ;  /* 0x000000010707a824 */ /* 0x000fe200078e0a02 */
[C---:B------:R-:W-:Y:S01]  /*51e0*/  ISETP.GT.U32.AND P2, PT, R2.reuse, R19, PT ;  /* 0x000000130200720c */ /* 0x040fe20003f44070 */
[----:B------:R-:W-:Y:S01]  /*51f0*/  @!P3 IMAD.MOV R4, RZ, RZ, -R4 ;  /* 0x000000ffff04b224 */ /* 0x000fe200078e0a04 */
[----:B------:R-:W-:Y:S01]  /*5200*/  ISETP.GT.U32.AND P3, PT, R2, R8, PT ;  /* 0x000000080200720c */ /* 0x000fe20003f64070 */
[----:B------:R-:W-:Y:S01]  /*5210*/  @!P4 IMAD.IADD R3, R3, 0x1, -R2 ;  /* 0x000000010303c824 */ /* 0x000fe200078e0a02 */
[----:B------:R-:W-:Y:S01]  /*5220*/  ISETP.GE.AND P4, PT, R23, RZ, PT ;  /* 0x000000ff1700720c */ /* 0x000fe20003f86270 */
[----:B------:R-:W-:Y:S01]  /*5230*/  VIADD R14, R29, 0x26 ;  /* 0x000000261d0e7836 */ /* 0x000fe20000000000 */
[----:B------:R2:W-:Y:S01]  /*5240*/  STL [R1+0xb4], R4 ;  /* 0x0000b40401007387 */ /* 0x0005e20000100800 */
[----:B------:R-:W-:-:S02]  /*5250*/  IMAD.MOV.U32 R5, RZ, RZ, R3 ;  /* 0x000000ffff057224 */ /* 0x000fc400078e0003 */
[C---:B------:R-:W-:Y:S01]  /*5260*/  VIADD R15, R29.reuse, 0x25 ;  /* 0x000000251d0f7836 */ /* 0x040fe20000000000 */
[----:B------:R-:W-:Y:S01]  /*5270*/  IABS R20, R14 ;  /* 0x0000000e00147213 */ /* 0x000fe20000000000 */
[----:B------:R-:W-:Y:S02]  /*5280*/  VIADD R13, R29, 0x24 ;  /* 0x000000241d0d7836 */ /* 0x000fe40000000000 */
[----:B------:R-:W-:Y:S01]  /*5290*/  @!P5 IMAD.MOV R5, RZ, RZ, -R5 ;  /* 0x000000ffff05d224 */ /* 0x000fe200078e0a05 */
[----:B------:R-:W-:Y:S01]  /*52a0*/  ISETP.GE.AND P5, PT, R14, RZ, PT ;  /* 0x000000ff0e00720c */ /* 0x000fe20003fa6270 */
[----:B------:R-:W-:Y:S01]  /*52b0*/  IMAD.HI.U32 R14, R0, R20, RZ ;  /* 0x00000014000e7227 */ /* 0x000fe200078e00ff */
[----:B------:R-:W-:Y:S02]  /*52c0*/  IABS R23, R15 ;  /* 0x0000000f00177213 */ /* 0x000fe40000000000 */
[----:B------:R-:W-:Y:S01]  /*52d0*/  IABS R21, R13 ;  /* 0x0000000d00157213 */ /* 0x000fe20000000000 */
[--C-:B------:R-:W-:Y:S01]  /*52e0*/  @!P2 IMAD.IADD R19, R19, 0x1, -R2.reuse ;  /* 0x000000011313a824 */ /* 0x100fe200078e0a02 */
[----:B------:R4:W-:Y:S01]  /*52f0*/  STL [R1+0x80], R5 ;  /* 0x0000800501007387 */ /* 0x0009e20000100800 */
[----:B------:R-:W-:Y:S01]  /*5300*/  @!P3 IMAD.IADD R8, R8, 0x1, -R2 ;  /* 0x000000010808b824 */ /* 0x000fe200078e0a02 */
[----:B------:R-:W-:Y:S01]  /*5310*/  ISETP.GE.AND P3, PT, R13, RZ, PT ;  /* 0x000000ff0d00720c */ /* 0x000fe20003f66270 */
[----:B------:R-:W-:Y:S01]  /*5320*/  VIADD R3, R29, 0x23 ;  /* 0x000000231d037836 */ /* 0x000fe20000000000 */
[----:B------:R-:W-:Y:S01]  /*5330*/  ISETP.GT.U32.AND P2, PT, R2, R19, PT ;  /* 0x000000130200720c */ /* 0x000fe20003f44070 */
[----:B------:R-:W-:-:S02]  /*5340*/  IMAD.MOV R14, RZ, RZ, -R14 ;  /* 0x000000ffff0e7224 */ /* 0x000fc400078e0a0e */
[----:B------:R-:W-:Y:S01]  /*5350*/  IMAD.HI.U32 R13, R0, R23, RZ ;  /* 0x00000017000d7227 */ /* 0x000fe200078e00ff */
[----:B------:R-:W-:-:S03]  /*5360*/  IABS R18, R3 ;  /* 0x0000000300127213 */ /* 0x000fc60000000000 */
[----:B--2---:R-:W-:Y:S02]  /*5370*/  IMAD.MOV.U32 R4, RZ, RZ, R12 ;  /* 0x000000ffff047224 */ /* 0x004fe400078e000c */
[----:B------:R-:W-:-:S04]  /*5380*/  IMAD.HI.U32 R12, R0, R21, RZ ;  /* 0x00000015000c7227 */ /* 0x000fc800078e00ff */
[C---:B------:R-:W-:Y:S02]  /*5390*/  IMAD R20, R2.reuse, R14, R20 ;  /* 0x0000000e02147224 */ /* 0x040fe400078e0214 */
[----:B----4-:R-:W-:Y:S02]  /*53a0*/  IMAD.MOV.U32 R5, RZ, RZ, R8 ;  /* 0x000000ffff057224 */ /* 0x010fe400078e0008 */
[----:B------:R-:W-:Y:S02]  /*53b0*/  IMAD.MOV R13, RZ, RZ, -R13 ;  /* 0x000000ffff0d7224 */ /* 0x000fe400078e0a0d */
[----:B------:R-:W-:Y:S01]  /*53c0*/  @!P1 IMAD.MOV R4, RZ, RZ, -R4 ;  /* 0x000000ffff049224 */ /* 0x000fe200078e0a04 */
[----:B------:R-:W-:Y:S01]  /*53d0*/  ISETP.GE.AND P1, PT, R15, RZ, PT ;  /* 0x000000ff0f00720c */ /* 0x000fe20003f26270 */
[----:B------:R-:W-:Y:S02]  /*53e0*/  IMAD.MOV R12, RZ, RZ, -R12 ;  /* 0x000000ffff0c7224 */ /* 0x000fe400078e0a0c */
[----:B------:R-:W-:Y:S01]  /*53f0*/  @!P4 IMAD.MOV R5, RZ, RZ, -R5 ;  /* 0x000000ffff05c224 */ /* 0x000fe200078e0a05 */
[C---:B------:R-:W-:Y:S01]  /*5400*/  ISETP.GT.U32.AND P4, PT, R2.reuse, R20, PT ;  /* 0x000000140200720c */ /* 0x040fe20003f84070 */
[----:B------:R-:W-:Y:S01]  /*5410*/  IMAD R23, R2, R13, R23 ;  /* 0x0000000d02177224 */ /* 0x000fe200078e0217 */
[----:B------:R2:W-:Y:S01]  /*5420*/  STL [R1+0x74], R4 ;  /* 0x0000740401007387 */ /* 0x0005e20000100800 */
[----:B------:R-:W-:-:S03]  /*5430*/  IMAD.HI.U32 R13, R0, R18, RZ ;  /* 0x00000012000d7227 */ /* 0x000fc600078e00ff */
[----:B------:R-:W-:Y:S01]  /*5440*/  STL [R1+0xbc], R5 ;  /* 0x0000bc0501007387 */ /* 0x000fe20000100800 */
[C---:B------:R-:W-:Y:S02]  /*5450*/  IMAD R21, R2.reuse, R12, R21 ;  /* 0x0000000c02157224 */ /* 0x040fe400078e0215 */
[----:B------:R-:W-:Y:S02]  /*5460*/  VIADD R15, R29, 0x22 ;  /* 0x000000221d0f7836 */ /* 0x000fe40000000000 */
[----:B------:R-:W-:Y:S02]  /*5470*/  IMAD.MOV R8, RZ, RZ, -R13 ;  /* 0x000000ffff087224 */ /* 0x000fe400078e0a0d */
[----:B--2---:R-:W-:Y:S01]  /*5480*/  IMAD.MOV.U32 R4, RZ, RZ, R7 ;  /* 0x000000ffff047224 */ /* 0x004fe200078e0007 */
[----:B------:R-:W-:Y:S01]  /*5490*/  IABS R17, R15 ;  /* 0x0000000f00117213 */ /* 0x000fe20000000000 */
[----:B------:R-:W-:Y:S01]  /*54a0*/  @!P2 IMAD.IADD R19, R19, 0x1, -R2 ;  /* 0x000000011313a824 */ /* 0x000fe200078e0a02 */
[C---:B------:R-:W-:Y:S01]  /*54b0*/  ISETP.GT.U32.AND P2, PT, R2.reuse, R21, PT ;  /* 0x000000150200720c */ /* 0x040fe20003f44070 */
[----:B------:R-:W-:Y:S01]  /*54c0*/  @!P6 IMAD.MOV R4, RZ, RZ, -R4 ;  /* 0x000000ffff04e224 */ /* 0x000fe200078e0a04 */
[C---:B------:R-:W-:Y:S01]  /*54d0*/  ISETP.GT.U32.AND P6, PT, R2.reuse, R23, PT ;  /* 0x000000170200720c */ /* 0x040fe20003fc4070 */
[----:B------:R-:W-:-:S02]  /*54e0*/  IMAD R18, R2, R8, R18 ;  /* 0x0000000802127224 */ /* 0x000fc400078e0212 */
[----:B------:R-:W-:Y:S01]  /*54f0*/  @!P4 IMAD.IADD R20, R20, 0x1, -R2 ;  /* 0x000000011414c824 */ /* 0x000fe200078e0a02 */
[----:B------:R2:W-:Y:S01]  /*5500*/  STL [R1+0xc0], R4 ;  /* 0x0000c00401007387 */ /* 0x0005e20000100800 */
[----:B------:R-:W-:Y:S01]  /*5510*/  IMAD.HI.U32 R12, R0, R17, RZ ;  /* 0x00000011000c7227 */ /* 0x000fe200078e00ff */
[----:B------:R-:W-:-:S03]  /*5520*/  ISETP.GT.U32.AND P4, PT, R2, R18, PT ;  /* 0x000000120200720c */ /* 0x000fc60003f84070 */
[----:B------:R-:W-:Y:S02]  /*5530*/  IMAD.MOV R7, RZ, RZ, -R12 ;  /* 0x000000ffff077224 */ /* 0x000fe400078e0a0c */
[----:B------:R-:W-:Y:S02]  /*5540*/  VIADD R13, R29, 0x21 ;  /* 0x000000211d0d7836 */ /* 0x000fe40000000000 */
[----:B------:R-:W-:Y:S02]  /*5550*/  @!P2 IMAD.IADD R21, R21, 0x1, -R2 ;  /* 0x000000011515a824 */ /* 0x000fe400078e0a02 */
[----:B--2---:R-:W-:Y:S01]  /*5560*/  IMAD.MOV.U32 R4, RZ, RZ, R19 ;  /* 0x000000ffff047224 */ /* 0x004fe200078e0013 */
[----:B------:R-:W-:Y:S01]  /*5570*/  IABS R12, R13 ;  /* 0x0000000d000c7213 */ /* 0x000fe20000000000 */
[----:B------:R-:W-:Y:S02]  /*5580*/  IMAD R17, R2, R7, R17 ;  /* 0x0000000702117224 */ /* 0x000fe400078e0211 */
[----:B------:R-:W-:-:S02]  /*5590*/  VIADD R7, R29, 0x20 ;  /* 0x000000201d077836 */ /* 0x000fc40000000000 */
[----:B------:R-:W-:Y:S01]  /*55a0*/  @!P6 IMAD.IADD R23, R23, 0x1, -R2 ;  /* 0x000000011717e824 */ /* 0x000fe200078e0a02 */
[C---:B------:R-:W-:Y:S01]  /*55b0*/  ISETP.GT.U32.AND P6, PT, R2.reuse, R20, PT ;  /* 0x000000140200720c */ /* 0x040fe20003fc4070 */
[----:B------:R-:W-:Y:S01]  /*55c0*/  @!P0 IMAD.MOV R4, RZ, RZ, -R4 ;  /* 0x000000ffff048224 */ /* 0x000fe200078e0a04 */
[----:B------:R-:W-:Y:S01]  /*55d0*/  ISETP.GT.U32.AND P0, PT, R2, R21, PT ;  /* 0x000000150200720c */ /* 0x000fe20003f04070 */
[----:B------:R-:W-:Y:S01]  /*55e0*/  @!P4 IMAD.IADD R18, R18, 0x1, -R2 ;  /* 0x000000011212c824 */ /* 0x000fe200078e0a02 */
[----:B------:R-:W-:Y:S01]  /*55f0*/  IABS R14, R7 ;  /* 0x00000007000e7213 */ /* 0x000fe20000000000 */
[----:B------:R-:W-:Y:S01]  /*5600*/  IMAD.HI.U32 R8, R0, R12, RZ ;  /* 0x0000000c00087227 */ /* 0x000fe200078e00ff */
[C---:B------:R-:W-:Y:S01]  /*5610*/  ISETP.GT.U32.AND P2, PT, R2.reuse, R23, PT ;  /* 0x000000170200720c */ /* 0x040fe20003f44070 */
[----:B------:R2:W-:Y:S01]  /*5620*/  STL [R1+0xd4], R4 ;  /* 0x0000d40401007387 */ /* 0x0005e20000100800 */
[----:B------:R-:W-:Y:S01]  /*5630*/  ISETP.GT.U32.AND P4, PT, R2, R18, PT ;  /* 0x000000120200720c */ /* 0x000fe20003f84070 */
[----:B------:R-:W-:-:S02]  /*5640*/  IMAD.MOV R8, RZ, RZ, -R8 ;  /* 0x000000ffff087224 */ /* 0x000fc400078e0a08 */
[----:B------:R-:W-:-:S04]  /*5650*/  IMAD.HI.U32 R19, R0, R14, RZ ;  /* 0x0000000e00137227 */ /* 0x000fc800078e00ff */
[----:B------:R-:W-:Y:S02]  /*5660*/  IMAD R12, R2, R8, R12 ;  /* 0x00000008020c7224 */ /* 0x000fe400078e020c */
[----:B------:R-:W-:Y:S02]  /*5670*/  IMAD.MOV R19, RZ, RZ, -R19 ;  /* 0x000000ffff137224 */ /* 0x000fe400078e0a13 */
[--C-:B------:R-:W-:Y:S01]  /*5680*/  @!P0 IMAD.IADD R21, R21, 0x1, -R2.reuse ;  /* 0x0000000115158824 */ /* 0x100fe200078e0a02 */
[----:B------:R-:W-:Y:S01]  /*5690*/  ISETP.GE.AND P0, PT, R3, RZ, PT ;  /* 0x000000ff0300720c */ /* 0x000fe20003f06270 */
[--C-:B------:R-:W-:Y:S01]  /*56a0*/  @!P6 IMAD.IADD R20, R20, 0x1, -R2.reuse ;  /* 0x000000011414e824 */ /* 0x100fe200078e0a02 */
[C---:B------:R-:W-:Y:S01]  /*56b0*/  ISETP.GT.U32.AND P6, PT, R2.reuse, R17, PT ;  /* 0x000000110200720c */ /* 0x040fe20003fc4070 */
[----:B------:R-:W-:Y:S01]  /*56c0*/  @!P2 IMAD.IADD R23, R23, 0x1, -R2 ;  /* 0x000000011717a824 */ /* 0x000fe200078e0a02 */
[C---:B------:R-:W-:Y:S01]  /*56d0*/  ISETP.GT.U32.AND P2, PT, R2.reuse, R12, PT ;  /* 0x0000000c0200720c */ /* 0x040fe20003f44070 */
[----:B------:R-:W-:-:S02]  /*56e0*/  IMAD R3, R2, R19, R14 ;  /* 0x0000001302037224 */ /* 0x000fc400078e020e */
[----:B------:R-:W-:Y:S02]  /*56f0*/  @!P4 IMAD.IADD R18, R18, 0x1, -R2 ;  /* 0x000000011212c824 */ /* 0x000fe400078e0a02 */
[----:B------:R-:W-:Y:S01]  /*5700*/  VIADD R8, R29, 0x1e ;  /* 0x0000001e1d087836 */ /* 0x000fe20000000000 */
[----:B------:R-:W-:Y:S01]  /*5710*/  ISETP.GT.U32.AND P4, PT, R2, R3, PT ;  /* 0x000000030200720c */ /* 0x000fe20003f84070 */
[----:B------:R-:W-:Y:S02]  /*5720*/  IMAD.MOV.U32 R5, RZ, RZ, R20 ;  /* 0x000000ffff057224 */ /* 0x000fe400078e0014 */
[----:B--2---:R-:W-:Y:S01]  /*5730*/  IMAD.MOV.U32 R4, RZ, RZ, R23 ;  /* 0x000000ffff047224 */ /* 0x004fe200078e0017 */
[----:B------:R-:W-:Y:S01]  /*5740*/  IABS R19, R8 ;  /* 0x0000000800137213 */ /* 0x000fe20000000000 */
[--C-:B------:R-:W-:Y:S01]  /*5750*/  @!P6 IMAD.IADD R17, R17, 0x1, -R2.reuse ;  /* 0x000000011111e824 */ /* 0x100fe200078e0a02 */
[----:B------:R-:W-:Y:S01]  /*5760*/  ISETP.GE.AND P6, PT, R15, RZ, PT ;  /* 0x000000ff0f00720c */ /* 0x000fe20003fc6270 */
[----:B------:R-:W-:Y:S01]  /*5770*/  @!P2 IMAD.IADD R12, R12, 0x1, -R2 ;  /* 0x000000010c0ca824 */ /* 0x000fe200078e0a02 */
[----:B------:R-:W-:Y:S01]  /*5780*/  ISETP.GE.AND P2, PT, R13, RZ, PT ;  /* 0x000000ff0d00720c */ /* 0x000fe20003f46270 */
[----:B------:R-:W-:-:S02]  /*5790*/  @!P5 IMAD.MOV R5, RZ, RZ, -R5 ;  /* 0x000000ffff05d224 */ /* 0x000fc400078e0a05 */
[----:B------:R-:W-:Y:S01]  /*57a0*/  @!P1 IMAD.MOV R4, RZ, RZ, -R4 ;  /* 0x000000ffff049224 */ /* 0x000fe200078e0a04 */
[C---:B------:R-:W-:Y:S01]  /*57b0*/  ISETP.GT.U32.AND P1, PT, R2.reuse, R12, PT ;  /* 0x0000000c0200720c */ /* 0x040fe20003f24070 */
[----:B------:R-:W-:Y:S01]  /*57c0*/  VIADD R16, R29, 0x1f ;  /* 0x0000001f1d107836 */ /* 0x000fe20000000000 */
[----:B------:R2:W-:Y:S01]  /*57d0*/  STL [R1+0x40], R5 ;  /* 0x0000400501007387 */ /* 0x0005e20000100800 */
[----:B------:R-:W-:Y:S01]  /*57e0*/  @!P4 IMAD.IADD R3, R3, 0x1, -R2 ;  /* 0x000000010303c824 */ /* 0x000fe200078e0a02 */
[----:B------:R-:W-:Y:S01]  /*57f0*/  ISETP.GT.U32.AND P4, PT, R2, R17, PT ;  /* 0x000000110200720c */ /* 0x000fe20003f84070 */
[----:B------:R-:W-:Y:S01]  /*5800*/  IMAD.HI.U32 R20, R0, R19, RZ ;  /* 0x0000001300147227 */ /* 0x000fe200078e00ff */
[----:B------:R4:W-:Y:S01]  /*5810*/  STL [R1+0x28], R4 ;  /* 0x0000280401007387 */ /* 0x0009e20000100800 */
[----:B------:R-:W-:Y:S02]  /*5820*/  IABS R25, R16 ;  /* 0x0000001000197213 */ /* 0x000fe40000000000 */
[----:B------:R-:W-:Y:S01]  /*5830*/  IMAD.MOV R20, RZ, RZ, -R20 ;  /* 0x000000ffff147224 */ /* 0x000fe200078e0a14 */
[----:B------:R-:W-:Y:S01]  /*5840*/  ISETP.GT.U32.AND P5, PT, R2, R3, PT ;  /* 0x000000030200720c */ /* 0x000fe20003fa4070 */
[----:B------:R-:W-:-:S02]  /*5850*/  VIADD R14, R29, 0x1d ;  /* 0x0000001d1d0e7836 */ /* 0x000fc40000000000 */
[----:B--2---:R-:W-:Y:S02]  /*5860*/  IMAD.MOV.U32 R5, RZ, RZ, R21 ;  /* 0x000000ffff057224 */ /* 0x004fe400078e0015 */
[----:B------:R-:W-:Y:S01]  /*5870*/  IMAD.HI.U32 R26, R0, R25, RZ ;  /* 0x00000019001a7227 */ /* 0x000fe200078e00ff */
[----:B------:R-:W-:-:S03]  /*5880*/  IABS R15, R14 ;  /* 0x0000000e000f7213 */ /* 0x000fc60000000000 */
[----:B----4-:R-:W-:Y:S02]  /*5890*/  IMAD.MOV.U32 R4, RZ, RZ, R18 ;  /* 0x000000ffff047224 */ /* 0x010fe400078e0012 */
[----:B------:R-:W-:Y:S02]  /*58a0*/  @!P3 IMAD.MOV R5, RZ, RZ, -R5 ;  /* 0x000000ffff05b224 */ /* 0x000fe400078e0a05 */
[----:B------:R-:W-:Y:S01]  /*58b0*/  @!P0 IMAD.MOV R4, RZ, RZ, -R4 ;  /* 0x000000ffff048224 */ /* 0x000fe200078e0a04 */
[----:B------:R-:W-:Y:S01]  /*58c0*/  ISETP.GE.AND P0, PT, R7, RZ, PT ;  /* 0x000000ff0700720c */ /* 0x000fe20003f06270 */
[----:B------:R-:W-:Y:S01]  /*58d0*/  IMAD R7, R2, R20, R19 ;  /* 0x0000001402077224 */ /* 0x000fe200078e0213 */
[----:B------:R-:W-:Y:S01]  /*58e0*/  STL [R1+0x24], R5 ;  /* 0x0000240501007387 */ /* 0x000fe20000100800 */
[----:B------:R-:W-:Y:S02]  /*58f0*/  IMAD.MOV R26, RZ, RZ, -R26 ;  /* 0x000000ffff1a7224 */ /* 0x000fe400078e0a1a */
[--C-:B------:R-:W-:Y:S01]  /*5900*/  @!P4 IMAD.IADD R17, R17, 0x1, -R2.reuse ;  /* 0x000000011111c824 */ /* 0x100fe200078e0a02 */
[----:B------:R2:W-:Y:S01]  /*5910*/  STL [R1+0x94], R4 ;  /* 0x0000940401007387 */ /* 0x0005e20000100800 */
[----:B------:R-:W-:Y:S01]  /*5920*/  @!P1 IMAD.IADD R12, R12, 0x1, -R2 ;  /* 0x000000010c0c9824 */ /* 0x000fe200078e0a02 */
[C---:B------:R-:W-:Y:S01]  /*5930*/  ISETP.GT.U32.AND P1, PT, R2.reuse, R7, PT ;  /* 0x000000070200720c */ /* 0x040fe20003f24070 */
[----:B------:R-:W-:Y:S01]  /*5940*/  IMAD R13, R2, R26, R25 ;  /* 0x0000001a020d7224 */ /* 0x000fe200078e0219 */
[----:B------:R-:W-:Y:S01]  /*5950*/  ISETP.GE.AND P4, PT, R16, RZ, PT ;  /* 0x000000ff1000720c */ /* 0x000fe20003f86270 */
[----:B------:R-:W-:-:S03]  /*5960*/  IMAD.HI.U32 R18, R0, R15, RZ ;  /* 0x0000000f00127227 */ /* 0x000fc600078e00ff */
[----:B------:R-:W-:Y:S01]  /*5970*/  ISETP.GT.U32.AND P3, PT, R2, R13, PT ;  /* 0x0000000d0200720c */ /* 0x000fe20003f64070 */
[----:B------:R-:W-:Y:S02]  /*5980*/  IMAD.MOV R18, RZ, RZ, -R18 ;  /* 0x000000ffff127224 */ /* 0x000fe400078e0a12 */
[----:B--2---:R-:W-:Y:S02]  /*5990*/  IMAD.MOV.U32 R4, RZ, RZ, R17 ;  /* 0x000000ffff047224 */ /* 0x004fe400078e0011 */
[----:B------:R-:W-:Y:S01]  /*59a0*/  @!P5 IMAD.IADD R3, R3, 0x1, -R2 ;  /* 0x000000010303d824 */ /* 0x000fe200078e0a02 */
[----:B------:R-:W-:Y:S01]  /*59b0*/  ISETP.GE.AND P5, PT, R8, RZ, PT ;  /* 0x000000ff0800720c */ /* 0x000fe20003fa6270 */
[----:B------:R-:W-:Y:S02]  /*59c0*/  @!P6 IMAD.MOV R4, RZ, RZ, -R4 ;  /* 0x000000ffff04e224 */ /* 0x000fe400078e0a04 */
[--C-:B------:R-:W-:Y:S02]  /*59d0*/  @!P1 IMAD.IADD R7, R7, 0x1, -R2.reuse ;  /* 0x0000000107079824 */ /* 0x100fe400078e0a02 */
[----:B------:R-:W-:Y:S01]  /*59e0*/  IMAD R8, R2, R18, R15 ;  /* 0x0000001202087224 */ /* 0x000fe200078e020f */
[----:B------:R2:W-:Y:S01]  /*59f0*/  STL [R1+0x9c], R4 ;  /* 0x00009c0401007387 */ /* 0x0005e20000100800 */
[----:B------:R-:W-:Y:S01]  /*5a00*/  @!P3 IMAD.IADD R13, R13, 0x1, -R2 ;  /* 0x000000010d0db824 */ /* 0x000fe200078e0a02 */
[----:B------:R-:W-:Y:S01]  /*5a10*/  ISETP.GE.AND P3, PT, R14, RZ, PT ;  /* 0x000000ff0e00720c */ /* 0x000fe20003f66270 */
[----:B------:R-:W-:-:S02]  /*5a20*/  VIADD R15, R29, 0x1c ;  /* 0x0000001c1d0f7836 */ /* 0x000fc40000000000 */
[C---:B------:R-:W-:Y:S01]  /*5a30*/  VIADD R14, R29.reuse, 0x1b ;  /* 0x0000001b1d0e7836 */ /* 0x040fe20000000000 */
[----:B------:R-:W-:Y:S01]  /*5a40*/  ISETP.GT.U32.AND P6, PT, R2, R13, PT ;  /* 0x0000000d0200720c */ /* 0x000fe20003fc4070 */
[----:B------:R-:W-:Y:S01]  /*5a50*/  VIADD R16, R29, 0x1a ;  /* 0x0000001a1d107836 */ /* 0x000fe20000000000 */
[----:B------:R-:W-:Y:S01]  /*5a60*/  ISETP.GE.AND P1, PT, R15, RZ, PT ;  /* 0x000000ff0f00720c */ /* 0x000fe20003f26270 */
[----:B------:R-:W-:Y:S01]  /*5a70*/  @!P0 IMAD.MOV R3, RZ, RZ, -R3 ;  /* 0x000000ffff038224 */ /* 0x000fe200078e0a03 */
[----:B------:R-:W-:Y:S01]  /*5a80*/  IABS R17, R14 ;  /* 0x0000000e00117213 */ /* 0x000fe20000000000 */
[----:B--2---:R-:W-:Y:S01]  /*5a90*/  IMAD.MOV.U32 R4, RZ, RZ, R12 ;  /* 0x000000ffff047224 */ /* 0x004fe200078e000c */
[----:B------:R-:W-:Y:S01]  /*5aa0*/  IABS R12, R15 ;  /* 0x0000000f000c7213 */ /* 0x000fe20000000000 */
[----:B------:R-:W-:Y:S01]  /*5ab0*/  VIADD R18, R29, 0x19 ;  /* 0x000000191d127836 */ /* 0x000fe20000000000 */
[----:B------:R-:W-:Y:S01]  /*5ac0*/  ISETP.GE.AND P0, PT, R14, RZ, PT ;  /* 0x000000ff0e00720c */ /* 0x000fe20003f06270 */
[----:B------:R-:W-:Y:S01]  /*5ad0*/  @!P2 IMAD.MOV R4, RZ, RZ, -R4 ;  /* 0x000000ffff04a224 */ /* 0x000fe200078e0a04 */
[----:B------:R-:W-:Y:S01]  /*5ae0*/  ISETP.GT.U32.AND P2, PT, R2, R7, PT ;  /* 0x000000070200720c */ /* 0x000fe20003f44070 */
[----:B------:R-:W-:Y:S01]  /*5af0*/  IMAD.HI.U32 R21, R0, R12, RZ ;  /* 0x0000000c00157227 */ /* 0x000fe200078e00ff */
[----:B------:R-:W-:-:S02]  /*5b00*/  IABS R15, R18 ;  /* 0x00000012000f7213 */ /* 0x000fc40000000000 */
[----:B------:R2:W-:Y:S01]  /*5b10*/  STL [R1+0xa0], R4 ;  /* 0x0000a00401007387 */ /* 0x0005e20000100800 */
[--C-:B------:R-:W-:Y:S01]  /*5b20*/  @!P6 IMAD.IADD R13, R13, 0x1, -R2.reuse ;  /* 0x000000010d0de824 */ /* 0x100fe200078e0a02 */
[----:B------:R-:W-:Y:S01]  /*5b30*/  ISETP.GE.AND P6, PT, R16, RZ, PT ;  /* 0x000000ff1000720c */ /* 0x000fe20003fc6270 */
[----:B------:R-:W-:Y:S01]  /*5b40*/  IMAD.MOV R21, RZ, RZ, -R21 ;  /* 0x000000ffff157224 */ /* 0x000fe200078e0a15 */
[----:B------:R-:W-:Y:S01]  /*5b50*/  IABS R16, R16 ;  /* 0x0000001000107213 */ /* 0x000fe20000000000 */
[----:B------:R-:W-:Y:S01]  /*5b60*/  IMAD.HI.U32 R20, R0, R17, RZ ;  /* 0x0000001100147227 */ /* 0x000fe200078e00ff */
[----:B------:R-:W-:Y:S03]  /*5b70*/  STL [R1+0xa4], R3 ;  /* 0x0000a40301007387 */ /* 0x000fe60000100800 */
[----:B------:R-:W-:Y:S01]  /*5b80*/  @!P2 IMAD.IADD R7, R7, 0x1, -R2 ;  /* 0x000000010707a824 */ /* 0x000fe200078e0a02 */
[----:B------:R-:W-:Y:S01]  /*5b90*/  ISETP.GT.U32.AND P2, PT, R2, R8, PT ;  /* 0x000000080200720c */ /* 0x000fe20003f44070 */
[----:B--2---:R-:W-:-:S02]  /*5ba0*/  IMAD.MOV.U32 R4, RZ, RZ, R13 ;  /* 0x000000ffff047224 */ /* 0x004fc400078e000d */
[----:B------:R-:W-:Y:S02]  /*5bb0*/  IMAD R12, R2, R21, R12 ;  /* 0x00000015020c7224 */ /* 0x000fe400078e020c */
[----:B------:R-:W-:Y:S02]  /*5bc0*/  @!P4 IMAD.MOV R4, RZ, RZ, -R4 ;  /* 0x000000ffff04c224 */ /* 0x000fe400078e0a04 */
[----:B------:R-:W-:Y:S02]  /*5bd0*/  IMAD.MOV R20, RZ, RZ, -R20 ;  /* 0x000000ffff147224 */ /* 0x000fe400078e0a14 */
[----:B------:R-:W-:Y:S01]  /*5be0*/  IMAD.HI.U32 R14, R0, R16, RZ ;  /* 0x00000010000e7227 */ /* 0x000fe200078e00ff */
[----:B------:R2:W-:Y:S03]  /*5bf0*/  STL [R1+0x84], R4 ;  /* 0x0000840401007387 */ /* 0x0005e60000100800 */
[----:B------:R-:W-:Y:S01]  /*5c00*/  @!P2 IMAD.IADD R8, R8, 0x1, -R2 ;  /* 0x000000010808a824 */ /* 0x000fe200078e0a02 */
[C---:B------:R-:W-:Y:S01]  /*5c10*/  ISETP.GT.U32.AND P2, PT, R2.reuse, R12, PT ;  /* 0x0000000c0200720c */ /* 0x040fe20003f44070 */
[----:B------:R-:W-:-:S02]  /*5c20*/  IMAD R17, R2, R20, R17 ;  /* 0x0000001402117224 */ /* 0x000fc400078e0211 */
[----:B------:R-:W-:Y:S01]  /*5c30*/  IMAD.MOV R14, RZ, RZ, -R14 ;  /* 0x000000ffff0e7224 */ /* 0x000fe200078e0a0e */
[C---:B------:R-:W-:Y:S01]  /*5c40*/  ISETP.GT.U32.AND P4, PT, R2.reuse, R8, PT ;  /* 0x000000080200720c */ /* 0x040fe20003f84070 */
[----:B------:R-:W-:Y:S02]  /*5c50*/  VIADD R19, R29, 0x18 ;  /* 0x000000181d137836 */ /* 0x000fe40000000000 */
[----:B--2---:R-:W-:Y:S02]  /*5c60*/  IMAD.MOV.U32 R4, RZ, RZ, R7 ;  /* 0x000000ffff047224 */ /* 0x004fe400078e0007 */
[C---:B------:R-:W-:Y:S01]  /*5c70*/  IMAD R16, R2.reuse, R14, R16 ;  /* 0x0000000e02107224 */ /* 0x040fe200078e0210 */
[----:B------:R-:W-:Y:S01]  /*5c80*/  IABS R3, R19 ;  /* 0x0000001300037213 */ /* 0x000fe20000000000 */
[----:B------:R-:W-:Y:S01]  /*5c90*/  @!P5 IMAD.MOV R4, RZ, RZ, -R4 ;  /* 0x000000ffff04d224 */ /* 0x000fe200078e0a04 */
[----:B------:R-:W-:Y:S01]  /*5ca0*/  ISETP.GT.U32.AND P5, PT, R2, R17, PT ;  /* 0x000000110200720c */ /* 0x000fe20003fa4070 */
[----:B------:R-:W-:-:S03]  /*5cb0*/  IMAD.HI.U32 R14, R0, R15, RZ ;  /* 0x0000000f000e7227 */ /* 0x000fc600078e00ff */
[----:B------:R2:W-:Y:S01]  /*5cc0*/  STL [R1+0x8c], R4 ;  /* 0x00008c0401007387 */ /* 0x0005e20000100800 */
[----:B------:R-:W-:Y:S02]  /*5cd0*/  IMAD.MOV R14, RZ, RZ, -R14 ;  /* 0x000000ffff0e7224 */ /* 0x000fe400078e0a0e */
[--C-:B------:R-:W-:Y:S01]  /*5ce0*/  @!P4 IMAD.IADD R8, R8, 0x1, -R2.reuse ;  /* 0x000000010808c824 */ /* 0x100fe200078e0a02 */
[----:B------:R-:W-:Y:S01]  /*5cf0*/  ISETP.GT.U32.AND P4, PT, R2, R16, PT ;  /* 0x000000100200720c */ /* 0x000fe20003f84070 */
[----:B------:R-:W-:Y:S02]  /*5d00*/  @!P2 IMAD.IADD R12, R12, 0x1, -R2 ;  /* 0x000000010c0ca824 */ /* 0x000fe400078e0a02 */
[----:B------:R-:W-:Y:S02]  /*5d10*/  VIADD R20, R29, 0x17 ;  /* 0x000000171d147836 */ /* 0x000fe40000000000 */
[C---:B------:R-:W-:Y:S01]  /*5d20*/  IMAD R15, R2.reuse, R14, R15 ;  /* 0x0000000e020f7224 */ /* 0x040fe200078e020f */
[----:B------:R-:W-:Y:S01]  /*5d30*/  ISETP.GT.U32.AND P2, PT, R2, R12, PT ;  /* 0x0000000c0200720c */ /* 0x000fe20003f44070 */
[----:B--2---:R-:W-:Y:S01]  /*5d40*/  IMAD.MOV.U32 R4, RZ, RZ, R8 ;  /* 0x000000ffff047224 */ /* 0x004fe200078e0008 */
[----:B------:R-:W-:Y:S01]  /*5d50*/  IABS R7, R20 ;  /* 0x0000001400077213 */ /* 0x000fe20000000000 */
[----:B------:R-:W-:-:S02]  /*5d60*/  @!P5 IMAD.IADD R17, R17, 0x1, -R2 ;  /* 0x000000011111d824 */ /* 0x000fc400078e0a02 */
[----:B------:R-:W-:Y:S01]  /*5d70*/  @!P3 IMAD.MOV R4, RZ, RZ, -R4 ;  /* 0x000000ffff04b224 */ /* 0x000fe200078e0a04 */
[----:B------:R-:W-:Y:S01]  /*5d80*/  ISETP.GT.U32.AND P3, PT, R2, R15, PT ;  /* 0x0000000f0200720c */ /* 0x000fe20003f64070 */
[----:B------:R-:W-:Y:S01]  /*5d90*/  IMAD.HI.U32 R13, R0, R3, RZ ;  /* 0x00000003000d7227 */ /* 0x000fe200078e00ff */
[----:B------:R-:W-:Y:S02]  /*5da0*/  ISETP.GT.U32.AND P5, PT, R2, R17, PT ;  /* 0x000000110200720c */ /* 0x000fe40003fa4070 */
[----:B------:R2:W-:Y:S01]  /*5db0*/  STL [R1+0x88], R4 ;  /* 0x0000880401007387 */ /* 0x0005e20000100800 */
[----:B------:R-:W-:Y:S02]  /*5dc0*/  IMAD.MOV R13, RZ, RZ, -R13 ;  /* 0x000000ffff0d7224 */ /* 0x000fe400078e0a0d */
[----:B------:R-:W-:-:S04]  /*5dd0*/  IMAD.HI.U32 R23, R0, R7, RZ ;  /* 0x0000000700177227 */ /* 0x000fc800078e00ff */
[----:B------:R-:W-:Y:S02]  /*5de0*/  IMAD R3, R2, R13, R3 ;  /* 0x0000000d02037224 */ /* 0x000fe400078e0203 */
[----:B------:R-:W-:Y:S02]  /*5df0*/  IMAD.MOV R23, RZ, RZ, -R23 ;  /* 0x000000ffff177224 */ /* 0x000fe400078e0a17 */
[----:B------:R-:W-:Y:S01]  /*5e00*/  @!P2 IMAD.IADD R12, R12, 0x1, -R2 ;  /* 0x000000010c0ca824 */ /* 0x000fe200078e0a02 */
[C---:B------:R-:W-:Y:S01]  /*5e10*/  ISETP.GT.U32.AND P2, PT, R2.reuse, R3, PT ;  /* 0x000000030200720c */ /* 0x040fe20003f44070 */
[----:B------:R-:W-:Y:S02]  /*5e20*/  VIADD R13, R29, 0x16 ;  /* 0x000000161d0d7836 */ /* 0x000fe40000000000 */
[----:B------:R-:W-:Y:S02]  /*5e30*/  IMAD R7, R2, R23, R7 ;  /* 0x0000001702077224 */ /* 0x000fe400078e0207 */
[----:B--2---:R-:W-:Y:S01]  /*5e40*/  IMAD.MOV.U32 R4, RZ, RZ, R12 ;  /* 0x000000ffff047224 */ /* 0x004fe200078e000c */
[----:B------:R-:W-:Y:S01]  /*5e50*/  IABS R21, R13 ;  /* 0x0000000d00157213 */ /* 0x000fe20000000000 */
[--C-:B------:R-:W-:Y:S01]  /*5e60*/  @!P3 IMAD.IADD R15, R15, 0x1, -R2.reuse ;  /* 0x000000010f0fb824 */ /* 0x100fe200078e0a02 */
[----:B------:R-:W-:Y:S01]  /*5e70*/  ISETP.GE.AND P3, PT, R18, RZ, PT ;  /* 0x000000ff1200720c */ /* 0x000fe20003f66270 */
[----:B------:R-:W-:-:S02]  /*5e80*/  @!P4 IMAD.IADD R16, R16, 0x1, -R2 ;  /* 0x000000011010c824 */ /* 0x000fc400078e0a02 */
[----:B------:R-:W-:Y:S02]  /*5e90*/  VIADD R14, R29, 0x15 ;  /* 0x000000151d0e7836 */ /* 0x000fe40000000000 */
[----:B------:R-:W-:Y:S01]  /*5ea0*/  @!P5 IMAD.IADD R17, R17, 0x1, -R2 ;  /* 0x000000011111d824 */ /* 0x000fe200078e0a02 */
[C---:B------:R-:W-:Y:S01]  /*5eb0*/  ISETP.GT.U32.AND P5, PT, R2.reuse, R7, PT ;  /* 0x000000070200720c */ /* 0x040fe20003fa4070 */
[----:B------:R-:W-:Y:S01]  /*5ec0*/  @!P1 IMAD.MOV R4, RZ, RZ, -R4 ;  /* 0x000000ffff049224 */ /* 0x000fe200078e0a04 */
[----:B------:R-:W-:Y:S01]  /*5ed0*/  ISETP.GT.U32.AND P1, PT, R2, R15, PT ;  /* 0x0000000f0200720c */ /* 0x000fe20003f24070 */
[----:B------:R-:W-:Y:S01]  /*5ee0*/  IMAD.HI.U32 R23, R0, R21, RZ ;  /* 0x0000001500177227 */ /* 0x000fe200078e00ff */
[----:B------:R-:W-:Y:S02]  /*5ef0*/  ISETP.GT.U32.AND P4, PT, R2, R16, PT ;  /* 0x000000100200720c */ /* 0x000fe40003f84070 */
[----:B------:R-:W-:Y:S01]  /*5f00*/  IABS R8, R14 ;  /* 0x0000000e00087213 */ /* 0x000fe20000000000 */
[----:B------:R2:W-:Y:S01]  /*5f10*/  STL [R1+0x78], R4 ;  /* 0x0000780401007387 */ /* 0x0005e20000100800 */
[----:B------:R-:W-:-:S02]  /*5f20*/  IMAD.MOV R23, RZ, RZ, -R23 ;  /* 0x000000ffff177224 */ /* 0x000fc400078e0a17 */
[----:B------:R-:W-:Y:S01]  /*5f30*/  @!P2 IMAD.IADD R3, R3, 0x1, -R2 ;  /* 0x000000010303a824 */ /* 0x000fe200078e0a02 */
[----:B------:R-:W-:Y:S01]  /*5f40*/  ISETP.GE.AND P2, PT, R20, RZ, PT ;  /* 0x000000ff1400720c */ /* 0x000fe20003f46270 */
[----:B------:R-:W-:-:S04]  /*5f50*/  IMAD.HI.U32 R25, R0, R8, RZ ;  /* 0x0000000800197227 */ /* 0x000fc800078e00ff */
[----:B------:R-:W-:Y:S02]  /*5f60*/  IMAD.MOV R25, RZ, RZ, -R25 ;  /* 0x000000ffff197224 */ /* 0x000fe400078e0a19 */
[----:B--2---:R-:W-:Y:S02]  /*5f70*/  IMAD.MOV.U32 R4, RZ, RZ, R17 ;  /* 0x000000ffff047224 */ /* 0x004fe400078e0011 */
[C---:B------:R-:W-:Y:S02]  /*5f80*/  IMAD R12, R2.reuse, R23, R21 ;  /* 0x00000017020c7224 */ /* 0x040fe400078e0215 */
[----:B------:R-:W-:Y:S02]  /*5f90*/  @!P0 IMAD.MOV R4, RZ, RZ, -R4 ;  /* 0x000000ffff048224 */ /* 0x000fe400078e0a04 */
[--C-:B------:R-:W-:Y:S01]  /*5fa0*/  @!P5 IMAD.IADD R7, R7, 0x1, -R2.reuse ;  /* 0x000000010707d824 */ /* 0x100fe200078e0a02 */
[----:B------:R-:W-:Y:S01]  /*5fb0*/  ISETP.GT.U32.AND P5, PT, R2, R3, PT ;  /* 0x000000030200720c */ /* 0x000fe20003fa4070 */
[--C-:B------:R-:W-:Y:S01]  /*5fc0*/  @!P1 IMAD.IADD R15, R15, 0x1, -R2.reuse ;  /* 0x000000010f0f9824 */ /* 0x100fe200078e0a02 */
[----:B------:R2:W-:Y:S01]  /*5fd0*/  STL [R1+0x44], R4 ;  /* 0x0000440401007387 */ /* 0x0005e20000100800 */
[----:B------:R-:W-:Y:S01]  /*5fe0*/  @!P4 IMAD.IADD R16, R16, 0x1, -R2 ;  /* 0x000000011010c824 */ /* 0x000fe200078e0a02 */
[C---:B------:R-:W-:Y:S01]  /*5ff0*/  ISETP.GT.U32.AND P1, PT, R2.reuse, R12, PT ;  /* 0x0000000c0200720c */ /* 0x040fe20003f24070 */
[C---:B------:R-:W-:Y:S01]  /*6000*/  IMAD R8, R2.reuse, R25, R8 ;  /* 0x0000001902087224 */ /* 0x040fe200078e0208 */
[----:B------:R-:W-:Y:S01]  /*6010*/  ISETP.GE.AND P4, PT, R19, RZ, PT ;  /* 0x000000ff1300720c */ /* 0x000fe20003f86270 */
[----:B------:R-:W-:Y:S01]  /*6020*/  IMAD.MOV.U32 R5, RZ, RZ, R16 ;  /* 0x000000ffff057224 */ /* 0x000fe200078e0010 */
[----:B------:R-:W-:Y:S01]  /*6030*/  ISETP.GT.U32.AND P0, PT, R2, R7, PT ;  /* 0x000000070200720c */ /* 0x000fe20003f04070 */
[----:B------:R-:W-:-:S02]  /*6040*/  VIADD R18, R29, 0x14 ;  /* 0x000000141d127836 */ /* 0x000fc40000000000 */
[----:B------:R-:W-:Y:S01]  /*6050*/  @!P6 IMAD.MOV R5, RZ, RZ, -R5 ;  /* 0x000000ffff05e224 */ /* 0x000fe200078e0a05 */
[----:B------:R-:W-:Y:S01]  /*6060*/  ISETP.GE.AND P6, PT, R13, RZ, PT ;  /* 0x000000ff0d00720c */ /* 0x000fe20003fc6270 */
[----:B--2---:R-:W-:Y:S01]  /*6070*/  IMAD.MOV.U32 R4, RZ, RZ, R15 ;  /* 0x000000ffff047224 */ /* 0x004fe200078e000f */
[----:B------:R-:W-:Y:S01]  /*6080*/  IABS R16, R18 ;  /* 0x0000001200107213 */ /* 0x000fe20000000000 */
[----:B------:R-:W-:Y:S01]  /*6090*/  @!P5 IMAD.IADD R3, R3, 0x1, -R2 ;  /* 0x000000010303d824 */ /* 0x000fe200078e0a02 */
[----:B------:R-:W-:Y:S01]  /*60a0*/  STL [R1+0x48], R5 ;  /* 0x0000480501007387 */ /* 0x000fe20000100800 */
[----:B------:R-:W-:Y:S01]  /*60b0*/  @!P3 IMAD.MOV R4, RZ, RZ, -R4 ;  /* 0x000000ffff04b224 */ /* 0x000fe200078e0a04 */
[----:B------:R-:W-:Y:S01]  /*60c0*/  ISETP.GT.U32.AND P3, PT, R2, R8, PT ;  /* 0x000000080200720c */ /* 0x000fe20003f64070 */
[----:B------:R-:W-:Y:S01]  /*60d0*/  @!P1 IMAD.IADD R12, R12, 0x1, -R2 ;  /* 0x000000010c0c9824 */ /* 0x000fe200078e0a02 */
[----:B------:R-:W-:Y:S01]  /*60e0*/  ISETP.GE.AND P5, PT, R14, RZ, PT ;  /* 0x000000ff0e00720c */ /* 0x000fe20003fa6270 */
[----:B------:R-:W-:Y:S01]  /*60f0*/  IMAD.HI.U32 R14, R0, R16, RZ ;  /* 0x00000010000e7227 */ /* 0x000fe200078e00ff */
[----:B------:R2:W-:Y:S03]  /*6100*/  STL [R1+0x6c], R4 ;  /* 0x00006c0401007387 */ /* 0x0005e60000100800 */
[----:B------:R-:W-:-:S02]  /*6110*/  VIADD R17, R29, 0x13 ;  /* 0x000000131d117836 */ /* 0x000fc40000000000 */
[----:B------:R-:W-:Y:S02]  /*6120*/  IMAD.MOV R14, RZ, RZ, -R14 ;  /* 0x000000ffff0e7224 */ /* 0x000fe400078e0a0e */
[--C-:B------:R-:W-:Y:S01]  /*6130*/  @!P0 IMAD.IADD R7, R7, 0x1, -R2.reuse ;  /* 0x0000000107078824 */ /* 0x100fe200078e0a02 */
[----:B------:R-:W-:Y:S01]  /*6140*/  IABS R13, R17 ;  /* 0x00000011000d7213 */ /* 0x000fe20000000000 */
[----:B------:R-:W-:Y:S01]  /*6150*/  @!P3 IMAD.IADD R8, R8, 0x1, -R2 ;  /* 0x000000010808b824 */ /* 0x000fe200078e0a02 */
[----:B------:R-:W-:Y:S01]  /*6160*/  ISETP.GE.AND P1, PT, R17, RZ, PT ;  /* 0x000000ff1100720c */ /* 0x000fe20003f26270 */
[----:B--2---:R-:W-:Y:S01]  /*6170*/  IMAD.MOV.U32 R4, RZ, RZ, R3 ;  /* 0x000000ffff047224 */ /* 0x004fe200078e0003 */
[----:B------:R-:W-:Y:S01]  /*6180*/  ISETP.GE.AND P0, PT, R18, RZ, PT ;  /* 0x000000ff1200720c */ /* 0x000fe20003f06270 */
[C---:B------:R-:W-:Y:S01]  /*6190*/  IMAD R17, R2.reuse, R14, R16 ;  /* 0x0000000e02117224 */ /* 0x040fe200078e0210 */
[C---:B------:R-:W-:Y:S01]  /*61a0*/  ISETP.GT.U32.AND P3, PT, R2.reuse, R8, PT ;  /* 0x000000080200720c */ /* 0x040fe20003f64070 */
[----:B------:R-:W-:Y:S01]  /*61b0*/  @!P4 IMAD.MOV R4, RZ, RZ, -R4 ;  /* 0x000000ffff04c224 */ /* 0x000fe200078e0a04 */
[----:B------:R-:W-:Y:S01]  /*61c0*/  ISETP.GT.U32.AND P4, PT, R2, R12, PT ;  /* 0x0000000c0200720c */ /* 0x000fe20003f84070 */
[----:B------:R-:W-:-:S03]  /*61d0*/  IMAD.HI.U32 R15, R0, R13, RZ ;  /* 0x0000000d000f7227 */ /* 0x000fc600078e00ff */
[----:B------:R2:W-:Y:S01]  /*61e0*/  STL [R1+0x68], R4 ;  /* 0x0000680401007387 */ /* 0x0005e20000100800 */
[----:B------:R-:W-:Y:S02]  /*61f0*/  IMAD.MOV R15, RZ, RZ, -R15 ;  /* 0x000000ffff0f7224 */ /* 0x000fe400078e0a0f */
[----:B------:R-:W-:Y:S02]  /*6200*/  VIADD R14, R29, 0x12 ;  /* 0x000000121d0e7836 */ /* 0x000fe40000000000 */
[----:B------:R-:W-:Y:S02]  /*6210*/  IMAD R3, R2, R15, R13 ;  /* 0x0000000f02037224 */ /* 0x000fe400078e020d */
[--C-:B------:R-:W-:Y:S02]  /*6220*/  @!P3 IMAD.IADD R8, R8, 0x1, -R2.reuse ;  /* 0x000000010808b824 */ /* 0x100fe400078e0a02 */
[----:B------:R-:W-:Y:S01]  /*6230*/  @!P4 IMAD.IADD R12, R12, 0x1, -R2 ;  /* 0x000000010c0cc824 */ /* 0x000fe200078e0a02 */
[----:B------:R-:W-:Y:S01]  /*6240*/  ISETP.GT.U32.AND P4, PT, R2, R17, PT ;  /* 0x000000110200720c */ /* 0x000fe20003f84070 */
[----:B--2---:R-:W-:-:S02]  /*6250*/  IMAD.MOV.U32 R4, RZ, RZ, R7 ;  /* 0x000000ffff047224 */ /* 0x004fc400078e0007 */
[----:B------:R-:W-:Y:S02]  /*6260*/  IMAD.MOV.U32 R5, RZ, RZ, R12 ;  /* 0x000000ffff057224 */ /* 0x000fe400078e000c */
[----:B------:R-:W-:Y:S01]  /*6270*/  @!P2 IMAD.MOV R4, RZ, RZ, -R4 ;  /* 0x000000ffff04a224 */ /* 0x000fe200078e0a04 */
[----:B------:R-:W-:Y:S01]  /*6280*/  ISETP.GE.AND P2, PT, R14, RZ, PT ;  /* 0x000000ff0e00720c */ /* 0x000fe20003f46270 */
[C---:B------:R-:W-:Y:S01]  /*6290*/  VIADD R13, R29.reuse, 0x10 ;  /* 0x000000101d0d7836 */ /* 0x040fe20000000000 */
[----:B------:R-:W-:Y:S01]  /*62a0*/  IABS R14, R14 ;  /* 0x0000000e000e7213 */ /* 0x000fe20000000000 */
[----:B------:R-:W-:Y:S01]  /*62b0*/  @!P6 IMAD.MOV R5, RZ, RZ, -R5 ;  /* 0x000000ffff05e224 */ /* 0x000fe200078e0a05 */
[----:B------:R2:W-:Y:S01]  /*62c0*/  STL [R1+0x64], R4 ;  /* 0x0000640401007387 */ /* 0x0005e20000100800 */
[----:B------:R-:W-:Y:S01]  /*62d0*/  VIADD R16, R29, 0xf ;  /* 0x0000000f1d107836 */ /* 0x000fe20000000000 */
[----:B------:R-:W-:Y:S01]  /*62e0*/  ISETP.GE.AND P6, PT, R13, RZ, PT ;  /* 0x000000ff0d00720c */ /* 0x000fe20003fc6270 */
[----:B------:R-:W-:Y:S01]  /*62f0*/  @!P4 IMAD.IADD R17, R17, 0x1, -R2 ;  /* 0x000000011111c824 */ /* 0x000fe200078e0a02 */
[----:B------:R-:W-:Y:S01]  /*6300*/  IABS R13, R13 ;  /* 0x0000000d000d7213 */ /* 0x000fe20000000000 */
[----:B------:R-:W-:Y:S01]  /*6310*/  IMAD.HI.U32 R12, R0, R14, RZ ;  /* 0x0000000e000c7227 */ /* 0x000fe200078e00ff */
[----:B------:R-:W-:Y:S01]  /*6320*/  IABS R21, R16 ;  /* 0x0000001000157213 */ /* 0x000fe20000000000 */
[----:B------:R-:W-:Y:S01]  /*6330*/  STL [R1+0x60], R5 ;  /* 0x0000600501007387 */ /* 0x000fe20000100800 */
[----:B------:R-:W-:Y:S01]  /*6340*/  ISETP.GT.U32.AND P4, PT, R2, R17, PT ;  /* 0x000000110200720c */ /* 0x000fe20003f84070 */
[----:B------:R-:W-:-:S02]  /*6350*/  IMAD.MOV R12, RZ, RZ, -R12 ;  /* 0x000000ffff0c7224 */ /* 0x000fc400078e0a0c */
[----:B--2---:R-:W-:Y:S02]  /*6360*/  IMAD.MOV.U32 R4, RZ, RZ, R8 ;  /* 0x000000ffff047224 */ /* 0x004fe400078e0008 */
[C---:B------:R-:W-:Y:S02]  /*6370*/  IMAD R14, R2.reuse, R12, R14 ;  /* 0x0000000c020e7224 */ /* 0x040fe400078e020e */
[----:B------:R-:W-:Y:S01]  /*6380*/  @!P5 IMAD.MOV R4, RZ, RZ, -R4 ;  /* 0x000000ffff04d224 */ /* 0x000fe200078e0a04 */
[----:B------:R-:W-:Y:S01]  /*6390*/  ISETP.GT.U32.AND P5, PT, R2, R3, PT ;  /* 0x000000030200720c */ /* 0x000fe20003fa4070 */
[----:B------:R-:W-:-:S03]  /*63a0*/  IMAD.HI.U32 R15, R0, R13, RZ ;  /* 0x0000000d000f7227 */ /* 0x000fc600078e00ff */
[----:B------:R2:W-:Y:S01]  /*63b0*/  STL [R1+0x50], R4 ;  /* 0x0000500401007387 */ /* 0x0005e20000100800 */
[----:B------:R-:W-:Y:S01]  /*63c0*/  @!P4 IMAD.IADD R17, R17, 0x1, -R2 ;  /* 0x000000011111c824 */ /* 0x000fe200078e0a02 */
[----:B------:R-:W-:Y:S01]  /*63d0*/  ISETP.GT.U32.AND P4, PT, R2, R14, PT ;  /* 0x0000000e0200720c */ /* 0x000fe20003f84070 */
[----:B------:R-:W-:Y:S02]  /*63e0*/  IMAD.MOV R15, RZ, RZ, -R15 ;  /* 0x000000ffff0f7224 */ /* 0x000fe400078e0a0f */
[----:B------:R-:W-:-:S04]  /*63f0*/  IMAD.HI.U32 R12, R0, R21, RZ ;  /* 0x00000015000c7227 */ /* 0x000fc800078e00ff */
[----:B------:R-:W-:Y:S02]  /*6400*/  @!P5 IMAD.IADD R3, R3, 0x1, -R2 ;  /* 0x000000010303d824 */ /* 0x000fe400078e0a02 */
[C---:B------:R-:W-:Y:S02]  /*6410*/  IMAD R13, R2.reuse, R15, R13 ;  /* 0x0000000f020d7224 */ /* 0x040fe400078e020d */
[----:B------:R-:W-:Y:S01]  /*6420*/  IMAD.MOV R12, RZ, RZ, -R12 ;  /* 0x000000ffff0c7224 */ /* 0x000fe200078e0a0c */
[----:B------:R-:W-:Y:S01]  /*6430*/  ISETP.GT.U32.AND P5, PT, R2, R3, PT ;  /* 0x000000030200720c */ /* 0x000fe20003fa4070 */
[----:B------:R-:W-:Y:S02]  /*6440*/  @!P4 IMAD.IADD R14, R14, 0x1, -R2 ;  /* 0x000000010e0ec824 */ /* 0x000fe400078e0a02 */
[C---:B------:R-:W-:Y:S02]  /*6450*/  IMAD R21, R2.reuse, R12, R21 ;  /* 0x0000000c02157224 */ /* 0x040fe400078e0215 */
[----:B--2---:R-:W-:Y:S01]  /*6460*/  IMAD.MOV.U32 R4, RZ, RZ, R17 ;  /* 0x000000ffff047224 */ /* 0x004fe200078e0011 */
[----:B------:R-:W-:Y:S01]  /*6470*/  ISETP.GT.U32.AND P4, PT, R2, R14, PT ;  /* 0x0000000e0200720c */ /* 0x000fe20003f84070 */
[----:B------:R-:W-:-:S02]  /*6480*/  VIADD R6, R29, 0xc ;  /* 0x0000000c1d067836 */ /* 0x000fc40000000000 */
[----:B------:R-:W-:Y:S02]  /*6490*/  @!P0 IMAD.MOV R4, RZ, RZ, -R4 ;  /* 0x000000ffff048224 */ /* 0x000fe400078e0a04 */
[----:B------:R-:W-:Y:S01]  /*64a0*/  VIADD R5, R29, 0xb ;  /* 0x0000000b1d057836 */ /* 0x000fe20000000000 */
[----:B------:R-:W-:Y:S01]  /*64b0*/  IABS R26, R6 ;  /* 0x00000006001a7213 */ /* 0x000fe20000000000 */
[--C-:B------:R-:W-:Y:S01]  /*64c0*/  @!P5 IMAD.IADD R3, R3, 0x1, -R2.reuse ;  /* 0x000000010303d824 */ /* 0x100fe200078e0a02 */
[----:B------:R-:W-:Y:S01]  /*64d0*/  ISETP.GT.U32.AND P5, PT, R2, R13, PT ;  /* 0x0000000d0200720c */ /* 0x000fe20003fa4070 */
[----:B------:R2:W-:Y:S01]  /*64e0*/  STL [R1+0x4c], R4 ;  /* 0x00004c0401007387 */ /* 0x0005e20000100800 */
[----:B------:R-:W-:Y:S01]  /*64f0*/  IABS R25, R5 ;  /* 0x0000000500197213 */ /* 0x000fe20000000000 */
[----:B------:R-:W-:Y:S02]  /*6500*/  @!P1 IMAD.MOV R3, RZ, RZ, -R3 ;  /* 0x000000ffff039224 */ /* 0x000fe400078e0a03 */
[----:B------:R-:W-:Y:S01]  /*6510*/  @!P4 IMAD.IADD R14, R14, 0x1, -R2 ;  /* 0x000000010e0ec824 */ /* 0x000fe200078e0a02 */
[----:B------:R-:W-:Y:S01]  /*6520*/  ISETP.GT.U32.AND P4, PT, R2, R21, PT ;  /* 0x000000150200720c */ /* 0x000fe20003f84070 */
[----:B------:R4:W-:Y:S01]  /*6530*/  STL [R1+0x5c], R6 ;  /* 0x00005c0601007387 */ /* 0x0009e20000100800 */
[----:B------:R-:W-:-:S02]  /*6540*/  VIADD R10, R29, 0x8 ;  /* 0x000000081d0a7836 */ /* 0x000fc40000000000 */
[C---:B------:R-:W-:Y:S01]  /*6550*/  VIADD R11, R29.reuse, 0x3 ;  /* 0x000000031d0b7836 */ /* 0x040fe20000000000 */
[----:B------:R0:W-:Y:S01]  /*6560*/  STL [R1+0x58], R5 ;  /* 0x0000580501007387 */ /* 0x0001e20000100800 */
[----:B--2---:R-:W-:Y:S02]  /*6570*/  VIADD R4, R29, 0xa ;  /* 0x0000000a1d047836 */ /* 0x004fe40000000000 */
[--C-:B------:R-:W-:Y:S02]  /*6580*/  @!P5 IMAD.IADD R13, R13, 0x1, -R2.reuse ;  /* 0x000000010d0dd824 */ /* 0x100fe400078e0a02 */
[C---:B------:R-:W-:Y:S01]  /*6590*/  VIADD R27, R29.reuse, 0x11 ;  /* 0x000000111d1b7836 */ /* 0x040fe20000000000 */
[----:B------:R2:W-:Y:S01]  /*65a0*/  STL [R1+0x54], R4 ;  /* 0x0000540401007387 */ /* 0x0005e20000100800 */
[----:B----4-:R-:W-:Y:S01]  /*65b0*/  VIADD R6, R29, 0x5 ;  /* 0x000000051d067836 */ /* 0x010fe20000000000 */
[----:B------:R-:W-:Y:S01]  /*65c0*/  ISETP.GT.U32.AND P5, PT, R2, R13, PT ;  /* 0x0000000d0200720c */ /* 0x000fe20003fa4070 */
[--C-:B------:R-:W-:Y:S01]  /*65d0*/  @!P4 IMAD.IADD R21, R21, 0x1, -R2.reuse ;  /* 0x000000011515c824 */ /* 0x100fe200078e0a02 */
[----:B------:R-:W-:Y:S01]  /*65e0*/  ISETP.GE.AND P4, PT, R16, RZ, PT ;  /* 0x000000ff1000720c */ /* 0x000fe20003f86270 */
[C---:B0-----:R-:W-:Y:S01]  /*65f0*/  VIADD R5, R29.reuse, 0x9 ;  /* 0x000000091d057836 */ /* 0x041fe20000000000 */
[----:B------:R-:W-:Y:S01]  /*6600*/  STL [R1+0x728], R14 ;  /* 0x0007280e01007387 */ /* 0x000fe20000100800 */
[----:B------:R-:W-:Y:S01]  /*6610*/  IABS R18, R4 ;  /* 0x0000000400127213 */ /* 0x000fe20000000000 */
[----:B------:R-:W-:Y:S01]  /*6620*/  VIADD R7, R29, 0xe ;  /* 0x0000000e1d077836 */ /* 0x000fe20000000000 */
[----:B------:R-:W-:Y:S01]  /*6630*/  ISETP.GE.AND P3, PT, R27, RZ, PT ;  /* 0x000000ff1b00720c */ /* 0x000fe20003f66270 */
[C---:B------:R-:W-:Y:S01]  /*6640*/  VIADD R19, R29.reuse, 0xd ;  /* 0x0000000d1d137836 */ /* 0x040fe20000000000 */
[----:B------:R-:W-:Y:S01]  /*6650*/  IABS R16, R5 ;  /* 0x0000000500107213 */ /* 0x000fe20000000000 */
[C---:B------:R-:W-:Y:S01]  /*6660*/  VIADD R9, R29.reuse, 0x7 ;  /* 0x000000071d097836 */ /* 0x040fe20000000000 */
[----:B------:R-:W-:Y:S01]  /*6670*/  IABS R27, R27 ;  /* 0x0000001b001b7213 */ /* 0x000fe20000000000 */
[----:B--2---:R-:W-:Y:S01]  /*6680*/  VIADD R4, R29, 0x6 ;  /* 0x000000061d047836 */ /* 0x004fe20000000000 */
[----:B------:R-:W-:Y:S01]  /*6690*/  IABS R20, R7 ;  /* 0x0000000700147213 */ /* 0x000fe20000000000 */
[----:B------:R-:W-:Y:S01]  /*66a0*/  @!P5 IMAD.IADD R13, R13, 0x1, -R2 ;  /* 0x000000010d0dd824 */ /* 0x000fe200078e0a02 */
[----:B------:R-:W-:Y:S01]  /*66b0*/  IABS R15, R19 ;  /* 0x00000013000f7213 */ /* 0x000fe20000000000 */
[----:B------:R-:W-:-:S03]  /*66c0*/  IMAD.HI.U32 R28, R0, R16, RZ ;  /* 0x00000010001c7227 */ /* 0x000fc600078e00ff */
[----:B------:R-:W-:Y:S01]  /*66d0*/  STL [R1+0x724], R13 ;  /* 0x0007240d01007387 */ /* 0x000fe20000100800 */
[----:B------:R-:W-:Y:S02]  /*66e0*/  IMAD.MOV R28, RZ, RZ, -R28 ;  /* 0x000000ffff1c7224 */ /* 0x000fe400078e0a1c */
[C---:B------:R-:W-:Y:S01]  /*66f0*/  VIADD R22, R29.reuse, 0x4 ;  /* 0x000000041d167836 */ /* 0x040fe20000000000 */
[----:B------:R0:W-:Y:S01]  /*6700*/  STL [R1+0x30], R5 ;  /* 0x0000300501007387 */ /* 0x0001e20000100800 */
[----:B------:R-:W-:Y:S01]  /*6710*/  IMAD R16, R2, R28, R16 ;  /* 0x0000001c02107224 */ /* 0x000fe200078e0210 */
[----:B------:R-:W-:Y:S01]  /*6720*/  IABS R28, R6 ;  /* 0x00000006001c7213 */ /* 0x000fe20000000000 */
[----:B------:R-:W-:Y:S01]  /*6730*/  VIADD R24, R29, 0x2 ;  /* 0x000000021d187836 */ /* 0x000fe20000000000 */
[----:B------:R2:W-:Y:S01]  /*6740*/  STL [R1+0x38], R3 ;  /* 0x0000380301007387 */ /* 0x0005e20000100800 */
[----:B------:R-:W-:-:S03]  /*6750*/  IMAD.HI.U32 R8, R0, R27, RZ ;  /* 0x0000001b00087227 */ /* 0x000fc600078e00ff */
[----:B------:R4:W-:Y:S01]  /*6760*/  STL [R1+0x720], R10 ;  /* 0x0007200a01007387 */ /* 0x0009e20000100800 */
[----:B------:R-:W-:Y:S02]  /*6770*/  IMAD.MOV R8, RZ, RZ, -R8 ;  /* 0x000000ffff087224 */ /* 0x000fe400078e0a08 */
[----:B0-----:R-:W-:Y:S02]  /*6780*/  VIADD R5, R29, 0x1 ;  /* 0x000000011d057836 */ /* 0x001fe40000000000 */
[----:B------:R-:W-:Y:S01]  /*6790*/  IMAD.HI.U32 R29, R0, R28, RZ ;  /* 0x0000001c001d7227 */ /* 0x000fe200078e00ff */
[----:B--2---:R-:W-:-:S03]  /*67a0*/  IABS R3, R10 ;  /* 0x0000000a00037213 */ /* 0x004fc60000000000 */
[----:B------:R-:W-:Y:S02]  /*67b0*/  IMAD.MOV R14, RZ, RZ, -R29 ;  /* 0x000000ffff0e7224 */ /* 0x000fe400078e0a1d */
[----:B------:R-:W-:-:S04]  /*67c0*/  IMAD.HI.U32 R23, R0, R3, RZ ;  /* 0x0000000300177227 */ /* 0x000fc800078e00ff */
[----:B------:R-:W-:Y:S02]  /*67d0*/  IMAD.MOV R23, RZ, RZ, -R23 ;  /* 0x000000ffff177224 */ /* 0x000fe400078e0a17 */
[C---:B------:R-:W-:Y:S02]  /*67e0*/  IMAD R28, R2.reuse, R14, R28 ;  /* 0x0000000e021c7224 */ /* 0x040fe400078e021c */
[C---:B------:R-:W-:Y:S01]  /*67f0*/  IMAD R3, R2.reuse, R23, R3 ;  /* 0x0000001702037224 */ /* 0x040fe200078e0203 */
[----:B------:R-:W-:Y:S01]  /*6800*/  IABS R23, R11 ;  /* 0x0000000b00177213 */ /* 0x000fe20000000000 */
[----:B------:R-:W2:Y:S01]  /*6810*/  LDL.LU R14, [R1+0x728] ;  /* 0x00072800010e7983 */ /* 0x000ea20000300800 */
[----:B------:R-:W-:Y:S02]  /*6820*/  IMAD R27, R2, R8, R27 ;  /* 0x00000008021b7224 */ /* 0x000fe400078e021b */
[----:B------:R-:W-:-:S03]  /*6830*/  IMAD.HI.U32 R8, R0, R20, RZ ;  /* 0x0000001400087227 */ /* 0x000fc600078e00ff */
[----:B------:R-:W-:Y:S01]  /*6840*/  ISETP.GT.U32.AND P0, PT, R2, R27, PT ;  /* 0x0000001b0200720c */ /* 0x000fe20003f04070 */
[----:B------:R-:W-:-:S04]  /*6850*/  IMAD.HI.U32 R13, R0, R23, RZ ;  /* 0x00000017000d7227 */ /* 0x000fc800078e00ff */
[----:B------:R-:W-:Y:S02]  /*6860*/  IMAD.MOV R13, RZ, RZ, -R13 ;  /* 0x000000ffff0d7224 */ /* 0x000fe400078e0a0d */
[----:B------:R-:W-:Y:S02]  /*6870*/  IMAD.MOV R8, RZ, RZ, -R8 ;  /* 0x000000ffff087224 */ /* 0x000fe400078e0a08 */
[C---:B------:R-:W-:Y:S02]  /*6880*/  IMAD R23, R2.reuse, R13, R23 ;  /* 0x0000000d02177224 */ /* 0x040fe400078e0217 */
[----:B------:R-:W3:Y:S01]  /*6890*/  LDL.LU R13, [R1+0x724] ;  /* 0x00072400010d7983 */ /* 0x000ee20000300800 */
[----:B------:R-:W-:Y:S02]  /*68a0*/  IMAD R20, R2, R8, R20 ;  /* 0x0000000802147224 */ /* 0x000fe400078e0214 */
[----:B------:R-:W-:Y:S02]  /*68b0*/  @!P0 IMAD.IADD R27, R27, 0x1, -R2 ;  /* 0x000000011b1b8824 */ /* 0x000fe400078e0a02 */
[----:B------:R-:W-:-:S03]  /*68c0*/  IMAD.HI.U32 R17, R0, R26, RZ ;  /* 0x0000001a00117227 */ /* 0x000fc600078e00ff */
[----:B------:R-:W-:Y:S01]  /*68d0*/  ISETP.GT.U32.AND P0, PT, R2, R27, PT ;  /* 0x0000001b0200720c */ /* 0x000fe20003f04070 */
[----:B------:R-:W-:Y:S02]  /*68e0*/  IMAD.MOV R17, RZ, RZ, -R17 ;  /* 0x000000ffff117224 */ /* 0x000fe400078e0a11 */
[----:B------:R-:W-:-:S04]  /*68f0*/  IMAD.HI.U32 R8, R0, R15, RZ ;  /* 0x0000000f00087227 */ /* 0x000fc800078e00ff */
[----:B------:R-:W-:Y:S02]  /*6900*/  IMAD R26, R2, R17, R26 ;  /* 0x00000011021a7224 */ /* 0x000fe400078e021a */
[----:B------:R-:W-:Y:S02]  /*6910*/  IMAD.MOV R8, RZ, RZ, -R8 ;  /* 0x000000ffff087224 */ /* 0x000fe400078e0a08 */
[----:B------:R-:W-:-:S04]  /*6920*/  IMAD.HI.U32 R12, R0, R25, RZ ;  /* 0x00000019000c7227 */ /* 0x000fc800078e00ff */
[----:B------:R-:W-:Y:S01]  /*6930*/  @!P0 IMAD.IADD R27, R27, 0x1, -R2 ;  /* 0x000000011b1b8824 */ /* 0x000fe200078e0a02 */
[C---:B------:R-:W-:Y:S01]  /*6940*/  ISETP.GT.U32.AND P0, PT, R2.reuse, R20, PT ;  /* 0x000000140200720c */ /* 0x040fe20003f04070 */
[----:B------:R-:W-:Y:S02]  /*6950*/  IMAD R15, R2, R8, R15 ;  /* 0x00000008020f7224 */ /* 0x000fe400078e020f */
[----:B------:R-:W-:-:S03]  /*6960*/  IMAD.HI.U32 R8, R0, R18, RZ ;  /* 0x0000001200087227 */ /* 0x000fc600078e00ff */
[C---:B------:R-:W-:Y:S01]  /*6970*/  ISETP.GT.U32.AND P5, PT, R2.reuse, R15, PT ;  /* 0x0000000f0200720c */ /* 0x040fe20003fa4070 */
[----:B------:R-:W-:Y:S02]  /*6980*/  IMAD.MOV R12, RZ, RZ, -R12 ;  /* 0x000000ffff0c7224 */ /* 0x000fe400078e0a0c */
[----:B------:R-:W-:Y:S02]  /*6990*/  IMAD.MOV R8, RZ, RZ, -R8 ;  /* 0x000000ffff087224 */ /* 0x000fe400078e0a08 */
[----:B------:R-:W-:Y:S01]  /*69a0*/  IMAD R25, R2, R12, R25 ;  /* 0x0000000c02197224 */ /* 0x000fe200078e0219 */
[----:B------:R-:W-:Y:S01]  /*69b0*/  IABS R12, R4 ;  /* 0x00000004000c7213 */ /* 0x000fe20000000000 */
[----:B------:R-:W-:Y:S01]  /*69c0*/  @!P0 IMAD.IADD R20, R20, 0x1, -R2 ;  /* 0x0000000114148824 */ /* 0x000fe200078e0a02 */
[C---:B------:R-:W-:Y:S01]  /*69d0*/  ISETP.GT.U32.AND P0, PT, R2.reuse, R21, PT ;  /* 0x000000150200720c */ /* 0x040fe20003f04070 */
[----:B------:R-:W-:Y:S01]  /*69e0*/  IMAD R18, R2, R8, R18 ;  /* 0x0000000802127224 */ /* 0x000fe200078e0212 */
[----:B------:R-:W-:Y:S01]  /*69f0*/  IABS R8, R9 ;  /* 0x0000000900087213 */ /* 0x000fe20000000000 */
[----:B------:R-:W-:-:S02]  /*6a00*/  @!P3 IMAD.MOV R27, RZ, RZ, -R27 ;  /* 0x000000ffff1bb224 */ /* 0x000fc400078e0a1b */
[----:B------:R-:W-:Y:S01]  /*6a10*/  @!P5 IMAD.IADD R15, R15, 0x1, -R2 ;  /* 0x000000010f0fd824 */ /* 0x000fe200078e0a02 */
[----:B------:R-:W-:Y:S01]  /*6a20*/  ISETP.GT.U32.AND P5, PT, R2, R20, PT ;  /* 0x000000140200720c */ /* 0x000fe20003fa4070 */
[----:B------:R-:W-:-:S03]  /*6a30*/  IMAD.HI.U32 R17, R0, R8, RZ ;  /* 0x0000000800117227 */ /* 0x000fc600078e00ff */
[C---:B------:R-:W-:Y:S01]  /*6a40*/  ISETP.GT.U32.AND P1, PT, R2.reuse, R15, PT ;  /* 0x0000000f0200720c */ /* 0x040fe20003f24070 */
[----:B------:R-:W-:Y:S02]  /*6a50*/  IMAD.MOV R17, RZ, RZ, -R17 ;  /* 0x000000ffff117224 */ /* 0x000fe400078e0a11 */
[----:B------:R-:W-:Y:S01]  /*6a60*/  @!P0 IMAD.IADD R21, R21, 0x1, -R2 ;  /* 0x0000000115158824 */ /* 0x000fe200078e0a02 */
[C---:B------:R-:W-:Y:S01]  /*6a70*/  ISETP.GT.U32.AND P0, PT, R2.reuse, R26, PT ;  /* 0x0000001a0200720c */ /* 0x040fe20003f04070 */
[----:B------:R-:W-:Y:S01]  /*6a80*/  IMAD R8, R2, R17, R8 ;  /* 0x0000001102087224 */ /* 0x000fe200078e0208 */
[----:B------:R-:W-:-:S03]  /*6a90*/  IABS R17, R22 ;  /* 0x0000001600117213 */ /* 0x000fc60000000000 */
[----:B------:R-:W-:Y:S01]  /*6aa0*/  @!P5 IMAD.IADD R20, R20, 0x1, -R2 ;  /* 0x000000011414d824 */ /* 0x000fe200078e0a02 */
[----:B------:R-:W-:Y:S01]  /*6ab0*/  ISETP.GT.U32.AND P5, PT, R2, R25, PT ;  /* 0x000000190200720c */ /* 0x000fe20003fa4070 */
[----:B------:R-:W-:-:S04]  /*6ac0*/  IMAD.HI.U32 R29, R0, R17, RZ ;  /* 0x00000011001d7227 */ /* 0x000fc800078e00ff */
[----:B------:R-:W-:Y:S02]  /*6ad0*/  IMAD.MOV R29, RZ, RZ, -R29 ;  /* 0x000000ffff1d7224 */ /* 0x000fe400078e0a1d */
[----:B------:R-:W-:Y:S01]  /*6ae0*/  @!P0 IMAD.IADD R26, R26, 0x1, -R2 ;  /* 0x000000011a1a8824 */ /* 0x000fe200078e0a02 */
[----:B------:R-:W-:Y:S01]  /*6af0*/  ISETP.GE.AND P0, PT, R7, RZ, PT ;  /* 0x000000ff0700720c */ /* 0x000fe20003f06270 */
[----:B------:R-:W-:-:S04]  /*6b00*/  IMAD.HI.U32 R7, R0, R12, RZ ;  /* 0x0000000c00077227 */ /* 0x000fc800078e00ff */
[----:B------:R-:W-:Y:S02]  /*6b10*/  IMAD.MOV R7, RZ, RZ, -R7 ;  /* 0x000000ffff077224 */ /* 0x000fe400078e0a07 */
[----:B------:R-:W-:Y:S01]  /*6b20*/  @!P5 IMAD.IADD R25, R25, 0x1, -R2 ;  /* 0x000000011919d824 */ /* 0x000fe200078e0a02 */
[C---:B------:R-:W-:Y:S01]  /*6b30*/  ISETP.GT.U32.AND P5, PT, R2.reuse, R16, PT ;  /* 0x000000100200720c */ /* 0x040fe20003fa4070 */
[C---:B------:R-:W-:Y:S01]  /*6b40*/  IMAD R12, R2.reuse, R7, R12 ;  /* 0x00000007020c7224 */ /* 0x040fe200078e020c */
[----:B------:R-:W-:Y:S01]  /*6b50*/  IABS R7, R24 ;  /* 0x0000001800077213 */ /* 0x000fe20000000000 */
[----:B------:R-:W-:Y:S01]  /*6b60*/  @!P1 IMAD.IADD R15, R15, 0x1, -R2 ;  /* 0x000000010f0f9824 */ /* 0x000fe200078e0a02 */
[----:B------:R-:W-:-:S03]  /*6b70*/  ISETP.GT.U32.AND P1, PT, R2, R18, PT ;  /* 0x000000120200720c */ /* 0x000fc60003f24070 */
[----:B----4-:R-:W-:-:S04]  /*6b80*/  IMAD.HI.U32 R10, R0, R7, RZ ;  /* 0x00000007000a7227 */ /* 0x010fc800078e00ff */
[----:B------:R-:W-:Y:S02]  /*6b90*/  IMAD.MOV R10, RZ, RZ, -R10 ;  /* 0x000000ffff0a7224 */ /* 0x000fe400078e0a0a */
[C---:B------:R-:W-:Y:S02]  /*6ba0*/  IMAD R17, R2.reuse, R29, R17 ;  /* 0x0000001d02117224 */ /* 0x040fe400078e0211 */
[----:B------:R-:W-:Y:S02]  /*6bb0*/  IMAD R7, R2, R10, R7 ;  /* 0x0000000a02077224 */ /* 0x000fe400078e0207 */
[----:B------:R-:W4:Y:S01]  /*6bc0*/  LDL.LU R10, [R1+0x720] ;  /* 0x00072000010a7983 */ /* 0x000f220000300800 */
[--C-:B------:R-:W-:Y:S01]  /*6bd0*/  @!P5 IMAD.IADD R16, R16, 0x1, -R2.reuse ;  /* 0x000000011010d824 */ /* 0x100fe200078e0a02 */
[----:B------:R-:W-:Y:S01]  /*6be0*/  ISETP.GT.U32.AND P5, PT, R2, R3, PT ;  /* 0x000000030200720c */ /* 0x000fe20003fa4070 */
[----:B------:R-:W-:Y:S01]  /*6bf0*/  @!P1 IMAD.IADD R18, R18, 0x1, -R2 ;  /* 0x0000000112129824 */ /* 0x000fe200078e0a02 */
[----:B------:R-:W4:Y:S01]  /*6c00*/  LDL.LU R29, [R1+0x30] ;  /* 0x00003000011d7983 */ /* 0x000f220000300800 */
[----:B------:R-:W-:Y:S01]  /*6c10*/  ISETP.GE.AND P1, PT, R19, RZ, PT ;  /* 0x000000ff1300720c */ /* 0x000fe20003f26270 */
[----:B--2---:R-:W-:-:S02]  /*6c20*/  @!P2 IMAD.MOV R14, RZ, RZ, -R14 ;  /* 0x000000ffff0ea224 */ /* 0x004fc400078e0a0e */
[----:B---3--:R-:W-:-:S03]  /*6c30*/  @!P6 IMAD.MOV R13, RZ, RZ, -R13 ;  /* 0x000000ffff0de224 */ /* 0x008fc600078e0a0d */
[----:B------:R0:W-:Y:S04]  /*6c40*/  STL [R1+0x69c], R14 ;  /* 0x00069c0e01007387 */ /* 0x0001e80000100800 */
[--C-:B------:R-:W-:Y:S01]  /*6c50*/  @!P5 IMAD.IADD R3, R3, 0x1, -R2.reuse ;  /* 0x000000010303d824 */ /* 0x100fe200078e0a02 */
[C---:B------:R-:W-:Y:S02]  /*6c60*/  ISETP.GT.U32.AND P5, PT, R2.reuse, R8, PT ;  /* 0x000000080200720c */ /* 0x040fe40003fa4070 */
[C---:B------:R-:W-:Y:S01]  /*6c70*/  ISETP.GT.U32.AND P3, PT, R2.reuse, R25, PT ;  /* 0x000000190200720c */ /* 0x040fe20003f64070 */
[----:B------:R-:W-:Y:S01]  /*6c80*/  @!P4 IMAD.MOV R21, RZ, RZ, -R21 ;  /* 0x000000ffff15c224 */ /* 0x000fe200078e0a15 */
[----:B------:R-:W-:Y:S01]  /*6c90*/  IABS R19, R5 ;  /* 0x0000000500137213 */ /* 0x000fe20000000000 */
[----:B0-----:R-:W2:Y:S04]  /*6ca0*/  LDL.LU R14, [R1+0x54] ;  /* 0x00005400010e7983 */ /* 0x001ea80000300800 */
[----:B------:R0:W-:Y:S04]  /*6cb0*/  STL [R1+0x6a0], R27 ;  /* 0x0006a01b01007387 */ /* 0x0001e80000100800 */
[----:B0-----:R-:W3:Y:S04]  /*6cc0*/  LDL.LU R27, [R1+0x58] ;  /* 0x00005800011b7983 */ /* 0x001ee80000300800 */
[----:B------:R0:W-:Y:S04]  /*6cd0*/  STL [R1+0x6a4], R13 ;  /* 0x0006a40d01007387 */ /* 0x0001e80000100800 */
[----:B0-----:R-:W3:Y:S01]  /*6ce0*/  LDL.LU R13, [R1+0x5c] ;  /* 0x00005c00010d7983 */ /* 0x001ee20000300800 */
[----:B------:R-:W-:Y:S01]  /*6cf0*/  ISETP.GT.U32.AND P2, PT, R2, R26, PT ;  /* 0x0000001a0200720c */ /* 0x000fe20003f44070 */
[----:B------:R-:W-:Y:S01]  /*6d00*/  @!P5 IMAD.IADD R8, R8, 0x1, -R2 ;  /* 0x000000010808d824 */ /* 0x000fe200078e0a02 */
[----:B------:R-:W-:-:S02]  /*6d10*/  ISETP.GT.U32.AND P5, PT, R2, R18, PT ;  /* 0x000000120200720c */ /* 0x000fc40003fa4070 */
[C---:B------:R-:W-:Y:S01]  /*6d20*/  ISETP.GT.U32.AND P4, PT, R2.reuse, R16, PT ;  /* 0x000000100200720c */ /* 0x040fe20003f84070 */
[----:B------:R-:W-:Y:S01]  /*6d30*/  @!P0 IMAD.MOV R20, RZ, RZ, -R20 ;  /* 0x000000ffff148224 */ /* 0x000fe200078e0a14 */
[C---:B------:R-:W-:Y:S01]  /*6d40*/  ISETP.GT.U32.AND P0, PT, R2.reuse, R8, PT ;  /* 0x000000080200720c */ /* 0x040fe20003f04070 */
[----:B------:R-:W-:Y:S01]  /*6d50*/  @!P1 IMAD.MOV R15, RZ, RZ, -R15 ;  /* 0x000000ffff0f9224 */ /* 0x000fe200078e0a0f */
[C---:B------:R-:W-:Y:S01]  /*6d60*/  ISETP.GT.U32.AND P1, PT, R2.reuse, R12, PT ;  /* 0x0000000c0200720c */ /* 0x040fe20003f24070 */
[----:B------:R-:W-:Y:S01]  /*6d70*/  @!P3 IMAD.IADD R25, R25, 0x1, -R2 ;  /* 0x000000011919b824 */ /* 0x000fe200078e0a02 */
[----:B------:R-:W-:-:S03]  /*6d80*/  ISETP.GT.U32.AND P3, PT, R2, R17, PT ;  /* 0x000000110200720c */ /* 0x000fc60003f64070 */
[--C-:B------:R-:W-:Y:S01]  /*6d90*/  @!P2 IMAD.IADD R26, R26, 0x1, -R2.reuse ;  /* 0x000000011a1aa824 */ /* 0x100fe200078e0a02 */
[----:B------:R-:W-:Y:S01]  /*6da0*/  ISETP.GT.U32.AND P2, PT, R2, R28, PT ;  /* 0x0000001c0200720c */ /* 0x000fe20003f44070 */
[--C-:B------:R-:W-:Y:S01]  /*6db0*/  @!P5 IMAD.IADD R18, R18, 0x1, -R2.reuse ;  /* 0x000000011212d824 */ /* 0x100fe200078e0a02 */
[----:B------:R-:W-:Y:S01]  /*6dc0*/  ISETP.GT.U32.AND P5, PT, R2, R23, PT ;  /* 0x000000170200720c */ /* 0x000fe20003fa4070 */
[--C-:B------:R-:W-:Y:S01]  /*6dd0*/  @!P4 IMAD.IADD R16, R16, 0x1, -R2.reuse ;  /* 0x000000011010c824 */ /* 0x100fe200078e0a02 */
[----:B------:R-:W-:Y:S01]  /*6de0*/  ISETP.GT.U32.AND P4, PT, R2, R7, PT ;  /* 0x000000070200720c */ /* 0x000fe20003f84070 */
[--C-:B------:R-:W-:Y:S01]  /*6df0*/  @!P0 IMAD.IADD R8, R8, 0x1, -R2.reuse ;  /* 0x0000000108088824 */ /* 0x100fe200078e0a02 */
[----:B------:R-:W-:Y:S01]  /*6e00*/  ISETP.GT.U32.AND P6, PT, R2, R3, PT ;  /* 0x000000030200720c */ /* 0x000fe20003fc4070 */
[--C-:B------:R-:W-:Y:S02]  /*6e10*/  @!P1 IMAD.IADD R12, R12, 0x1, -R2.reuse ;  /* 0x000000010c0c9824 */ /* 0x100fe400078e0a02 */
[----:B------:R-:W-:-:S04]  /*6e20*/  @!P3 IMAD.IADD R17, R17, 0x1, -R2 ;  /* 0x000000011111b824 */ /* 0x000fc800078e0a02 */
[--C-:B------:R-:W-:Y:S02]  /*6e30*/  @!P2 IMAD.IADD R28, R28, 0x1, -R2.reuse ;  /* 0x000000011c1ca824 */ /* 0x100fe400078e0a02 */
[--C-:B------:R-:W-:Y:S02]  /*6e40*/  @!P5 IMAD.IADD R23, R23, 0x1, -R2.reuse ;  /* 0x000000011717d824 */ /* 0x100fe400078e0a02 */
[--C-:B------:R-:W-:Y:S01]  /*6e50*/  @!P4 IMAD.IADD R7, R7, 0x1, -R2.reuse ;  /* 0x000000010707c824 */ /* 0x100fe200078e0a02 */
[----:B------:R-:W-:Y:S01]  /*6e60*/  ISETP.GE.AND P4, PT, R9, RZ, PT ;  /* 0x000000ff0900720c */ /* 0x000fe20003f86270 */
[----:B------:R-:W-:Y:S01]  /*6e70*/  @!P6 IMAD.IADD R3, R3, 0x1, -R2 ;  /* 0x000000010303e824 */ /* 0x000fe200078e0a02 */
[----:B------:R-:W-:Y:S01]  /*6e80*/  STL [R1+0x6a8], R21 ;  /* 0x0006a81501007387 */ /* 0x000fe20000100800 */
[----:B----4-:R-:W-:Y:S02]  /*6e90*/  ISETP.GE.AND P5, PT, R10, RZ, PT ;  /* 0x000000ff0a00720c */ /* 0x010fe40003fa6270 */
[----:B------:R-:W-:Y:S01]  /*6ea0*/  ISETP.GE.AND P3, PT, R29, RZ, PT ;  /* 0x000000ff1d00720c */ /* 0x000fe20003f66270 */
[----:B------:R-:W-:Y:S07]  /*6eb0*/  STL [R1+0x6ac], R20 ;  /* 0x0006ac1401007387 */ /* 0x000fee0000100800 */
[----:B------:R-:W-:Y:S01]  /*6ec0*/  @!P4 IMAD.MOV R8, RZ, RZ, -R8 ;  /* 0x000000ffff08c224 */ /* 0x000fe200078e0a08 */
[----:B------:R-:W-:Y:S02]  /*6ed0*/  STL [R1+0x6b0], R15 ;  /* 0x0006b00f01007387 */ /* 0x000fe40000100800 */
[----:B------:R-:W-:Y:S01]  /*6ee0*/  @!P5 IMAD.MOV R3, RZ, RZ, -R3 ;  /* 0x000000ffff03d224 */ /* 0x000fe200078e0a03 */
[C---:B------:R-:W-:Y:S01]  /*6ef0*/  ISETP.GT.U32.AND P5, PT, R2.reuse, R7, PT ;  /* 0x000000070200720c */ /* 0x040fe20003fa4070 */
[----:B------:R-:W4:Y:S01]  /*6f00*/  LDL.LU R10, [R1+0x71c] ;  /* 0x00071c00010a7983 */ /* 0x000f220000300800 */
[----:B------:R-:W-:Y:S01]  /*6f10*/  @!P3 IMAD.MOV R16, RZ, RZ, -R16 ;  /* 0x000000ffff10b224 */ /* 0x000fe200078e0a10 */
[----:B------:R-:W-:-:S02]  /*6f20*/  ISETP.GT.U32.AND P3, PT, R2, R23, PT ;  /* 0x000000170200720c */ /* 0x000fc40003f64070 */
[----:B------:R-:W4:Y:S01]  /*6f30*/  LDL.LU R9, [R1+0x718] ;  /* 0x0007180001097983 */ /* 0x000f220000300800 */
[----:B------:R-:W-:-:S07]  /*6f40*/  ISETP.GE.AND P4, PT, R4, RZ, PT ;  /* 0x000000ff0400720c */ /* 0x000fce0003f86270 */
[--C-:B------:R-:W-:Y:S01]  /*6f50*/  @!P5 IMAD.IADD R7, R7, 0x1, -R2.reuse ;  /* 0x000000010707d824 */ /* 0x100fe200078e0a02 */
[----:B------:R-:W-:Y:S02]  /*6f60*/  ISETP.GE.AND P5, PT, R5, RZ, PT ;  /* 0x000000ff0500720c */ /* 0x000fe40003fa6270 */
[----:B------:R-:W-:Y:S01]  /*6f70*/  @!P3 IMAD.IADD R23, R23, 0x1, -R2 ;  /* 0x000000011717b824 */ /* 0x000fe200078e0a02 */
[----:B------:R-:W-:Y:S01]  /*6f80*/  ISETP.GE.AND P3, PT, R24, RZ, PT ;  /* 0x000000ff1800720c */ /* 0x000fe20003f66270 */
[----:B------:R-:W-:-:S04]  /*6f90*/  IMAD.HI.U32 R0, R0, R19, RZ ;  /* 0x0000001300007227 */ /* 0x000fc800078e00ff */
[----:B------:R-:W-:-:S04]  /*6fa0*/  IMAD.MOV R0, RZ, RZ, -R0 ;  /* 0x000000ffff007224 */ /* 0x000fc800078e0a00 */
[----:B------:R-:W-:Y:S01]  /*6fb0*/  IMAD R19, R2, R0, R19 ;  /* 0x0000000002137224 */ /* 0x000fe200078e0213 */
[----:B--2---:R-:W-:Y:S02]  /*6fc0*/  ISETP.GE.AND P2, PT, R14, RZ, PT ;  /* 0x000000ff0e00720c */ /* 0x004fe40003f46270 */
[----:B---3--:R-:W-:Y:S02]  /*6fd0*/  ISETP.GE.AND P1, PT, R27, RZ, PT ;  /* 0x000000ff1b00720c */ /* 0x008fe40003f26270 */
[----:B------:R-:W-:-:S11]  /*6fe0*/  ISETP.GE.AND P0, PT, R13, RZ, PT ;  /* 0x000000ff0d00720c */ /* 0x000fd60003f06270 */
[----:B------:R-:W-:Y:S01]  /*6ff0*/  @!P1 IMAD.MOV R25, RZ, RZ, -R25 ;  /* 0x000000ffff199224 */ /* 0x000fe200078e0a19 */
[C---:B------:R-:W-:Y:S01]  /*7000*/  ISETP.GT.U32.AND P1, PT, R2.reuse, R28, PT ;  /* 0x0000001c0200720c */ /* 0x040fe20003f24070 */
[----:B------:R-:W-:Y:S01]  /*7010*/  @!P2 IMAD.MOV R18, RZ, RZ, -R18 ;  /* 0x000000ffff12a224 */ /* 0x000fe200078e0a12 */
[C---:B------:R-:W-:Y:S01]  /*7020*/  ISETP.GT.U32.AND P2, PT, R2.reuse, R17, PT ;  /* 0x000000110200720c */ /* 0x040fe20003f44070 */
[----:B------:R-:W-:Y:S01]  /*7030*/  @!P0 IMAD.MOV R26, RZ, RZ, -R26 ;  /* 0x000000ffff1a8224 */ /* 0x000fe200078e0a1a */
[----:B------:R-:W-:-:S04]  /*7040*/  ISETP.GT.U32.AND P0, PT, R2, R12, PT ;  /* 0x0000000c0200720c */ /* 0x000fc80003f04070 */
[----:B------:R0:W-:Y:S04]  /*7050*/  STL [R1+0x6b4], R26 ;  /* 0x0006b41a01007387 */ /* 0x0001e80000100800 */
[----:B------:R-:W-:Y:S04]  /*7060*/  STL [R1+0x6b8], R25 ;  /* 0x0006b81901007387 */ /* 0x000fe80000100800 */
[----:B------:R-:W-:Y:S01]  /*7070*/  STL [R1+0x6bc], R18 ;  /* 0x0006bc1201007387 */ /* 0x000fe20000100800 */
[----:B------:R-:W-:-:S03]  /*7080*/  @!P0 IMAD.IADD R12, R12, 0x1, -R2 ;  /* 0x000000010c0c8824 */ /* 0x000fc600078e0a02 */
[----:B------:R-:W-:Y:S01]  /*7090*/  STL [R1+0x6c0], R16 ;  /* 0x0006c01001007387 */ /* 0x000fe20000100800 */
[----:B------:R-:W-:Y:S01]  /*70a0*/  ISETP.GE.AND P0, PT, R6, RZ, PT ;  /* 0x000000ff0600720c */ /* 0x000fe20003f06270 */
[--C-:B------:R-:W-:Y:S02]  /*70b0*/  @!P1 IMAD.IADD R28, R28, 0x1, -R2.reuse ;  /* 0x000000011c1c9824 */ /* 0x100fe400078e0a02 */
[----:B------:R-:W-:Y:S01]  /*70c0*/  STL [R1+0x6c4], R3 ;  /* 0x0006c40301007387 */ /* 0x000fe20000100800 */
[----:B------:R-:W-:Y:S01]  /*70d0*/  ISETP.GE.AND P1, PT, R22, RZ, PT ;  /* 0x000000ff1600720c */ /* 0x000fe20003f26270 */
[----:B------:R-:W-:Y:S02]  /*70e0*/  @!P2 IMAD.IADD R17, R17, 0x1, -R2 ;  /* 0x000000011111a824 */ /* 0x000fe400078e0a02 */
[----:B------:R-:W-:Y:S01]  /*70f0*/  STL [R1+0x6c8], R8 ;  /* 0x0006c80801007387 */ /* 0x000fe20000100800 */
[----:B------:R-:W-:-:S03]  /*7100*/  ISETP.GE.AND P2, PT, R11, RZ, PT ;  /* 0x000000ff0b00720c */ /* 0x000fc60003f46270 */
[----:B------:R-:W2:Y:S04]  /*7110*/  LDL.LU R4, [R1+0x714] ;  /* 0x0007140001047983 */ /* 0x000ea80000300800 */
[----:B------:R-:W3:Y:S04]  /*7120*/  LDL.LU R6, [R1+0x710] ;  /* 0x0007100001067983 */ /* 0x000ee80000300800 */
[----:B------:R-:W2:Y:S04]  /*7130*/  LDL.LU R22, [R1+0x70c] ;  /* 0x00070c0001167983 */ /* 0x000ea80000300800 */
[----:B------:R-:W2:Y:S04]  /*7140*/  LDL.LU R11, [R1+0x708] ;  /* 0x00070800010b7983 */ /* 0x000ea80000300800 */
[----:B------:R-:W2:Y:S04]  /*7150*/  LDL.LU R24, [R1+0x704] ;  /* 0x0007040001187983 */ /* 0x000ea80000300800 */
[----:B------:R-:W2:Y:S04]  /*7160*/  LDL.LU R5, [R1+0x700] ;  /* 0x0007000001057983 */ /* 0x000ea80000300800 */
[----:B0-----:R-:W3:Y:S04]  /*7170*/  LDL.LU R26, [R1+0x70] ;  /* 0x00007000011a7983 */ /* 0x001ee80000300800 */
[----:B------:R-:W3:Y:S04]  /*7180*/  LDL.LU R15, [R1+0x1dc] ;  /* 0x0001dc00010f7983 */ /* 0x000ee80000300800 */
[----:B------:R-:W3:Y:S04]  /*7190*/  LDL.LU R29, [R1+0x7c] ;  /* 0x00007c00011d7983 */ /* 0x000ee80000300800 */
[----:B------:R-:W4:Y:S04]  /*71a0*/  LDL.LU R0, [R1+0x90] ;  /* 0x0000900001007983 */ /* 0x000f280000300800 */
[----:B------:R-:W4:Y:S04]  /*71b0*/  LDL.LU R27, [R1+0x98] ;  /* 0x00009800011b7983 */ /* 0x000f280000300800 */
[----:B------:R-:W4:Y:S04]  /*71c0*/  LDL.LU R14, [R1+0xa8] ;  /* 0x0000a800010e7983 */ /* 0x000f280000300800 */
[----:B------:R-:W4:Y:S01]  /*71d0*/  LDL.LU R20, [R1+0x1bc] ;  /* 0x0001bc0001147983 */ /* 0x000f220000300800 */
[----:B------:R-:W-:Y:S01]  /*71e0*/  ISETP.GT.U32.AND P6, PT, R2, R19, PT ;  /* 0x000000130200720c */ /* 0x000fe20003fc4070 */
[----:B------:R-:W-:-:S02]  /*71f0*/  @!P4 IMAD.MOV R12, RZ, RZ, -R12 ;  /* 0x000000ffff0cc224 */ /* 0x000fc400078e0a0c */
[----:B------:R-:W-:Y:S01]  /*7200*/  @!P0 IMAD.MOV R28, RZ, RZ, -R28 ;  /* 0x000000ffff1c8224 */ /* 0x000fe200078e0a1c */
[----:B------:R-:W4:Y:S01]  /*7210*/  LDL.LU R21, [R1+0x1c4] ;  /* 0x0001c40001157983 */ /* 0x000f220000300800 */
[----:B------:R-:W-:Y:S02]  /*7220*/  @!P1 IMAD.MOV R17, RZ, RZ, -R17 ;  /* 0x000000ffff119224 */ /* 0x000fe400078e0a11 */
[----:B------:R-:W-:Y:S01]  /*7230*/  @!P2 IMAD.MOV R23, RZ, RZ, -R23 ;  /* 0x000000ffff17a224 */ /* 0x000fe200078e0a17 */
[----:B------:R-:W4:Y:S05]  /*7240*/  LDL.LU R13, [R1+0x1cc] ;  /* 0x0001cc00010d7983 */ /* 0x000f2a0000300800 */
[----:B------:R-:W-:-:S05]  /*7250*/  @!P6 IMAD.IADD R19, R19, 0x1, -R2 ;  /* 0x000000011313e824 */ /* 0x000fca00078e0a02 */
[----:B------:R-:W-:Y:S01]  /*7260*/  ISETP.GT.U32.AND P6, PT, R2, R19, PT ;  /* 0x000000130200720c */ /* 0x000fe20003fc4070 */
[----:B------:R-:W-:Y:S01]  /*7270*/  @!P3 IMAD.MOV R7, RZ, RZ, -R7 ;  /* 0x000000ffff07b224 */ /* 0x000fe200078e0a07 */
[----:B------:R-:W-:Y:S04]  /*7280*/  STL [R1+0x6cc], R12 ;  /* 0x0006cc0c01007387 */ /* 0x000fe80000100800 */
[----:B------:R-:W-:Y:S04]  /*7290*/  STL [R1+0x6d0], R28 ;  /* 0x0006d01c01007387 */ /* 0x000fe80000100800 */
[----:B------:R-:W-:Y:S03]  /*72a0*/  STL [R1+0x6d4], R17 ;  /* 0x0006d41101007387 */ /* 0x000fe60000100800 */
[----:B------:R-:W-:Y:S01]  /*72b0*/  @!P6 IMAD.IADD R19, R19, 0x1, -R2 ;  /* 0x000000011313e824 */ /* 0x000fe200078e0a02 */
[----:B------:R-:W-:Y:S03]  /*72c0*/  STL [R1+0x6d8], R23 ;  /* 0x0006d81701007387 */ /* 0x000fe60000100800 */
[----:B------:R-:W-:Y:S01]  /*72d0*/  @!P5 IMAD.MOV R19, RZ, RZ, -R19 ;  /* 0x000000ffff13d224 */ /* 0x000fe200078e0a13 */
[----:B------:R0:W-:Y:S04]  /*72e0*/  STL [R1+0x6dc], R7 ;  /* 0x0006dc0701007387 */ /* 0x0001e80000100800 */
[----:B------:R-:W-:Y:S01]  /*72f0*/  STL [R1+0x6e0], R19 ;  /* 0x0006e01301007387 */ /* 0x000fe20000100800 */
[----:B--2---:R-:W-:-:S02]  /*7300*/  ISETP.NE.AND P6, PT, R5, RZ, PT ;  /* 0x000000ff0500720c */ /* 0x004fc40003fc5270 */
[----:B------:R-:W-:-:S04]  /*7310*/  LOP3.LUT R5, RZ, R5, RZ, 0x33, !PT ;  /* 0x00000005ff057212 */ /* 0x000fc800078e33ff */
[C---:B0-----:R-:W-:Y:S02]  /*7320*/  SEL R7, R5.reuse, R24, !P6 ;  /* 0x0000001805077207 */ /* 0x041fe40007000000 */
[C---:B------:R-:W-:Y:S02]  /*7330*/  SEL R3, R5.reuse, R11, !P6 ;  /* 0x0000000b05037207 */ /* 0x040fe40007000000 */
[C---:B------:R-:W-:Y:S01]  /*7340*/  SEL R2, R5.reuse, R22, !P6 ;  /* 0x0000001605027207 */ /* 0x040fe20007000000 */
[----:B------:R-:W-:Y:S01]  /*7350*/  STL [R1+0x228], R7 ;  /* 0x0002280701007387 */ /* 0x000fe20000100800 */
[----:B---3--:R-:W-:-:S03]  /*7360*/  SEL R6, R5, R6, !P6 ;  /* 0x0000000605067207 */ /* 0x008fc60007000000 */
[----:B------:R0:W-:Y:S04]  /*7370*/  STL [R1+0x1c], R3 ;  /* 0x00001c0301007387 */ /* 0x0001e80000100800 */
[----:B------:R4:W-:Y:S01]  /*7380*/  STL [R1+0x18], R2 ;  /* 0x0000180201007387 */ /* 0x0009e20000100800 */
[----:B0-----:R-:W-:-:S03]  /*7390*/  SEL R3, R5, R4, !P6 ;  /* 0x0000000405037207 */ /* 0x001fc60007000000 */
[----:B------:R-:W-:Y:S01]  /*73a0*/  STL [R1+0x14], R6 ;  /* 0x0000140601007387 */ /* 0x000fe20000100800 */
[----:B----4-:R-:W-:-:S03]  /*73b0*/  SEL R2, R5, R9, !P6 ;  /* 0x0000000905027207 */ /* 0x010fc60007000000 */
[----:B------:R0:W-:Y:S01]  /*73c0*/  STL [R1+0x10], R3 ;  /* 0x0000100301007387 */ /* 0x0001e20000100800 */
[C---:B------:R-:W-:Y:S02]  /*73d0*/  SEL R4, R5.reuse, R10, !P6 ;  /* 0x0000000a05047207 */ /* 0x040fe40007000000 */
[C---:B------:R-:W-:Y:S01]  /*73e0*/  SEL R29, R5.reuse, R29, !P6 ;  /* 0x0000001d051d7207 */ /* 0x040fe20007000000 */
[----:B------:R2:W-:Y:S01]  /*73f0*/  STL [R1+0xc], R2 ;  /* 0x00000c0201007387 */ /* 0x0005e20000100800 */
[----:B0-----:R-:W-:-:S03]  /*7400*/  SEL R3, R5, R26, !P6 ;  /* 0x0000001a05037207 */ /* 0x001fc60007000000 */
[----:B------:R0:W-:Y:S01]  /*7410*/  STL [R1+0x8], R4 ;  /* 0x0000080401007387 */ /* 0x0001e20000100800 */
[----:B--2---:R-:W-:-:S03]  /*7420*/  SEL R2, R5, R15, !P6 ;  /* 0x0000000f05027207 */ /* 0x004fc60007000000 */
[----:B------:R2:W-:Y:S01]  /*7430*/  STL [R1+0x4], R3 ;  /* 0x0000040301007387 */ /* 0x0005e20000100800 */
[----:B------:R-:W-:-:S03]  /*7440*/  SEL R0, R5, R0, !P6 ;  /* 0x0000000005007207 */ /* 0x000fc60007000000 */
[----:B------:R-:W-:Y:S04]  /*7450*/  STL [R1+0x6e4], R29 ;  /* 0x0006e41d01007387 */ /* 0x000fe80000100800 */
[----:B------:R3:W-:Y:S01]  /*7460*/  STL [R1], R2 ;  /* 0x0000000201007387 */ /* 0x0007e20000100800 */
[C---:B0-----:R-:W-:Y:S02]  /*7470*/  SEL R4, R5.reuse, R14, !P6 ;  /* 0x0000000e05047207 */ /* 0x041fe40007000000 */
[C---:B--2---:R-:W-:Y:S01]  /*7480*/  SEL R3, R5.reuse, R20, !P6 ;  /* 0x0000001405037207 */ /* 0x044fe20007000000 */
[----:B------:R-:W-:Y:S01]  /*7490*/  STL [R1+0x6e8], R0 ;  /* 0x0006e80001007387 */ /* 0x000fe20000100800 */
[----:B---3--:R-:W-:-:S05]  /*74a0*/  SEL R2, R5, R27, !P6 ;  /* 0x0000001b05027207 */ /* 0x008fca0007000000 */
[----:B------:R-:W-:Y:S04]  /*74b0*/  STL [R1+0x6ec], R2 ;  /* 0x0006ec0201007387 */ /* 0x000fe80000100800 */
[----:B------:R-:W2:Y:S04]  /*74c0*/  LDL.LU R27, [R1+0x1d8] ;  /* 0x0001d800011b7983 */ /* 0x000ea80000300800 */
[----:B------:R-:W3:Y:S04]  /*74d0*/  LDL.LU R14, [R1+0x1d4] ;  /* 0x0001d400010e7983 */ /* 0x000ee80000300800 */
[----:B------:R0:W-:Y:S04]  /*74e0*/  STL [R1+0x6f0], R4 ;  /* 0x0006f00401007387 */ /* 0x0001e80000100800 */
[----:B------:R-:W-:Y:S04]  /*74f0*/  STL [R1+0x2c], R3 ;  /* 0x00002c0301007387 */ /* 0x000fe80000100800 */
[----:B0-----:R-:W4:Y:S01]  /*7500*/  LDL.LU R4, [R1+0x1c8] ;  /* 0x0001c80001047983 */ /* 0x001f220000300800 */
[----:B------:R-:W-:-:S02]  /*7510*/  SEL R2, R5, R21, !P6 ;  /* 0x0000001505027207 */ /* 0x000fc40007000000 */
[----:B------:R-:W-:-:S03]  /*7520*/  SEL R0, R5, R13, !P6 ;  /* 0x0000000d05007207 */ /* 0x000fc60007000000 */
[----:B------:R-:W-:Y:S04]  /*7530*/  STL [R1+0x30], R2 ;  /* 0x0000300201007387 */ /* 0x000fe80000100800 */
[----:B----4-:R0:W-:Y:S04]  /*7540*/  STL [R1+0x6fc], R4 ;  /* 0x0006fc0401007387 */ /* 0x0101e80000100800 */
[----:B------:R4:W-:Y:S04]  /*7550*/  STL [R1+0x34], R0 ;  /* 0x0000340001007387 */ /* 0x0009e80000100800 */
[----:B0-----:R-:W3:Y:S04]  /*7560*/  LDL.LU R4, [R1+0x1d0] ;  /* 0x0001d00001047983 */ /* 0x001ee80000300800 */
[----:B------:R-:W3:Y:S04]  /*7570*/  LDL.LU R2, [R1+0x178] ;  /* 0x0001780001027983 */ /* 0x000ee80000300800 */
[----:B----4-:R-:W4:Y:S04]  /*7580*/  LDL.LU R0, [R1+0x1b0] ;  /* 0x0001b00001007983 */ /* 0x010f280000300800 */
[----:B------:R-:W4:Y:S04]  /*7590*/  LDL.LU R29, [R1+0x1b4] ;  /* 0x0001b400011d7983 */ /* 0x000f280000300800 */
        /* <DEDUP_REMOVED lines=12> */
[----:B------:R-:W4:Y:S01]  /*7660*/  LDL.LU R8, [R1+0x10c] ;  /* 0x00010c0001087983 */ /* 0x000f220000300800 */
[----:B--2---:R-:W-:-:S03]  /*7670*/  SEL R20, R5, R27, !P6 ;  /* 0x0000001b05147207 */ /* 0x004fc60007000000 */
[----:B------:R-:W2:Y:S04]  /*7680*/  LDL.LU R3, [R1+0x108] ;  /* 0x0001080001037983 */ /* 0x000ea80000300800 */
[----:B------:R-:W2:Y:S01]  /*7690*/  LDL.LU R16, [R1+0x174] ;  /* 0x0001740001107983 */ /* 0x000ea20000300800 */
[----:B---3--:R-:W-:-:S03]  /*76a0*/  SEL R14, R5, R14, !P6 ;  /* 0x0000000e050e7207 */ /* 0x008fc60007000000 */
[----:B------:R-:W3:Y:S04]  /*76b0*/  LDL.LU R18, [R1+0x170] ;  /* 0x0001700001127983 */ /* 0x000ee80000300800 */
[----:B------:R-:W2:Y:S04]  /*76c0*/  LDL.LU R25, [R1+0x190] ;  /* 0x0001900001197983 */ /* 0x000ea80000300800 */
[----:B------:R-:W2:Y:S04]  /*76d0*/  LDL.LU R26, [R1+0x194] ;  /* 0x00019400011a7983 */ /* 0x000ea80000300800 */
[----:B------:R-:W2:Y:S04]  /*76e0*/  LDL.LU R21, [R1+0x198] ;  /* 0x0001980001157983 */ /* 0x000ea80000300800 */
[----:B------:R-:W2:Y:S04]  /*76f0*/  LDL.LU R13, [R1+0x19c] ;  /* 0x00019c00010d7983 */ /* 0x000ea80000300800 */
[----:B------:R-:W2:Y:S04]  /*7700*/  LDL.LU R15, [R1+0x1a4] ;  /* 0x0001a400010f7983 */ /* 0x000ea80000300800 */
[----:B------:R0:W-:Y:S04]  /*7710*/  STL [R1+0x3c], R20 ;  /* 0x00003c1401007387 */ /* 0x0001e80000100800 */
[----:B0-----:R-:W2:Y:S04]  /*7720*/  LDL.LU R20, [R1+0x1ac] ;  /* 0x0001ac0001147983 */ /* 0x001ea80000300800 */
[----:B------:R0:W-:Y:S04]  /*7730*/  STL [R1+0x54], R14 ;  /* 0x0000540e01007387 */ /* 0x0001e80000100800 */
[----:B------:R-:W2:Y:S04]  /*7740*/  LDL.LU R27, [R1+0x1a8] ;  /* 0x0001a800011b7983 */ /* 0x000ea80000300800 */
[----:B0-----:R-:W2:Y:S01]  /*7750*/  LDL.LU R14, [R1+0x1c0] ;  /* 0x0001c000010e7983 */ /* 0x001ea20000300800 */
[----:B------:R-:W-:-:S05]  /*7760*/  SEL R4, R5, R4, !P6 ;  /* 0x0000000405047207 */ /* 0x000fca0007000000 */
[----:B------:R0:W-:Y:S04]  /*7770*/  STL [R1+0x58], R4 ;  /* 0x0000580401007387 */ /* 0x0001e80000100800 */
[----:B0-----:R-:W2:Y:S01]  /*7780*/  LDL.LU R4, [R1+0x6fc] ;  /* 0x0006fc0001047983 */ /* 0x001ea20000300800 */
[C---:B------:R-:W-:Y:S02]  /*7790*/  SEL R2, R5.reuse, R2, !P6 ;  /* 0x0000000205027207 */ /* 0x040fe40007000000 */
[C---:B----4-:R-:W-:Y:S02]  /*77a0*/  SEL R0, R5.reuse, R0, !P6 ;  /* 0x0000000005007207 */ /* 0x050fe40007000000 */
[----:B--2---:R-:W-:-:S05]  /*77b0*/  SEL R4, R5, R4, !P6 ;  /* 0x0000000405047207 */ /* 0x004fca0007000000 */
[----:B------:R0:W-:Y:S04]  /*77c0*/  STL [R1+0x5c], R4 ;  /* 0x00005c0401007387 */ /* 0x0001e80000100800 */
[----:B------:R2:W-:Y:S04]  /*77d0*/  STL [R1+0x70], R2 ;  /* 0x0000700201007387 */ /* 0x0005e80000100800 */
[----:B------:R4:W-:Y:S01]  /*77e0*/  STL [R1+0x7c], R0 ;  /* 0x00007c0001007387 */ /* 0x0009e20000100800 */
[C---:B0-----:R-:W-:Y:S02]  /*77f0*/  SEL R4, R5.reuse, R29, !P6 ;  /* 0x0000001d05047207 */ /* 0x041fe40007000000 */
[----:B--2---:R-:W-:-:S03]  /*7800*/  SEL R2, R5, R10, !P6 ;  /* 0x0000000a05027207 */ /* 0x004fc60007000000 */
[----:B------:R0:W-:Y:S01]  /*7810*/  STL [R1+0x90], R4 ;  /* 0x0000900401007387 */ /* 0x0001e20000100800 */
[----:B----4-:R-:W-:-:S03]  /*7820*/  SEL R0, R5, R9, !P6 ;  /* 0x0000000905007207 */ /* 0x010fc60007000000 */
        /* <DEDUP_REMOVED lines=22> */
[----:B------:R-:W-:Y:S01]  /*7990*/  STL [R1+0xf4], R4 ;  /* 0x0000f40401007387 */ /* 0x000fe20000100800 */
[----:B----4-:R-:W-:-:S03]  /*79a0*/  SEL R0, R5, R3, !P6 ;  /* 0x0000000305007207 */ /* 0x010fc60007000000 */
[----:B------:R3:W-:Y:S01]  /*79b0*/  STL [R1+0x10c], R2 ;  /* 0x00010c0201007387 */ /* 0x0007e20000100800 */
[----:B------:R-:W-:-:S03]  /*79c0*/  SEL R3, R5, R16, !P6 ;  /* 0x0000001005037207 */ /* 0x000fc60007000000 */
[----:B------:R0:W-:Y:S01]  /*79d0*/  STL [R1+0x108], R0 ;  /* 0x0001080001007387 */ /* 0x0001e20000100800 */
[----:B---3--:R-:W-:-:S03]  /*79e0*/  SEL R2, R5, R18, !P6 ;  /* 0x0000001205027207 */ /* 0x008fc60007000000 */
[----:B------:R2:W-:Y:S01]  /*79f0*/  STL [R1+0x178], R3 ;  /* 0x0001780301007387 */ /* 0x0005e20000100800 */
[----:B0-----:R-:W-:-:S03]  /*7a00*/  SEL R0, R5, R25, !P6 ;  /* 0x0000001905007207 */ /* 0x001fc60007000000 */
[----:B------:R0:W-:Y:S01]  /*7a10*/  STL [R1+0x174], R2 ;  /* 0x0001740201007387 */ /* 0x0001e20000100800 */
[----:B--2---:R-:W-:-:S03]  /*7a20*/  SEL R3, R5, R26, !P6 ;  /* 0x0000001a05037207 */ /* 0x004fc60007000000 */
[----:B------:R2:W-:Y:S01]  /*7a30*/  STL [R1+0x170], R0 ;  /* 0x0001700001007387 */ /* 0x0005e20000100800 */
[----:B0-----:R-:W-:-:S03]  /*7a40*/  SEL R2, R5, R21, !P6 ;  /* 0x0000001505027207 */ /* 0x001fc60007000000 */
[----:B------:R0:W-:Y:S04]  /*7a50*/  STL [R1+0x1a0], R3 ;  /* 0x0001a00301007387 */ /* 0x0001e80000100800 */
[----:B------:R-:W3:Y:S01]  /*7a60*/  LDL.LU R21, [R1+0x18c] ;  /* 0x00018c0001157983 */ /* 0x000ee20000300800 */
[----:B--2---:R-:W-:-:S03]  /*7a70*/  SEL R0, R5, R13, !P6 ;  /* 0x0000000d05007207 */ /* 0x004fc60007000000 */
[----:B------:R-:W-:Y:S04]  /*7a80*/  STL [R1+0x1bc], R2 ;  /* 0x0001bc0201007387 */ /* 0x000fe80000100800 */
[----:B------:R-:W2:Y:S01]  /*7a90*/  LDL.LU R13, [R1+0x188] ;  /* 0x00018800010d7983 */ /* 0x000ea20000300800 */
[----:B0-----:R-:W-:-:S03]  /*7aa0*/  SEL R3, R5, R20, !P6 ;  /* 0x0000001405037207 */ /* 0x001fc60007000000 */
[----:B------:R0:W-:Y:S02]  /*7ab0*/  STL [R1+0x1b8], R0 ;  /* 0x0001b80001007387 */ /* 0x0001e40000100800 */
[----:B0-----:R-:W-:-:S05]  /*7ac0*/  SEL R0, R5, R15, !P6 ;  /* 0x0000000f05007207 */ /* 0x001fca0007000000 */
[----:B------:R0:W-:Y:S04]  /*7ad0*/  STL [R1+0x1b4], R0 ;  /* 0x0001b40001007387 */ /* 0x0001e80000100800 */
[----:B------:R-:W-:Y:S04]  /*7ae0*/  STL [R1+0x1b0], R3 ;  /* 0x0001b00301007387 */ /* 0x000fe80000100800 */
[----:B------:R-:W4:Y:S01]  /*7af0*/  LDL.LU R4, [R1+0x17c] ;  /* 0x00017c0001047983 */ /* 0x000f220000300800 */
[C---:B------:R-:W-:Y:S02]  /*7b00*/  SEL R2, R5.reuse, R27, !P6 ;  /* 0x0000001b05027207 */ /* 0x040fe40007000000 */
[----:B0-----:R-:W-:-:S03]  /*7b10*/  SEL R0, R5, R14, !P6 ;  /* 0x0000000e05007207 */ /* 0x001fc60007000000 */
[----:B------:R-:W-:Y:S04]  /*7b20*/  STL [R1+0x1ac], R2 ;  /* 0x0001ac0201007387 */ /* 0x000fe80000100800 */
[----:B----4-:R0:W-:Y:S04]  /*7b30*/  STL [R1+0x6f8], R4 ;  /* 0x0006f80401007387 */ /* 0x0101e80000100800 */
[----:B------:R4:W-:Y:S04]  /*7b40*/  STL [R1+0x1a8], R0 ;  /* 0x0001a80001007387 */ /* 0x0009e80000100800 */
[----:B0-----:R-:W2:Y:S04]  /*7b50*/  LDL.LU R4, [R1+0x148] ;  /* 0x0001480001047983 */ /* 0x001ea80000300800 */
[----:B------:R-:W2:Y:S04]  /*7b60*/  LDL.LU R2, [R1+0x180] ;  /* 0x0001800001027983 */ /* 0x000ea80000300800 */
        /* <DEDUP_REMOVED lines=14> */
[----:B---3--:R-:W-:-:S03]  /*7c50*/  SEL R15, R5, R21, !P6 ;  /* 0x00000015050f7207 */ /* 0x008fc60007000000 */
[----:B------:R-:W3:Y:S04]  /*7c60*/  LDL.LU R8, [R1+0x130] ;  /* 0x0001300001087983 */ /* 0x000ee80000300800 */
[----:B------:R-:W3:Y:S01]  /*7c70*/  LDL.LU R3, [R1+0x12c] ;  /* 0x00012c0001037983 */ /* 0x000ee20000300800 */
[----:B--2---:R-:W-:-:S03]  /*7c80*/  SEL R13, R5, R13, !P6 ;  /* 0x0000000d050d7207 */ /* 0x004fc60007000000 */
[----:B------:R-:W2:Y:S04]  /*7c90*/  LDL.LU R16, [R1+0x128] ;  /* 0x0001280001107983 */ /* 0x000ea80000300800 */
        /* <DEDUP_REMOVED lines=9> */
[----:B------:R-:W2:Y:S04]  /*7d30*/  LDL.LU R21, [R1+0x184] ;  /* 0x0001840001157983 */ /* 0x000ea80000300800 */
[----:B0-----:R-:W2:Y:S01]  /*7d40*/  LDL.LU R13, [R1+0x110] ;  /* 0x00011000010d7983 */ /* 0x001ea20000300800 */
[----:B------:R-:W-:-:S05]  /*7d50*/  SEL R4, R5, R4, !P6 ;  /* 0x0000000405047207 */ /* 0x000fca0007000000 */
[----:B------:R0:W-:Y:S04]  /*7d60*/  STL [R1+0x198], R4 ;  /* 0x0001980401007387 */ /* 0x0001e80000100800 */
[----:B0-----:R-:W2:Y:S01]  /*7d70*/  LDL.LU R4, [R1+0x6f8] ;  /* 0x0006f80001047983 */ /* 0x001ea20000300800 */
[C---:B------:R-:W-:Y:S02]  /*7d80*/  SEL R2, R5.reuse, R2, !P6 ;  /* 0x0000000205027207 */ /* 0x040fe40007000000 */
[C---:B---3--:R-:W-:Y:S02]  /*7d90*/  SEL R3, R5.reuse, R3, !P6 ;  /* 0x0000000305037207 */ /* 0x048fe40007000000 */
[----:B--2---:R-:W-:-:S05]  /*7da0*/  SEL R4, R5, R4, !P6 ;  /* 0x0000000405047207 */ /* 0x004fca0007000000 */
[----:B------:R4:W-:Y:S04]  /*7db0*/  STL [R1+0x194], R4 ;  /* 0x0001940401007387 */ /* 0x0009e80000100800 */
[----:B------:R0:W-:Y:S01]  /*7dc0*/  STL [R1+0x190], R2 ;  /* 0x0001900201007387 */ /* 0x0001e20000100800 */
[C---:B----4-:R-:W-:Y:S02]  /*7dd0*/  SEL R4, R5.reuse, R0, !P6 ;  /* 0x0000000005047207 */ /* 0x050fe40007000000 */
[C---:B------:R-:W-:Y:S02]  /*7de0*/  SEL R0, R5.reuse, R10, !P6 ;  /* 0x0000000a05007207 */ /* 0x040fe40007000000 */
[C---:B0-----:R-:W-:Y:S01]  /*7df0*/  SEL R2, R5.reuse, R29, !P6 ;  /* 0x0000001d05027207 */ /* 0x041fe20007000000 */
[----:B------:R0:W-:Y:S04]  /*7e00*/  STL [R1+0x18c], R4 ;  /* 0x00018c0401007387 */ /* 0x0001e80000100800 */
[----:B------:R2:W-:Y:S04]  /*7e10*/  STL [R1+0x188], R2 ;  /* 0x0001880201007387 */ /* 0x0005e80000100800 */
[----:B------:R3:W-:Y:S01]  /*7e20*/  STL [R1+0x180], R0 ;  /* 0x0001800001007387 */ /* 0x0007e20000100800 */
[----:B0-----:R-:W-:-:S02]  /*7e30*/  SEL R4, R5, R9, !P6 ;  /* 0x0000000905047207 */ /* 0x001fc40007000000 */
[----:B--2---:R-:W-:-:S03]  /*7e40*/  SEL R2, R5, R6, !P6 ;  /* 0x0000000605027207 */ /* 0x004fc60007000000 */
[----:B------:R0:W-:Y:S01]  /*7e50*/  STL [R1+0x17c], R4 ;  /* 0x00017c0401007387 */ /* 0x0001e20000100800 */
[----:B---3--:R-:W-:-:S03]  /*7e60*/  SEL R0, R5, R22, !P6 ;  /* 0x0000001605007207 */ /* 0x008fc60007000000 */
[----:B------:R2:W-:Y:S04]  /*7e70*/  STL [R1+0x16c], R2 ;  /* 0x00016c0201007387 */ /* 0x0005e80000100800 */
[----:B------:R3:W-:Y:S01]  /*7e80*/  STL [R1+0x168], R0 ;  /* 0x0001680001007387 */ /* 0x0007e20000100800 */
[C---:B0-----:R-:W-:Y:S02]  /*7e90*/  SEL R4, R5.reuse, R11, !P6 ;  /* 0x0000000b05047207 */ /* 0x041fe40007000000 */
        /* <DEDUP_REMOVED lines=13> */
[----:B------:R-:W-:Y:S01]  /*7f70*/  STL [R1+0x14c], R4 ;  /* 0x00014c0401007387 */ /* 0x000fe20000100800 */
[----:B---3--:R-:W-:-:S03]  /*7f80*/  SEL R0, R5, R8, !P6 ;  /* 0x0000000805007207 */ /* 0x008fc60007000000 */
[----:B------:R0:W-:Y:S04]  /*7f90*/  STL [R1+0x148], R2 ;  /* 0x0001480201007387 */ /* 0x0001e80000100800 */
[----:B------:R2:W-:Y:S01]  /*7fa0*/  STL [R1+0x144], R0 ;  /* 0x0001440001007387 */ /* 0x0005e20000100800 */
[----:B0-----:R-:W-:-:S03]  /*7fb0*/  SEL R2, R5, R16, !P6 ;  /* 0x0000001005027207 */ /* 0x001fc60007000000 */
[----:B------:R0:W-:Y:S01]  /*7fc0*/  STL [R1+0x140], R3 ;  /* 0x0001400301007387 */ /* 0x0001e20000100800 */
[----:B--2---:R-:W-:-:S03]  /*7fd0*/  SEL R0, R5, R18, !P6 ;  /* 0x0000001205007207 */ /* 0x004fc60007000000 */
[----:B------:R2:W-:Y:S01]  /*7fe0*/  STL [R1+0x13c], R2 ;  /* 0x00013c0201007387 */ /* 0x0005e20000100800 */
[----:B0-----:R-:W-:-:S03]  /*7ff0*/  SEL R3, R5, R25, !P6 ;  /* 0x0000001905037207 */ /* 0x001fc60007000000 */
[----:B------:R0:W-:Y:S01]  /*8000*/  STL [R1+0x138], R0 ;  /* 0x0001380001007387 */ /* 0x0001e20000100800 */
[----:B--2---:R-:W-:-:S03]  /*8010*/  SEL R2, R5, R27, !P6 ;  /* 0x0000001b05027207 */ /* 0x004fc60007000000 */
[----:B------:R2:W-:Y:S04]  /*8020*/  STL [R1+0x134], R3 ;  /* 0x0001340301007387 */ /* 0x0005e80000100800 */
[----:B------:R-:W3:Y:S01]  /*8030*/  LDL.LU R27, [R1+0xfc] ;  /* 0x0000fc00011b7983 */ /* 0x000ee20000300800 */
[----:B0-----:R-:W-:-:S03]  /*8040*/  SEL R0, R5, R14, !P6 ;  /* 0x0000000e05007207 */ /* 0x001fc60007000000 */
[----:B------:R0:W-:Y:S04]  /*8050*/  STL [R1+0x130], R2 ;  /* 0x0001300201007387 */ /* 0x0001e80000100800 */
[----:B------:R-:W4:Y:S01]  /*8060*/  LDL.LU R14, [R1+0xf8] ;  /* 0x0000f800010e7983 */ /* 0x000f220000300800 */
[----:B--2---:R-:W-:-:S03]  /*8070*/  SEL R3, R5, R20, !P6 ;  /* 0x0000001405037207 */ /* 0x004fc60007000000 */
[----:B------:R2:W-:Y:S01]  /*8080*/  STL [R1+0x12c], R0 ;  /* 0x00012c0001007387 */ /* 0x0005e20000100800 */
[C---:B0-----:R-:W-:Y:S02]  /*8090*/  SEL R2, R5.reuse, R26, !P6 ;  /* 0x0000001a05027207 */ /* 0x041fe40007000000 */
[----:B--2---:R-:W-:-:S03]  /*80a0*/  SEL R0, R5, R15, !P6 ;  /* 0x0000000f05007207 */ /* 0x004fc60007000000 */
[----:B------:R0:W-:Y:S04]  /*80b0*/  STL [R1+0x128], R2 ;  /* 0x0001280201007387 */ /* 0x0001e80000100800 */
[----:B------:R2:W-:Y:S04]  /*80c0*/  STL [R1+0x124], R0 ;  /* 0x0001240001007387 */ /* 0x0005e80000100800 */
[----:B------:R-:W-:Y:S04]  /*80d0*/  STL [R1+0x120], R3 ;  /* 0x0001200301007387 */ /* 0x000fe80000100800 */
[----:B------:R-:W3:Y:S01]  /*80e0*/  LDL.LU R4, [R1+0xdc] ;  /* 0x0000dc0001047983 */ /* 0x000ee20000300800 */
[----:B0-----:R-:W-:-:S02]  /*80f0*/  SEL R2, R5, R21, !P6 ;  /* 0x0000001505027207 */ /* 0x001fc40007000000 */
[----:B--2---:R-:W-:-:S03]  /*8100*/  SEL R0, R5, R13, !P6 ;  /* 0x0000000d05007207 */ /* 0x004fc60007000000 */
[----:B------:R-:W-:Y:S04]  /*8110*/  STL [R1+0x11c], R2 ;  /* 0x00011c0201007387 */ /* 0x000fe80000100800 */
[----:B---3--:R0:W-:Y:S04]  /*8120*/  STL [R1+0x6f4], R4 ;  /* 0x0006f40401007387 */ /* 0x0081e80000100800 */
[----:B------:R2:W-:Y:S04]  /*8130*/  STL [R1+0x118], R0 ;  /* 0x0001180001007387 */ /* 0x0005e80000100800 */
[----:B0-----:R-:W3:Y:S04]  /*8140*/  LDL.LU R4, [R1+0xec] ;  /* 0x0000ec0001047983 */ /* 0x001ee80000300800 */
[----:B------:R-:W3:Y:S04]  /*8150*/  LDL.LU R2, [R1+0xc8] ;  /* 0x0000c80001027983 */ /* 0x000ee80000300800 */
[----:B--2---:R-:W2:Y:S04]  /*8160*/  LDL.LU R0, [R1+0xc4] ;  /* 0x0000c40001007983 */ /* 0x004ea80000300800 */
[----:B------:R-:W2:Y:S04]  /*8170*/  LDL.LU R29, [R1+0xb4] ;  /* 0x0000b400011d7983 */ /* 0x000ea80000300800 */
        /* <DEDUP_REMOVED lines=10> */
[----:B------:R-:W2:Y:S01]  /*8220*/  LDL.LU R6, [R1+0xa0] ;  /* 0x0000a00001067983 */ /* 0x000ea20000300800 */
[----:B------:R-:W-:-:S03]  /*8230*/  SEL R20, R5, R27, !P6 ;  /* 0x0000001b05147207 */ /* 0x000fc60007000000 */
[----:B------:R-:W2:Y:S04]  /*8240*/  LDL.LU R9, [R1+0xa4] ;  /* 0x0000a40001097983 */ /* 0x000ea80000300800 */
[----:B------:R-:W2:Y:S01]  /*8250*/  LDL.LU R10, [R1+0x84] ;  /* 0x00008400010a7983 */ /* 0x000ea20000300800 */
[----:B----4-:R-:W-:-:S03]  /*8260*/  SEL R13, R5, R14, !P6 ;  /* 0x0000000e050d7207 */ /* 0x010fc60007000000 */
[----:B------:R-:W4:Y:S04]  /*8270*/  LDL.LU R11, [R1+0x8c] ;  /* 0x00008c00010b7983 */ /* 0x000f280000300800 */
[----:B------:R-:W4:Y:S04]  /*8280*/  LDL.LU R22, [R1+0x88] ;  /* 0x0000880001167983 */ /* 0x000f280000300800 */
[----:B------:R-:W4:Y:S04]  /*8290*/  LDL.LU R25, [R1+0x78] ;  /* 0x0000780001197983 */ /* 0x000f280000300800 */
[----:B------:R-:W4:Y:S04]  /*82a0*/  LDL.LU R26, [R1+0x44] ;  /* 0x00004400011a7983 */ /* 0x000f280000300800 */
[----:B------:R-:W4:Y:S04]  /*82b0*/  LDL.LU R24, [R1+0x48] ;  /* 0x0000480001187983 */ /* 0x000f280000300800 */
[----:B------:R-:W4:Y:S04]  /*82c0*/  LDL.LU R15, [R1+0x6c] ;  /* 0x00006c00010f7983 */ /* 0x000f280000300800 */
[----:B------:R0:W-:Y:S04]  /*82d0*/  STL [R1+0x114], R20 ;  /* 0x0001141401007387 */ /* 0x0001e80000100800 */
[----:B0-----:R-:W4:Y:S04]  /*82e0*/  LDL.LU R20, [R1+0x68] ;  /* 0x0000680001147983 */ /* 0x001f280000300800 */
[----:B------:R0:W-:Y:S04]  /*82f0*/  STL [R1+0x110], R13 ;  /* 0x0001100d01007387 */ /* 0x0001e80000100800 */
[----:B------:R-:W4:Y:S04]  /*8300*/  LDL.LU R21, [R1+0x64] ;  /* 0x0000640001157983 */ /* 0x000f280000300800 */
[----:B0-----:R-:W4:Y:S04]  /*8310*/  LDL.LU R13, [R1+0x60] ;  /* 0x00006000010d7983 */ /* 0x001f280000300800 */
[----:B------:R-:W4:Y:S04]  /*8320*/  LDL.LU R27, [R1+0x50] ;  /* 0x00005000011b7983 */ /* 0x000f280000300800 */
[----:B------:R-:W4:Y:S01]  /*8330*/  LDL.LU R14, [R1+0x4c] ;  /* 0x00004c00010e7983 */ /* 0x000f220000300800 */
[----:B---3--:R-:W-:-:S05]  /*8340*/  SEL R4, R5, R4, !P6 ;  /* 0x0000000405047207 */ /* 0x008fca0007000000 */
[----:B------:R0:W-:Y:S04]  /*8350*/  STL [R1+0x104], R4 ;  /* 0x0001040401007387 */ /* 0x0001e80000100800 */
[----:B0-----:R-:W3:Y:S01]  /*8360*/  LDL.LU R4, [R1+0x6f4] ;  /* 0x0006f40001047983 */ /* 0x001ee20000300800 */
[C---:B------:R-:W-:Y:S02]  /*8370*/  SEL R2, R5.reuse, R2, !P6 ;  /* 0x0000000205027207 */ /* 0x040fe40007000000 */
[C---:B--2---:R-:W-:Y:S02]  /*8380*/  SEL R0, R5.reuse, R0, !P6 ;  /* 0x0000000005007207 */ /* 0x044fe40007000000 */
[C---:B------:R-:W-:Y:S02]  /*8390*/  SEL R29, R5.reuse, R29, !P6 ;  /* 0x0000001d051d7207 */ /* 0x040fe40007000000 */
[----:B------:R-:W-:-:S02]  /*83a0*/  SEL R19, R5, R19, !P6 ;  /* 0x0000001305137207 */ /* 0x000fc40007000000 */
[C---:B------:R-:W-:Y:S02]  /*83b0*/  SEL R7, R5.reuse, R7, !P6 ;  /* 0x0000000705077207 */ /* 0x040fe40007000000 */
[C---:B------:R-:W-:Y:S02]  /*83c0*/  SEL R23, R5.reuse, R23, !P6 ;  /* 0x0000001705177207 */ /* 0x040fe40007000000 */
[C---:B------:R-:W-:Y:S02]  /*83d0*/  SEL R17, R5.reuse, R17, !P6 ;  /* 0x0000001105117207 */ /* 0x040fe40007000000 */
[C---:B------:R-:W-:Y:S02]  /*83e0*/  SEL R28, R5.reuse, R28, !P6 ;  /* 0x0000001c051c7207 */ /* 0x040fe40007000000 */
[C---:B------:R-:W-:Y:S02]  /*83f0*/  SEL R12, R5.reuse, R12, !P6 ;  /* 0x0000000c050c7207 */ /* 0x040fe40007000000 */
[----:B------:R-:W-:-:S02]  /*8400*/  SEL R8, R5, R8, !P6 ;  /* 0x0000000805087207 */ /* 0x000fc40007000000 */
[C---:B------:R-:W-:Y:S02]  /*8410*/  SEL R3, R5.reuse, R3, !P6 ;  /* 0x0000000305037207 */ /* 0x040fe40007000000 */
[C---:B------:R-:W-:Y:S02]  /*8420*/  SEL R16, R5.reuse, R16, !P6 ;  /* 0x0000001005107207 */ /* 0x040fe40007000000 */
[C---:B------:R-:W-:Y:S02]  /*8430*/  SEL R18, R5.reuse, R18, !P6 ;  /* 0x0000001205127207 */ /* 0x040fe40007000000 */
[C---:B----4-:R-:W-:Y:S02]  /*8440*/  SEL R25, R5.reuse, R25, !P6 ;  /* 0x0000001905197207 */ /* 0x050fe40007000000 */
        /* <DEDUP_REMOVED lines=8> */
[----:B---3--:R-:W-:-:S05]  /*84d0*/  SEL R4, R5, R4, !P6 ;  /* 0x0000000405047207 */ /* 0x008fca0007000000 */
[----:B------:R0:W-:Y:S04]  /*84e0*/  STL [R1+0x100], R4 ;  /* 0x0001000401007387 */ /* 0x0001e80000100800 */
[----:B0-----:R-:W2:Y:S04]  /*84f0*/  LDL.LU R4, [R1+0x6f0] ;  /* 0x0006f00001047983 */ /* 0x001ea80000300800 */
[----:B------:R0:W-:Y:S04]  /*8500*/  STL [R1+0xfc], R2 ;  /* 0x0000fc0201007387 */ /* 0x0001e80000100800 */
[----:B0-----:R-:W3:Y:S04]  /*8510*/  LDL.LU R2, [R1+0x6ec] ;  /* 0x0006ec0001027983 */ /* 0x001ee80000300800 */
[----:B------:R0:W-:Y:S04]  /*8520*/  STL [R1+0xf8], R0 ;  /* 0x0000f80001007387 */ /* 0x0001e80000100800 */
[----:B0-----:R-:W4:Y:S04]  /*8530*/  LDL.LU R0, [R1+0x6e8] ;  /* 0x0006e80001007983 */ /* 0x001f280000300800 */
[----:B------:R0:W-:Y:S04]  /*8540*/  STL [R1+0xec], R29 ;  /* 0x0000ec1d01007387 */ /* 0x0001e80000100800 */
[----:B0-----:R-:W2:Y:S04]  /*8550*/  LDL.LU R29, [R1+0x6e4] ;  /* 0x0006e400011d7983 */ /* 0x001ea80000300800 */
        /* <DEDUP_REMOVED lines=15> */
[----:B0-----:R-:W3:Y:S04]  /*8650*/  LDL.LU R3, [R1+0x6c4] ;  /* 0x0006c40001037983 */ /* 0x001ee80000300800 */
[----:B------:R0:W-:Y:S04]  /*8660*/  STL [R1+0x28], R16 ;  /* 0x0000281001007387 */ /* 0x0001e80000100800 */
[----:B0-----:R-:W4:Y:S04]  /*8670*/  LDL.LU R16, [R1+0x6c0] ;  /* 0x0006c00001107983 */ /* 0x001f280000300800 */
        /* <DEDUP_REMOVED lines=19> */
[----:B0-----:R-:W4:Y:S01]  /*87b0*/  LDL.LU R14, [R1+0x69c] ;  /* 0x00069c00010e7983 */ /* 0x001f220000300800 */
[----:B--2---:R-:W-:-:S02]  /*87c0*/  SEL R8, R5, R8, !P6 ;  /* 0x0000000805087207 */ /* 0x004fc40007000000 */
[C---:B---3--:R-:W-:Y:S02]  /*87d0*/  SEL R3, R5.reuse, R3, !P6 ;  /* 0x0000000305037207 */ /* 0x048fe40007000000 */
[----:B----4-:R-:W-:-:S05]  /*87e0*/  SEL R24, R5, R24, !P6 ;  /* 0x0000001805187207 */ /* 0x010fca0007000000 */
[----:B------:R0:W-:Y:S01]  /*87f0*/  STL [R1+0x1e8], R24 ;  /* 0x0001e81801007387 */ /* 0x0001e20000100800 */
[C---:B------:R-:W-:Y:S02]  /*8800*/  SEL R20, R5.reuse, R20, !P6 ;  /* 0x0000001405147207 */ /* 0x040fe40007000000 */
[C---:B0-----:R-:W-:Y:S02]  /*8810*/  SEL R24, R5.reuse, R27, !P6 ;  /* 0x0000001b05187207 */ /* 0x041fe40007000000 */
[----:B------:R-:W-:-:S05]  /*8820*/  SEL R14, R5, R14, !P6 ;  /* 0x0000000e050e7207 */ /* 0x000fca0007000000 */
[----:B------:R0:W-:Y:S04]  /*8830*/  STL [R1+0x1ec], R14 ;  /* 0x0001ec0e01007387 */ /* 0x0001e80000100800 */
[----:B------:R-:W-:Y:S01]  /*8840*/  STL [R1+0x1f0], R24 ;  /* 0x0001f01801007387 */ /* 0x000fe20000100800 */
[C---:B0-----:R-:W-:Y:S02]  /*8850*/  SEL R14, R5.reuse, R13, !P6 ;  /* 0x0000000d050e7207 */ /* 0x041fe40007000000 */
[----:B------:R-:W-:-:S03]  /*8860*/  SEL R13, R5, R21, !P6 ;  /* 0x00000015050d7207 */ /* 0x000fc60007000000 */
[----:B------:R0:W-:Y:S04]  /*8870*/  STL [R1+0x1f8], R14 ;  /* 0x0001f80e01007387 */ /* 0x0001e80000100800 */
[----:B------:R2:W-:Y:S01]  /*8880*/  STL [R1+0x1f4], R13 ;  /* 0x0001f40d01007387 */ /* 0x0005e20000100800 */
[----:B0-----:R-:W-:-:S03]  /*8890*/  SEL R14, R5, R15, !P6 ;  /* 0x0000000f050e7207 */ /* 0x001fc60007000000 */
[----:B------:R-:W-:Y:S01]  /*88a0*/  STL [R1+0x1fc], R20 ;  /* 0x0001fc1401007387 */ /* 0x000fe20000100800 */
[----:B--2---:R-:W-:-:S03]  /*88b0*/  SEL R13, R5, R26, !P6 ;  /* 0x0000001a050d7207 */ /* 0x004fc60007000000 */
[----:B------:R0:W-:Y:S01]  /*88c0*/  STL [R1+0x200], R14 ;  /* 0x0002000e01007387 */ /* 0x0001e20000100800 */
[----:B------:R-:W-:-:S03]  /*88d0*/  SEL R15, R5, R25, !P6 ;  /* 0x00000019050f7207 */ /* 0x000fc60007000000 */
[----:B------:R2:W-:Y:S01]  /*88e0*/  STL [R1+0x204], R13 ;  /* 0x0002040d01007387 */ /* 0x0005e20000100800 */
[----:B0-----:R-:W-:-:S03]  /*88f0*/  SEL R14, R5, R18, !P6 ;  /* 0x00000012050e7207 */ /* 0x001fc60007000000 */
[----:B------:R-:W-:Y:S01]  /*8900*/  STL [R1+0x208], R15 ;  /* 0x0002080f01007387 */ /* 0x000fe20000100800 */
[----:B--2---:R-:W-:-:S03]  /*8910*/  SEL R13, R5, R16, !P6 ;  /* 0x00000010050d7207 */ /* 0x004fc60007000000 */
[----:B------:R-:W-:Y:S04]  /*8920*/  STL [R1+0x210], R14 ;  /* 0x0002100e01007387 */ /* 0x000fe80000100800 */
[----:B------:R-:W-:Y:S04]  /*8930*/  STL [R1+0x20c], R13 ;  /* 0x00020c0d01007387 */ /* 0x000fe80000100800 */
[----:B------:R0:W-:Y:S04]  /*8940*/  STL [R1+0x214], R3 ;  /* 0x0002140301007387 */ /* 0x0001e80000100800 */
[----:B------:R2:W-:Y:S01]  /*8950*/  STL [R1+0x218], R8 ;  /* 0x0002180801007387 */ /* 0x0005e20000100800 */
[----:B0-----:R-:W-:-:S02]  /*8960*/  SEL R3, R5, R12, !P6 ;  /* 0x0000000c05037207 */ /* 0x001fc40007000000 */
[----:B--2---:R-:W-:-:S03]  /*8970*/  SEL R8, R5, R28, !P6 ;  /* 0x0000001c05087207 */ /* 0x004fc60007000000 */
[----:B------:R0:W-:Y:S04]  /*8980*/  STL [R1+0x21c], R3 ;  /* 0x00021c0301007387 */ /* 0x0001e80000100800 */
[----:B------:R-:W-:Y:S04]  /*8990*/  STL [R1+0x220], R8 ;  /* 0x0002200801007387 */ /* 0x000fe80000100800 */
[----:B------:R-:W2:Y:S01]  /*89a0*/  LDL.LU R27, [R1+0x1c] ;  /* 0x00001c00011b7983 */ /* 0x000ea20000300800 */
[C---:B------:R-:W-:Y:S02]  /*89b0*/  SEL R9, R5.reuse, R9, !P6 ;  /* 0x0000000905097207 */ /* 0x040fe40007000000 */
[C---:B------:R-:W-:Y:S01]  /*89c0*/  SEL R10, R5.reuse, R10, !P6 ;  /* 0x0000000a050a7207 */ /* 0x040fe20007000000 */
[----:B------:R-:W3:Y:S01]  /*89d0*/  LDL.LU R14, [R1+0x18] ;  /* 0x00001800010e7983 */ /* 0x000ee20000300800 */
[----:B------:R-:W-:-:S02]  /*89e0*/  SEL R11, R5, R11, !P6 ;  /* 0x0000000b050b7207 */ /* 0x000fc40007000000 */
[C---:B------:R-:W-:Y:S02]  /*89f0*/  SEL R6, R5.reuse, R6, !P6 ;  /* 0x0000000605067207 */ /* 0x040fe40007000000 */
[C---:B------:R-:W-:Y:S02]  /*8a00*/  SEL R22, R5.reuse, R22, !P6 ;  /* 0x0000001605167207 */ /* 0x040fe40007000000 */
[C---:B------:R-:W-:Y:S02]  /*8a10*/  SEL R7, R5.reuse, R7, !P6 ;  /* 0x0000000705077207 */ /* 0x040fe40007000000 */
[C---:B------:R-:W-:Y:S02]  /*8a20*/  SEL R23, R5.reuse, R23, !P6 ;  /* 0x0000001705177207 */ /* 0x040fe40007000000 */
[----:B------:R-:W-:Y:S01]  /*8a30*/  SEL R17, R5, R17, !P6 ;  /* 0x0000001105117207 */ /* 0x000fe20007000000 */
[----:B------:R-:W-:Y:S01]  /*8a40*/  IMAD R9, R9, UR21, RZ ;  /* 0x0000001509097c24 */ /* 0x000fe2000f8e02ff */
[----:B------:R-:W-:Y:S01]  /*8a50*/  SEL R5, R5, R19, !P6 ;  /* 0x0000001305057207 */ /* 0x000fe20007000000 */
[----:B------:R-:W-:-:S02]  /*8a60*/  IMAD R10, R10, UR21, RZ ;  /* 0x000000150a0a7c24 */ /* 0x000fc4000f8e02ff */
[----:B------:R-:W-:Y:S02]  /*8a70*/  IMAD R11, R11, UR21, RZ ;  /* 0x000000150b0b7c24 */ /* 0x000fe4000f8e02ff */
[----:B------:R-:W-:Y:S01]  /*8a80*/  STL [R1+0x224], R5 ;  /* 0x0002240501007387 */ /* 0x000fe20000100800 */
[----:B------:R-:W-:Y:S02]  /*8a90*/  IMAD R13, R22, UR21, RZ ;  /* 0x00000015160d7c24 */ /* 0x000fe4000f8e02ff */
[----:B------:R-:W-:Y:S01]  /*8aa0*/  IMAD R7, R7, UR21, RZ ;  /* 0x0000001507077c24 */ /* 0x000fe2000f8e02ff */
[----:B------:R-:W-:Y:S04]  /*8ab0*/  STL [R1+0x184], R9 ;  /* 0x0001840901007387 */ /* 0x000fe80000100800 */
[----:B------:R-:W-:Y:S04]  /*8ac0*/  STL [R1+0x1c4], R10 ;  /* 0x0001c40a01007387 */ /* 0x000fe80000100800 */
[----:B------:R-:W-:Y:S01]  /*8ad0*/  STL [R1+0x1c0], R11 ;  /* 0x0001c00b01007387 */ /* 0x000fe20000100800 */
[----:B------:R-:W-:-:S03]  /*8ae0*/  IMAD R6, R6, UR21, RZ ;  /* 0x0000001506067c24 */ /* 0x000fc6000f8e02ff */
[----:B------:R-:W4:Y:S01]  /*8af0*/  LDL.LU R24, [R1+0x14] ;  /* 0x0000140001187983 */ /* 0x000f220000300800 */
[----:B0-----:R-:W-:-:S03]  /*8b00*/  IADD3 R3, P1, PT, R7, UR22, RZ ;  /* 0x0000001607037c10 */ /* 0x001fc6000ff3e0ff */
[----:B------:R2:W-:Y:S04]  /*8b10*/  STL [R1+0x1c8], R13 ;  /* 0x0001c80d01007387 */ /* 0x0005e80000100800 */
[----:B------:R-:W4:Y:S04]  /*8b20*/  LDL.LU R25, [R1+0x10] ;  /* 0x0000100001197983 */ /* 0x000f280000300800 */
[----:B------:R-:W4:Y:S01]  /*8b30*/  LDL.LU R26, [R1+0xc] ;  /* 0x00000c00011a7983 */ /* 0x000f220000300800 */
[----:B------:R-:W-:-:S03]  /*8b40*/  R2UR UR14, R3 ;  /* 0x00000000030e72ca */ /* 0x000fc600000e0000 */
[----:B------:R-:W4:Y:S01]  /*8b50*/  LDL.LU R15, [R1+0x8] ;  /* 0x00000800010f7983 */ /* 0x000f220000300800 */
[----:B------:R-:W-:-:S03]  /*8b60*/  IADD3 R3, P6, PT, R6, UR10, RZ ;  /* 0x0000000a06037c10 */ /* 0x000fc6000ffde0ff */
[----:B------:R-:W4:Y:S01]  /*8b70*/  LDL.LU R20, [R1+0x4] ;  /* 0x0000040001147983 */ /* 0x000f220000300800 */
[----:B------:R-:W-:Y:S02]  /*8b80*/  R2UR UR17, R3 ;  /* 0x00000000031172ca */ /* 0x000fe400000e0000 */
[----:B------:R-:W-:Y:S01]  /*8b90*/  IADD3 R3, P3, PT, R11, UR10, RZ ;  /* 0x0000000a0b037c10 */ /* 0x000fe2000ff7e0ff */
[----:B------:R-:W4:Y:S01]  /*8ba0*/  LDL.LU R21, [R1] ;  /* 0x0000000001157983 */ /* 0x000f220000300800 */
[----:B------:R-:W-:Y:S02]  /*8bb0*/  SHF.R.S32.HI R7, RZ, 0x1f, R7 ;  /* 0x0000001fff077819 */ /* 0x000fe40000011407 */
[----:B------:R-:W-:Y:S02]  /*8bc0*/  R2UR UR20, R3 ;  /* 0x00000000031472ca */ /* 0x000fe400000e0000 */
[----:B------:R-:W-:Y:S02]  /*8bd0*/  IADD3.X R7, PT, PT, R7, UR13, RZ, P1, !PT ;  /* 0x0000000d07077c10 */ /* 0x000fe40008ffe4ff */
[----:B------:R-:W-:Y:S01]  /*8be0*/  IADD3 R3, P1, PT, R13, UR10, RZ ;  /* 0x0000000a0d037c10 */ /* 0x000fe2000ff3e0ff */
[----:B--2---:R-:W-:-:S02]  /*8bf0*/  IMAD R13, R27, UR21, RZ ;  /* 0x000000151b0d7c24 */ /* 0x004fc4000f8e02ff */
[----:B------:R-:W2:Y:S01]  /*8c00*/  LDL.LU R27, [R1+0x2c] ;  /* 0x00002c00011b7983 */ /* 0x000ea20000300800 */
[----:B------:R-:W-:Y:S02]  /*8c10*/  IMAD R23, R23, UR21, RZ ;  /* 0x0000001517177c24 */ /* 0x000fe4000f8e02ff */
[----:B------:R-:W-:-:S03]  /*8c20*/  IMAD R17, R17, UR21, RZ ;  /* 0x0000001511117c24 */ /* 0x000fc6000f8e02ff */
[----:B------:R-:W-:Y:S02]  /*8c30*/  IADD3 R8, P0, PT, R23, UR10, RZ ;  /* 0x0000000a17087c10 */ /* 0x000fe4000ff1e0ff */
[----:B------:R-:W-:Y:S01]  /*8c40*/  IADD3 R12, P2, PT, R17, UR10, RZ ;  /* 0x0000000a110c7c10 */ /* 0x000fe2000ff5e0ff */
[----:B---3--:R-:W-:Y:S01]  /*8c50*/  IMAD R14, R14, UR21, RZ ;  /* 0x000000150e0e7c24 */ /* 0x008fe2000f8e02ff */
[----:B------:R-:W-:Y:S02]  /*8c60*/  R2UR UR15, R8 ;  /* 0x00000000080f72ca */ /* 0x000fe400000e0000 */
[----:B------:R-:W-:Y:S02]  /*8c70*/  R2UR UR16, R12 ;  /* 0x000000000c1072ca */ /* 0x000fe400000e0000 */
[----:B------:R-:W-:Y:S01]  /*8c80*/  IADD3 R8, P5, PT, R9, UR10, RZ ;  /* 0x0000000a09087c10 */ /* 0x000fe2000ffbe0ff */
[----:B------:R-:W-:Y:S01]  /*8c90*/  STL [R1+0x62c], R13 ;  /* 0x00062c0d01007387 */ /* 0x000fe20000100800 */
[----:B------:R-:W-:-:S02]  /*8ca0*/  IADD3 R5, P4, PT, R10, UR10, RZ ;  /* 0x0000000a0a057c10 */ /* 0x000fc4000ff9e0ff */
[----:B------:R-:W-:Y:S01]  /*8cb0*/  SHF.R.S32.HI R17, RZ, 0x1f, R17 ;  /* 0x0000001fff117819 */ /* 0x000fe20000011411 */
[----:B------:R-:W-:Y:S01]  /*8cc0*/  STL [R1+0x630], R14 ;  /* 0x0006300e01007387 */ /* 0x000fe20000100800 */
[----:B------:R-:W-:Y:S02]  /*8cd0*/  R2UR UR18, R8 ;  /* 0x00000000081272ca */ /* 0x000fe400000e0000 */
[----:B------:R-:W-:Y:S02]  /*8ce0*/  SHF.R.S32.HI R23, RZ, 0x1f, R23 ;  /* 0x0000001fff177819 */ /* 0x000fe40000011417 */
[----:B------:R-:W-:Y:S02]  /*8cf0*/  SHF.R.S32.HI R6, RZ, 0x1f, R6 ;  /* 0x0000001fff067819 */ /* 0x000fe40000011406 */
[----:B------:R-:W-:Y:S01]  /*8d00*/  IADD3.X R17, PT, PT, R17, UR11, RZ, P2, !PT ;  /* 0x0000000b11117c10 */ /* 0x000fe200097fe4ff */
[----:B----4-:R-:W-:Y:S02]  /*8d10*/  IMAD R12, R24, UR21, RZ ;  /* 0x00000015180c7c24 */ /* 0x010fe4000f8e02ff */
[----:B------:R-:W3:Y:S01]  /*8d20*/  LDL.LU R24, [R1+0x30] ;  /* 0x0000300001187983 */ /* 0x000ee20000300800 */
[----:B------:R-:W-:-:S03]  /*8d30*/  IMAD R11, R25, UR21, RZ ;  /* 0x00000015190b7c24 */ /* 0x000fc6000f8e02ff */
[----:B------:R-:W-:Y:S01]  /*8d40*/  STL [R1+0x634], R12 ;  /* 0x0006340c01007387 */ /* 0x000fe20000100800 */
[----:B------:R-:W-:-:S03]  /*8d50*/  IMAD R10, R26, UR21, RZ ;  /* 0x000000151a0a7c24 */ /* 0x000fc6000f8e02ff */
[----:B------:R-:W-:Y:S01]  /*8d60*/  STL [R1+0x638], R11 ;  /* 0x0006380b01007387 */ /* 0x000fe20000100800 */
[----:B------:R-:W-:-:S03]  /*8d70*/  IMAD R9, R15, UR21, RZ ;  /* 0x000000150f097c24 */ /* 0x000fc6000f8e02ff */
[----:B------:R-:W-:Y:S01]  /*8d80*/  STL [R1+0x63c], R10 ;  /* 0x00063c0a01007387 */ /* 0x000fe20000100800 */
[----:B------:R-:W-:-:S03]  /*8d90*/  IMAD R8, R20, UR21, RZ ;  /* 0x0000001514087c24 */ /* 0x000fc6000f8e02ff */
[----:B------:R-:W-:Y:S01]  /*8da0*/  STL [R1+0x640], R9 ;  /* 0x0006400901007387 */ /* 0x000fe20000100800 */
[----:B------:R-:W-:Y:S02]  /*8db0*/  IADD3.X R23, PT, PT, R23, UR23, RZ, P0, !PT ;  /* 0x0000001717177c10 */ /* 0x000fe400087fe4ff */
[----:B------:R-:W-:Y:S01]  /*8dc0*/  IADD3.X R6, PT, PT, R6, UR11, RZ, P6, !PT ;  /* 0x0000000b06067c10 */ /* 0x000fe2000b7fe4ff */
[----:B------:R0:W-:Y:S01]  /*8dd0*/  STL [R1+0x644], R8 ;  /* 0x0006440801007387 */ /* 0x0001e20000100800 */
[----:B------:R-:W-:Y:S01]  /*8de0*/  R2UR UR22, R7 ;  /* 0x00000000071672ca */ /* 0x000fe200000e0000 */
[----:B------:R-:W-:Y:S01]  /*8df0*/  IMAD R7, R21, UR21, RZ ;  /* 0x0000001515077c24 */ /* 0x000fe2000f8e02ff */
[----:B------:R-:W-:Y:S01]  /*8e00*/  R2UR UR24, R17 ;  /* 0x00000000111872ca */ /* 0x000fe200000e0000 */
[----:B------:R-:W4:Y:S01]  /*8e10*/  LDL.LU R15, [R1+0x34] ;  /* 0x00003400010f7983 */ /* 0x000f220000300800 */
[----:B------:R-:W-:Y:S01]  /*8e20*/  R2UR UR19, R5 ;  /* 0x00000000051372ca */ /* 0x000fe200000e0000 */
[----:B------:R-:W-:-:S02]  /*8e30*/  IMAD R5, R29, UR21, RZ ;  /* 0x000000151d057c24 */ /* 0x000fc4000f8e02ff */
[----:B------:R-:W4:Y:S01]  /*8e40*/  LDL.LU R16, [R1+0x3c] ;  /* 0x00003c0001107983 */ /* 0x000f220000300800 */
[----:B------:R-:W-:Y:S01]  /*8e50*/  R2UR UR13, R3 ;  /* 0x00000000030d72ca */ /* 0x000fe200000e0000 */
[----:B------:R-:W-:Y:S02]  /*8e60*/  IMAD R3, R0, UR21, RZ ;  /* 0x0000001500037c24 */ /* 0x000fe4000f8e02ff */
[----:B------:R-:W4:Y:S01]  /*8e70*/  LDL.LU R17, [R1+0x54] ;  /* 0x0000540001117983 */ /* 0x000f220000300800 */
[----:B------:R-:W-:Y:S01]  /*8e80*/  R2UR UR25, R6 ;  /* 0x00000000061972ca */ /* 0x000fe200000e0000 */
[----:B------:R-:W-:Y:S02]  /*8e90*/  IMAD R6, R2, UR21, RZ ;  /* 0x0000001502067c24 */ /* 0x000fe4000f8e02ff */
[----:B------:R-:W4:Y:S01]  /*8ea0*/  LDL.LU R18, [R1+0x58] ;  /* 0x0000580001127983 */ /* 0x000f220000300800 */
[----:B------:R-:W-:Y:S01]  /*8eb0*/  R2UR UR23, R23 ;  /* 0x00000000171772ca */ /* 0x000fe200000e0000 */
[----:B------:R-:W-:-:S02]  /*8ec0*/  IMAD R4, R4, UR21, RZ ;  /* 0x0000001504047c24 */ /* 0x000fc4000f8e02ff */
[----:B------:R-:W4:Y:S04]  /*8ed0*/  LDL.LU R20, [R1+0x5c] ;  /* 0x00005c0001147983 */ /* 0x000f280000300800 */
[----:B------:R-:W4:Y:S04]  /*8ee0*/  LDL.LU R22, [R1+0x70] ;  /* 0x0000700001167983 */ /* 0x000f280000300800 */
[----:B------:R-:W4:Y:S04]  /*8ef0*/  LDL.LU R23, [R1+0x7c] ;  /* 0x00007c0001177983 */ /* 0x000f280000300800 */
[----:B------:R-:W-:Y:S04]  /*8f00*/  STL [R1+0x648], R7 ;  /* 0x0006480701007387 */ /* 0x000fe80000100800 */
[----:B------:R-:W-:Y:S04]  /*8f10*/  STL [R1+0x64c], R5 ;  /* 0x00064c0501007387 */ /* 0x000fe80000100800 */
[----:B------:R-:W-:Y:S04]  /*8f20*/  STL [R1+0x650], R3 ;  /* 0x0006500301007387 */ /* 0x000fe80000100800 */
[----:B------:R-:W-:Y:S04]  /*8f30*/  STL [R1+0x654], R6 ;  /* 0x0006540601007387 */ /* 0x000fe80000100800 */
[----:B------:R-:W-:Y:S04]  /*8f40*/  STL [R1+0x658], R4 ;  /* 0x0006580401007387 */ /* 0x000fe80000100800 */
[----:B------:R-:W4:Y:S04]  /*8f50*/  LDL.LU R25, [R1+0x90] ;  /* 0x0000900001197983 */ /* 0x000f280000300800 */
[----:B------:R-:W4:Y:S01]  /*8f60*/  LDL.LU R26, [R1+0x98] ;  /* 0x00009800011a7983 */ /* 0x000f220000300800 */
[----:B--2---:R-:W-:-:S05]  /*8f70*/  IMAD R2, R27, UR21, RZ ;  /* 0x000000151b027c24 */ /* 0x004fca000f8e02ff */
[----:B------:R2:W-:Y:S04]  /*8f80*/  STL [R1+0x65c], R2 ;  /* 0x00065c0201007387 */ /* 0x0005e80000100800 */
[----:B------:R-:W2:Y:S04]  /*8f90*/  LDL.LU R27, [R1+0xa8] ;  /* 0x0000a800011b7983 */ /* 0x000ea80000300800 */
[----:B0-----:R-:W2:Y:S04]  /*8fa0*/  LDL.LU R8, [R1+0xac] ;  /* 0x0000ac0001087983 */ /* 0x001ea80000300800 */
        /* <DEDUP_REMOVED lines=8> */
[----:B---3--:R-:W-:-:S03]  /*9030*/  IMAD R0, R24, UR21, RZ ;  /* 0x0000001518007c24 */ /* 0x008fc6000f8e02ff */
[----:B------:R-:W3:Y:S04]  /*9040*/  LDL.LU R21, [R1+0xf4] ;  /* 0x0000f40001157983 */ /* 0x000ee80000300800 */
[----:B------:R-:W3:Y:S04]  /*9050*/  LDL.LU R24, [R1+0x10c] ;  /* 0x00010c0001187983 */ /* 0x000ee80000300800 */
[----:B------:R0:W-:Y:S01]  /*9060*/  STL [R1+0x660], R0 ;  /* 0x0006600001007387 */ /* 0x0001e20000100800 */
[----:B----4-:R-:W-:Y:S02]  /*9070*/  IMAD R15, R15, UR21, RZ ;  /* 0x000000150f0f7c24 */ /* 0x010fe4000f8e02ff */
        /* <DEDUP_REMOVED lines=11> */
[----:B------:R-:W-:Y:S04]  /*9130*/  STL [R1+0x678], R22 ;  /* 0x0006781601007387 */ /* 0x000fe80000100800 */
[----:B------:R-:W-:Y:S01]  /*9140*/  STL [R1+0x67c], R23 ;  /* 0x00067c1701007387 */ /* 0x000fe20000100800 */
[----:B------:R-:W-:Y:S02]  /*9150*/  IMAD R25, R25, UR21, RZ ;  /* 0x0000001519197c24 */ /* 0x000fe4000f8e02ff */
[----:B------:R-:W-:-:S03]  /*9160*/  IMAD R26, R26, UR21, RZ ;  /* 0x000000151a1a7c24 */ /* 0x000fc6000f8e02ff */
[----:B------:R-:W-:Y:S04]  /*9170*/  STL [R1+0x680], R25 ;  /* 0x0006801901007387 */ /* 0x000fe80000100800 */
[----:B------:R-:W-:Y:S01]  /*9180*/  STL [R1+0x684], R26 ;  /* 0x0006841a01007387 */ /* 0x000fe20000100800 */
[----:B--2---:R-:W-:Y:S02]  /*9190*/  IMAD R27, R27, UR21, RZ ;  /* 0x000000151b1b7c24 */ /* 0x004fe4000f8e02ff */
[----:B------:R-:W-:-:S03]  /*91a0*/  IMAD R2, R8, UR21, RZ ;  /* 0x0000001508027c24 */ /* 0x000fc6000f8e02ff */
[----:B------:R-:W-:Y:S01]  /*91b0*/  STL [R1+0x688], R27 ;  /* 0x0006881b01007387 */ /* 0x000fe20000100800 */
[----:B0-----:R-:W-:-:S03]  /*91c0*/  IMAD R0, R9, UR21, RZ ;  /* 0x0000001509007c24 */ /* 0x001fc6000f8e02ff */
[----:B------:R0:W-:Y:S01]  /*91d0*/  STL [R1], R2 ;  /* 0x0000000201007387 */ /* 0x0001e20000100800 */
[----:B------:R-:W-:-:S03]  /*91e0*/  IMAD R3, R10, UR21, RZ ;  /* 0x000000150a037c24 */ /* 0x000fc6000f8e02ff */
[----:B------:R2:W-:Y:S04]  /*91f0*/  STL [R1+0x4], R0 ;  /* 0x0000040001007387 */ /* 0x0005e80000100800 */
[----:B------:R4:W-:Y:S01]  /*9200*/  STL [R1+0x8], R3 ;  /* 0x0000080301007387 */ /* 0x0009e20000100800 */
[----:B0-----:R-:W-:Y:S02]  /*9210*/  IMAD R2, R11, UR21, RZ ;  /* 0x000000150b027c24 */ /* 0x001fe4000f8e02ff */
[----:B--2---:R-:W-:-:S03]  /*9220*/  IMAD R0, R12, UR21, RZ ;  /* 0x000000150c007c24 */ /* 0x004fc6000f8e02ff */
[----:B------:R0:W-:Y:S01]  /*9230*/  STL [R1+0xc], R2 ;  /* 0x00000c0201007387 */ /* 0x0001e20000100800 */
[----:B----4-:R-:W-:-:S03]  /*9240*/  IMAD R3, R14, UR21, RZ ;  /* 0x000000150e037c24 */ /* 0x010fc6000f8e02ff */
[----:B------:R2:W-:Y:S04]  /*9250*/  STL [R1+0x10], R0 ;  /* 0x0000100001007387 */ /* 0x0005e80000100800 */
[----:B------:R4:W-:Y:S01]  /*9260*/  STL [R1+0x14], R3 ;  /* 0x0000140301007387 */ /* 0x0009e20000100800 */
[----:B0-----:R-:W-:Y:S02]  /*9270*/  IMAD R2, R13, UR21, RZ ;  /* 0x000000150d027c24 */ /* 0x001fe4000f8e02ff */
[----:B--2---:R-:W-:-:S03]  /*9280*/  IMAD R0, R19, UR21, RZ ;  /* 0x0000001513007c24 */ /* 0x004fc6000f8e02ff */
[----:B------:R3:W-:Y:S01]  /*9290*/  STL [R1+0x18], R2 ;  /* 0x0000180201007387 */ /* 0x0007e20000100800 */
[----:B----4-:R-:W-:-:S03]  /*92a0*/  IMAD R3, R28, UR21, RZ ;  /* 0x000000151c037c24 */ /* 0x010fc6000f8e02ff */
[----:B------:R0:W-:Y:S04]  /*92b0*/  STL [R1+0x1c], R0 ;  /* 0x00001c0001007387 */ /* 0x0001e80000100800 */
[----:B------:R-:W-:Y:S04]  /*92c0*/  STL [R1+0x2c], R3 ;  /* 0x00002c0301007387 */ /* 0x000fe80000100800 */
[----:B------:R-:W2:Y:S01]  /*92d0*/  LDL.LU R27, [R1+0x174] ;  /* 0x00017400011b7983 */ /* 0x000ea20000300800 */
[----:B---3--:R-:W-:Y:S02]  /*92e0*/  IMAD R2, R21, UR21, RZ ;  /* 0x0000001515027c24 */ /* 0x008fe4000f8e02ff */
[----:B0-----:R-:W-:-:S03]  /*92f0*/  IMAD R0, R24, UR21, RZ ;  /* 0x0000001518007c24 */ /* 0x001fc6000f8e02ff */
[----:B------:R-:W-:Y:S04]  /*9300*/  STL [R1+0x30], R2 ;  /* 0x0000300201007387 */ /* 0x000fe80000100800 */
[----:B--2---:R0:W-:Y:S04]  /*9310*/  STL [R1+0x694], R27 ;  /* 0x0006941b01007387 */ /* 0x0041e80000100800 */
[----:B------:R-:W-:Y:S04]  /*9320*/  STL [R1+0x34], R0 ;  /* 0x0000340001007387 */ /* 0x000fe80000100800 */
[----:B0-----:R-:W2:Y:S04]  /*9330*/  LDL.LU R27, [R1+0x178] ;  /* 0x00017800011b7983 */ /* 0x001ea80000300800 */
[----:B--2---:R0:W-:Y:S04]  /*9340*/  STL [R1+0x698], R27 ;  /* 0x0006981b01007387 */ /* 0x0041e80000100800 */
[----:B0-----:R-:W2:Y:S04]  /*9350*/  LDL.LU R27, [R1+0x108] ;  /* 0x00010800011b7983 */ /* 0x001ea80000300800 */
[----:B------:R-:W3:Y:S04]  /*9360*/  LDL.LU R26, [R1+0x170] ;  /* 0x00017000011a7983 */ /* 0x000ee80000300800 */
[----:B------:R-:W4:Y:S04]  /*9370*/  LDL.LU R25, [R1+0x1a0] ;  /* 0x0001a00001197983 */ /* 0x000f280000300800 */
[----:B------:R-:W3:Y:S04]  /*9380*/  LDL.LU R23, [R1+0x1bc] ;  /* 0x0001bc0001177983 */ /* 0x000ee80000300800 */
        /* <DEDUP_REMOVED lines=24> */
[----:B------:R-:W3:Y:S01]  /*9510*/  LDL.LU R24, [R1+0x144] ;  /* 0x0001440001187983 */ /* 0x000ee20000300800 */
[----:B--2---:R-:W-:-:S05]  /*9520*/  IMAD R27, R27, UR21, RZ ;  /* 0x000000151b1b7c24 */ /* 0x004fca000f8e02ff */
[----:B------:R0:W-:Y:S04]  /*9530*/  STL [R1+0x38], R27 ;  /* 0x0000381b01007387 */ /* 0x0001e80000100800 */
[----:B0-----:R-:W2:Y:S02]  /*9540*/  LDL.LU R27, [R1+0x698] ;  /* 0x00069800011b7983 */ /* 0x001ea40000300800 */
[----:B--2---:R-:W-:-:S05]  /*9550*/  IMAD R27, R27, UR21, RZ ;  /* 0x000000151b1b7c24 */ /* 0x004fca000f8e02ff */
[----:B------:R0:W-:Y:S04]  /*9560*/  STL [R1+0x3c], R27 ;  /* 0x00003c1b01007387 */ /* 0x0001e80000100800 */
[----:B0-----:R-:W2:Y:S01]  /*9570*/  LDL.LU R27, [R1+0x694] ;  /* 0x00069400011b7983 */ /* 0x001ea20000300800 */
[----:B---3--:R-:W-:Y:S02]  /*9580*/  IMAD R0, R0, UR21, RZ ;  /* 0x0000001500007c24 */ /* 0x008fe4000f8e02ff */
[----:B------:R-:W-:Y:S02]  /*9590*/  IMAD R3, R3, UR21, RZ ;  /* 0x0000001503037c24 */ /* 0x000fe4000f8e02ff */
[----:B--2---:R-:W-:-:S05]  /*95a0*/  IMAD R27, R27, UR21, RZ ;  /* 0x000000151b1b7c24 */ /* 0x004fca000f8e02ff */
[----:B------:R0:W-:Y:S02]  /*95b0*/  STL [R1+0x44], R27 ;  /* 0x0000441b01007387 */ /* 0x0001e40000100800 */
[----:B0-----:R-:W-:Y:S02]  /*95c0*/  IMAD R27, R26, UR21, RZ ;  /* 0x000000151a1b7c24 */ /* 0x001fe4000f8e02ff */
[----:B----4-:R-:W-:Y:S02]  /*95d0*/  IMAD R26, R25, UR21, RZ ;  /* 0x00000015191a7c24 */ /* 0x010fe4000f8e02ff */
[----:B------:R-:W-:Y:S02]  /*95e0*/  IMAD R25, R23, UR21, RZ ;  /* 0x0000001517197c24 */ /* 0x000fe4000f8e02ff */
[----:B------:R-:W-:Y:S01]  /*95f0*/  IMAD R23, R22, UR21, RZ ;  /* 0x0000001516177c24 */ /* 0x000fe2000f8e02ff */
[----:B------:R-:W-:Y:S01]  /*9600*/  STL [R1+0x48], R27 ;  /* 0x0000481b01007387 */ /* 0x000fe20000100800 */
[----:B------:R-:W-:-:S02]  /*9610*/  IMAD R22, R20, UR21, RZ ;  /* 0x0000001514167c24 */ /* 0x000fc4000f8e02ff */
[----:B------:R-:W-:Y:S01]  /*9620*/  IMAD R20, R18, UR21, RZ ;  /* 0x0000001512147c24 */ /* 0x000fe2000f8e02ff */
[----:B------:R-:W-:Y:S01]  /*9630*/  STL [R1+0x4c], R26 ;  /* 0x00004c1a01007387 */ /* 0x000fe20000100800 */
[----:B------:R-:W-:Y:S02]  /*9640*/  IMAD R18, R17, UR21, RZ ;  /* 0x0000001511127c24 */ /* 0x000fe4000f8e02ff */
[----:B------:R-:W-:Y:S01]  /*9650*/  IMAD R17, R16, UR21, RZ ;  /* 0x0000001510117c24 */ /* 0x000fe2000f8e02ff */
[----:B------:R-:W-:Y:S01]  /*9660*/  STL [R1+0x50], R25 ;  /* 0x0000501901007387 */ /* 0x000fe20000100800 */
[----:B------:R-:W-:-:S03]  /*9670*/  IMAD R16, R15, UR21, RZ ;  /* 0x000000150f107c24 */ /* 0x000fc6000f8e02ff */
[----:B------:R-:W-:Y:S04]  /*9680*/  STL [R1+0x54], R23 ;  /* 0x0000541701007387 */ /* 0x000fe80000100800 */
[----:B------:R-:W-:Y:S01]  /*9690*/  STL [R1+0x58], R22 ;  /* 0x0000581601007387 */ /* 0x000fe20000100800 */
[----:B------:R-:W-:-:S03]  /*96a0*/  IMAD R15, R2, UR21, RZ ;  /* 0x00000015020f7c24 */ /* 0x000fc6000f8e02ff */
[----:B------:R-:W-:Y:S01]  /*96b0*/  STL [R1+0x5c], R20 ;  /* 0x00005c1401007387 */ /* 0x000fe20000100800 */
[----:B------:R-:W-:-:S03]  /*96c0*/  IMAD R2, R4, UR21, RZ ;  /* 0x0000001504027c24 */ /* 0x000fc6000f8e02ff */
[----:B------:R-:W-:Y:S04]  /*96d0*/  STL [R1+0x60], R18 ;  /* 0x0000601201007387 */ /* 0x000fe80000100800 */
[----:B------:R-:W-:Y:S04]  /*96e0*/  STL [R1+0x64], R17 ;  /* 0x0000641101007387 */ /* 0x000fe80000100800 */
[----:B------:R-:W-:Y:S04]  /*96f0*/  STL [R1+0x68], R16 ;  /* 0x0000681001007387 */ /* 0x000fe80000100800 */
[----:B------:R0:W-:Y:S04]  /*9700*/  STL [R1+0x6c], R0 ;  /* 0x00006c0001007387 */ /* 0x0001e80000100800 */
[----:B------:R-:W-:Y:S01]  /*9710*/  STL [R1+0x70], R15 ;  /* 0x0000700f01007387 */ /* 0x000fe20000100800 */
[----:B0-----:R-:W-:-:S03]  /*9720*/  IMAD R0, R6, UR21, RZ ;  /* 0x0000001506007c24 */ /* 0x001fc6000f8e02ff */
[----:B------:R0:W-:Y:S04]  /*9730*/  STL [R1+0x78], R2 ;  /* 0x0000780201007387 */ /* 0x0001e80000100800 */
[----:B------:R2:W-:Y:S04]  /*9740*/  STL [R1+0x7c], R0 ;  /* 0x00007c0001007387 */ /* 0x0005e80000100800 */
[----:B------:R3:W-:Y:S01]  /*9750*/  STL [R1+0x84], R3 ;  /* 0x0000840301007387 */ /* 0x0007e20000100800 */
[----:B0-----:R-:W-:Y:S02]  /*9760*/  IMAD R2, R5, UR21, RZ ;  /* 0x0000001505027c24 */ /* 0x001fe4000f8e02ff */
[----:B--2---:R-:W-:-:S03]  /*9770*/  IMAD R0, R29, UR21, RZ ;  /* 0x000000151d007c24 */ /* 0x004fc6000f8e02ff */
[----:B------:R0:W-:Y:S01]  /*9780*/  STL [R1+0x88], R2 ;  /* 0x0000880201007387 */ /* 0x0001e20000100800 */
[----:B---3--:R-:W-:-:S03]  /*9790*/  IMAD R3, R7, UR21, RZ ;  /* 0x0000001507037c24 */ /* 0x008fc6000f8e02ff */
        /* <DEDUP_REMOVED lines=19> */
[----:B------:R-:W-:Y:S04]  /*98d0*/  STL [R1+0xb8], R3 ;  /* 0x0000b80301007387 */ /* 0x000fe80000100800 */
[----:B------:R-:W3:Y:S01]  /*98e0*/  LDL.LU R27, [R1+0x138] ;  /* 0x00013800011b7983 */ /* 0x000ee20000300800 */
[----:B0-----:R-:W-:Y:S02]  /*98f0*/  IMAD R2, R21, UR21, RZ ;  /* 0x0000001515027c24 */ /* 0x001fe4000f8e02ff */
[----:B--2---:R-:W-:-:S03]  /*9900*/  IMAD R0, R24, UR21, RZ ;  /* 0x0000001518007c24 */ /* 0x004fc6000f8e02ff */
[----:B------:R-:W-:Y:S04]  /*9910*/  STL [R1+0xcc], R2 ;  /* 0x0000cc0201007387 */ /* 0x000fe80000100800 */
[----:B---3--:R0:W-:Y:S04]  /*9920*/  STL [R1+0x68c], R27 ;  /* 0x00068c1b01007387 */ /* 0x0081e80000100800 */
        /* <DEDUP_REMOVED lines=39> */
[----:B----4-:R-:W-:Y:S02]  /*9ba0*/  IMAD R25, R25, UR21, RZ ;  /* 0x0000001519197c24 */ /* 0x010fe4000f8e02ff */
[----:B------:R-:W-:Y:S02]  /*9bb0*/  IMAD R23, R23, UR21, RZ ;  /* 0x0000001517177c24 */ /* 0x000fe4000f8e02ff */
[----:B------:R-:W-:-:S02]  /*9bc0*/  IMAD R22, R22, UR21, RZ ;  /* 0x0000001516167c24 */ /* 0x000fc4000f8e02ff */
[----:B------:R-:W-:Y:S02]  /*9bd0*/  IMAD R20, R20, UR21, RZ ;  /* 0x0000001514147c24 */ /* 0x000fe4000f8e02ff */
[----:B------:R-:W-:Y:S02]  /*9be0*/  IMAD R18, R18, UR21, RZ ;  /* 0x0000001512127c24 */ /* 0x000fe4000f8e02ff */
[----:B------:R-:W-:Y:S02]  /*9bf0*/  IMAD R17, R17, UR21, RZ ;  /* 0x0000001511117c24 */ /* 0x000fe4000f8e02ff */
[----:B------:R-:W-:Y:S02]  /*9c00*/  IMAD R16, R16, UR21, RZ ;  /* 0x0000001510107c24 */ /* 0x000fe4000f8e02ff */
        /* <DEDUP_REMOVED lines=15> */
[----:B--2---:R-:W-:-:S05]  /*9d00*/  IMAD R27, R27, UR21, RZ ;  /* 0x000000151b1b7c24 */ /* 0x004fca000f8e02ff */
        /* <DEDUP_REMOVED lines=47> */
[----:B0-----:R-:W3:Y:S01]  /*a000*/  LDL.LU R13, [R1+0x62c] ;  /* 0x00062c00010d7983 */ /* 0x001ee20000300800 */
[----:B------:R-:W-:-:S02]  /*a010*/  IMAD R24, R24, UR21, RZ ;  /* 0x0000001518187c24 */ /* 0x000fc4000f8e02ff */
[----:B------:R-:W-:-:S03]  /*a020*/  IMAD R29, R29, UR21, RZ ;  /* 0x000000151d1d7c24 */ /* 0x000fc6000f8e02ff */
[----:B------:R0:W-:Y:S01]  /*a030*/  STL [R1+0x28], R24 ;  /* 0x0000281801007387 */ /* 0x0001e20000100800 */
[----:B------:R-:W-:-:S03]  /*a040*/  IMAD R28, R28, UR26, RZ ;  /* 0x0000001a1c1c7c24 */ /* 0x000fc6000f8e02ff */
[----:B0-----:R-:W4:Y:S04]  /*a050*/  LDL.LU R24, [R1+0x628] ;  /* 0x0006280001187983 */ /* 0x001f280000300800 */
[----:B------:R0:W-:Y:S02]  /*a060*/  STL [R1+0x74], R29 ;  /* 0x0000741d01007387 */ /* 0x0001e40000100800 */
[----:B0-----:R-:W-:Y:S02]  /*a070*/  IMAD R29, R19, UR21, RZ ;  /* 0x00000015131d7c24 */ /* 0x001fe4000f8e02ff */
[----:B------:R-:W-:-:S03]  /*a080*/  IMAD R19, R21, UR21, RZ ;  /* 0x0000001515137c24 */ /* 0x000fc6000f8e02ff */
[----:B------:R0:W-:Y:S04]  /*a090*/  STL [R1+0x24], R29 ;  /* 0x0000241d01007387 */ /* 0x0001e80000100800 */
[----:B------:R2:W-:Y:S01]  /*a0a0*/  STL [R1+0x20], R19 ;  /* 0x0000201301007387 */ /* 0x0005e20000100800 */
[----:B0-----:R-:W-:-:S04]  /*a0b0*/  IADD3 R29, P0, PT, R28, UR8, RZ ;  /* 0x000000081c1d7c10 */ /* 0x001fc8000ff1e0ff */
[----:B------:R-:W-:Y:S01]  /*a0c0*/  LEA.HI.X.SX32 R28, R28, UR9, 0x1, P0 ;  /* 0x000000091c1c7c11 */ /* 0x000fe200080f0eff */
[----:B------:R-:W-:Y:S01]  /*a0d0*/  STL [R1+0x620], R29 ;  /* 0x0006201d01007387 */ /* 0x000fe20000100800 */
[----:B------:R-:W0:Y:S01]  /*a0e0*/  LDCU.64 UR8, c[0x0][0x388] ;  /* 0x00007100ff0877ac */ /* 0x000e220008000a00 */
[----:B--2---:R-:W-:Y:S02]  /*a0f0*/  SHF.R.S32.HI R19, RZ, 0x1f, R14 ;  /* 0x0000001fff137819 */ /* 0x004fe4000001140e */
[----:B------:R-:W-:Y:S02]  /*a100*/  IADD3 R14, P6, PT, R14, UR10, RZ ;  /* 0x0000000a0e0e7c10 */ /* 0x000fe4000ffde0ff */
[----:B---3--:R-:W-:Y:S02]  /*a110*/  SHF.R.S32.HI R21, RZ, 0x1f, R13 ;  /* 0x0000001fff157819 */ /* 0x008fe4000001140d */
[----:B------:R-:W-:-:S05]  /*a120*/  IADD3 R13, P2, PT, R13, UR10, RZ ;  /* 0x0000000a0d0d7c10 */ /* 0x000fca000ff5e0ff */
[----:B------:R-:W-:Y:S04]  /*a130*/  STL [R1+0x2cc], R13 ;  /* 0x0002cc0d01007387 */ /* 0x000fe80000100800 */
[----:B------:R2:W-:Y:S04]  /*a140*/  STL [R1+0x2d4], R14 ;  /* 0x0002d40e01007387 */ /* 0x0005e80000100800 */
[----:B------:R3:W-:Y:S01]  /*a150*/  STL [R1+0x624], R28 ;  /* 0x0006241c01007387 */ /* 0x0007e20000100800 */
[----:B--2---:R-:W-:Y:S02]  /*a160*/  IADD3.X R14, PT, PT, R21, UR11, RZ, P2, !PT ;  /* 0x0000000b150e7c10 */ /* 0x004fe400097fe4ff */
[----:B---3--:R-:W-:-:S02]  /*a170*/  IADD3 R28, P0, PT, R12, UR10, RZ ;  /* 0x0000000a0c1c7c10 */ /* 0x008fc4000ff1e0ff */
[----:B------:R-:W-:-:S03]  /*a180*/  IADD3 R21, P2, PT, R11, UR10, RZ ;  /* 0x0000000a0b157c10 */ /* 0x000fc6000ff5e0ff */
[----:B------:R-:W-:Y:S01]  /*a190*/  STL [R1+0x2dc], R28 ;  /* 0x0002dc1c01007387 */ /* 0x000fe20000100800 */
[----:B------:R-:W-:-:S03]  /*a1a0*/  SHF.R.S32.HI R13, RZ, 0x1f, R12 ;  /* 0x0000001fff0d7819 */ /* 0x000fc6000001140c */
[----:B------:R2:W-:Y:S01]  /*a1b0*/  STL [R1+0x2c8], R14 ;  /* 0x0002c80e01007387 */ /* 0x0005e20000100800 */
[----:B------:R-:W-:-:S03]  /*a1c0*/  SHF.R.S32.HI R12, RZ, 0x1f, R11 ;  /* 0x0000001fff0c7819 */ /* 0x000fc6000001140b */
[----:B------:R-:W-:Y:S01]  /*a1d0*/  STL [R1+0x2e4], R21 ;  /* 0x0002e41501007387 */ /* 0x000fe20000100800 */
[----:B--2---:R-:W-:Y:S02]  /*a1e0*/  IADD3.X R14, PT, PT, R19, UR11, RZ, P6, !PT ;  /* 0x0000000b130e7c10 */ /* 0x004fe4000b7fe4ff */
[----:B------:R-:W-:-:S03]  /*a1f0*/  IADD3 R19, P6, PT, R10, UR10, RZ ;  /* 0x0000000a0a137c10 */ /* 0x000fc6000ffde0ff */
[----:B------:R2:W-:Y:S01]  /*a200*/  STL [R1+0x2d0], R14 ;  /* 0x0002d00e01007387 */ /* 0x0005e20000100800 */
[----:B------:R-:W-:Y:S02]  /*a210*/  IADD3.X R12, PT, PT, R12, UR11, RZ, P2, !PT ;  /* 0x0000000b0c0c7c10 */ /* 0x000fe400097fe4ff */
[----:B------:R-:W-:Y:S01]  /*a220*/  SHF.R.S32.HI R11, RZ, 0x1f, R10 ;  /* 0x0000001fff0b7819 */ /* 0x000fe2000001140a */
[----:B------:R-:W-:Y:S01]  /*a230*/  STL [R1+0x2ec], R19 ;  /* 0x0002ec1301007387 */ /* 0x000fe20000100800 */
[----:B--2---:R-:W-:Y:S02]  /*a240*/  IADD3.X R14, PT, PT, R13, UR11, RZ, P0, !PT ;  /* 0x0000000b0d0e7c10 */ /* 0x004fe400087fe4ff */
[----:B------:R-:W-:Y:S02]  /*a250*/  IADD3 R13, P0, PT, R9, UR10, RZ ;  /* 0x0000000a090d7c10 */ /* 0x000fe4000ff1e0ff */
[----:B------:R-:W-:Y:S01]  /*a260*/  SHF.R.S32.HI R10, RZ, 0x1f, R9 ;  /* 0x0000001fff0a7819 */ /* 0x000fe20000011409 */
[----:B------:R-:W-:Y:S04]  /*a270*/  STL [R1+0x2d8], R14 ;  /* 0x0002d80e01007387 */ /* 0x000fe80000100800 */
[----:B------:R2:W-:Y:S01]  /*a280*/  STL [R1+0x2f4], R13 ;  /* 0x0002f40d01007387 */ /* 0x0005e20000100800 */
[----:B------:R-:W-:-:S03]  /*a290*/  IADD3.X R10, PT, PT, R10, UR11, RZ, P0, !PT ;  /* 0x0000000b0a0a7c10 */ /* 0x000fc600087fe4ff */
[----:B------:R3:W-:Y:S01]  /*a2a0*/  STL [R1+0x2e0], R12 ;  /* 0x0002e00c01007387 */ /* 0x0007e20000100800 */
[----:B------:R-:W-:Y:S02]  /*a2b0*/  SHF.R.S32.HI R9, RZ, 0x1f, R8 ;  /* 0x0000001fff097819 */ /* 0x000fe40000011408 */
[----:B--2---:R-:W-:Y:S02]  /*a2c0*/  IADD3 R13, P2, PT, R8, UR10, RZ ;  /* 0x0000000a080d7c10 */ /* 0x004fe4000ff5e0ff */
[----:B---3--:R-:W-:Y:S02]  /*a2d0*/  IADD3.X R12, PT, PT, R11, UR11, RZ, P6, !PT ;  /* 0x0000000b0b0c7c10 */ /* 0x008fe4000b7fe4ff */
[----:B------:R-:W-:Y:S01]  /*a2e0*/  IADD3 R11, P6, PT, R7, UR10, RZ ;  /* 0x0000000a070b7c10 */ /* 0x000fe2000ffde0ff */
[----:B------:R-:W-:Y:S01]  /*a2f0*/  STL [R1+0x2fc], R13 ;  /* 0x0002fc0d01007387 */ /* 0x000fe20000100800 */
[----:B------:R-:W-:-:S03]  /*a300*/  SHF.R.S32.HI R8, RZ, 0x1f, R7 ;  /* 0x0000001fff087819 */ /* 0x000fc60000011407 */
        /* <DEDUP_REMOVED lines=18> */
[----:B------:R-:W-:Y:S04]  /*a430*/  STL [R1+0x31c], R9 ;  /* 0x00031c0901007387 */ /* 0x000fe80000100800 */
[----:B------:R-:W-:Y:S01]  /*a440*/  STL [R1+0x308], R8 ;  /* 0x0003080801007387 */ /* 0x000fe20000100800 */
[----:B------:R-:W-:-:S03]  /*a450*/  SHF.R.S32.HI R6, RZ, 0x1f, R4 ;  /* 0x0000001fff067819 */ /* 0x000fc60000011404 */
[----:B------:R2:W-:Y:S04]  /*a460*/  STL [R1+0x324], R7 ;  /* 0x0003240701007387 */ /* 0x0005e80000100800 */
[----:B------:R3:W-:Y:S01]  /*a470*/  STL [R1+0x310], R5 ;  /* 0x0003100501007387 */ /* 0x0007e20000100800 */
[----:B--2---:R-:W-:Y:S02]  /*a480*/  IADD3 R7, P2, PT, R2, UR10, RZ ;  /* 0x0000000a02077c10 */ /* 0x004fe4000ff5e0ff */
[----:B---3--:R-:W-:-:S03]  /*a490*/  IADD3.X R5, PT, PT, R3, UR11, RZ, P6, !PT ;  /* 0x0000000b03057c10 */ /* 0x008fc6000b7fe4ff */
[----:B------:R-:W-:Y:S01]  /*a4a0*/  STL [R1+0x32c], R7 ;  /* 0x00032c0701007387 */ /* 0x000fe20000100800 */
[----:B------:R-:W-:Y:S02]  /*a4b0*/  IADD3 R3, P6, PT, R0, UR10, RZ ;  /* 0x0000000a00037c10 */ /* 0x000fe4000ffde0ff */
[----:B------:R-:W-:Y:S01]  /*a4c0*/  IADD3.X R6, PT, PT, R6, UR11, RZ, P0, !PT ;  /* 0x0000000b06067c10 */ /* 0x000fe200087fe4ff */
[----:B------:R2:W-:Y:S01]  /*a4d0*/  STL [R1+0x318], R5 ;  /* 0x0003180501007387 */ /* 0x0005e20000100800 */
[----:B------:R-:W-:-:S03]  /*a4e0*/  SHF.R.S32.HI R4, RZ, 0x1f, R2 ;  /* 0x0000001fff047819 */ /* 0x000fc60000011402 */
[----:B------:R-:W-:Y:S01]  /*a4f0*/  STL [R1+0x334], R3 ;  /* 0x0003340301007387 */ /* 0x000fe20000100800 */
[----:B------:R-:W-:Y:S02]  /*a500*/  IADD3.X R4, PT, PT, R4, UR11, RZ, P2, !PT ;  /* 0x0000000b04047c10 */ /* 0x000fe400097fe4ff */
[----:B--2---:R-:W-:Y:S01]  /*a510*/  IADD3 R5, P0, PT, R15, UR10, RZ ;  /* 0x0000000a0f057c10 */ /* 0x004fe2000ff1e0ff */
[----:B------:R-:W-:Y:S01]  /*a520*/  STL [R1+0x320], R6 ;  /* 0x0003200601007387 */ /* 0x000fe20000100800 */
[----:B------:R-:W-:-:S03]  /*a530*/  SHF.R.S32.HI R2, RZ, 0x1f, R0 ;  /* 0x0000001fff027819 */ /* 0x000fc60000011400 */
[----:B------:R2:W-:Y:S04]  /*a540*/  STL [R1+0x33c], R5 ;  /* 0x00033c0501007387 */ /* 0x0005e80000100800 */
[----:B------:R-:W3:Y:S01]  /*a550*/  LDL.LU R12, [R1] ;  /* 0x00000000010c7983 */ /* 0x000ee20000300800 */
[----:B------:R-:W-:Y:S02]  /*a560*/  IADD3.X R2, PT, PT, R2, UR11, RZ, P6, !PT ;  /* 0x0000000b02027c10 */ /* 0x000fe4000b7fe4ff */
[----:B--2---:R-:W-:Y:S01]  /*a570*/  IADD3 R5, P2, PT, R16, UR10, RZ ;  /* 0x0000000a10057c10 */ /* 0x004fe2000ff5e0ff */
[----:B------:R-:W-:Y:S01]  /*a580*/  STL [R1+0x328], R4 ;  /* 0x0003280401007387 */ /* 0x000fe20000100800 */
[----:B------:R-:W-:-:S03]  /*a590*/  SHF.R.S32.HI R0, RZ, 0x1f, R15 ;  /* 0x0000001fff007819 */ /* 0x000fc6000001140f */
[----:B------:R2:W-:Y:S01]  /*a5a0*/  STL [R1+0x344], R5 ;  /* 0x0003440501007387 */ /* 0x0005e20000100800 */
[----:B------:R-:W-:-:S03]  /*a5b0*/  IADD3.X R6, PT, PT, R0, UR11, RZ, P0, !PT ;  /* 0x0000000b00067c10 */ /* 0x000fc600087fe4ff */
[----:B------:R-:W3:Y:S01]  /*a5c0*/  LDL.LU R13, [R1+0x4] ;  /* 0x00000400010d7983 */ /* 0x000ee20000300800 */
[----:B--2---:R-:W-:-:S03]  /*a5d0*/  IADD3 R5, P6, PT, R17, UR10, RZ ;  /* 0x0000000a11057c10 */ /* 0x004fc6000ffde0ff */
[----:B------:R-:W-:Y:S01]  /*a5e0*/  STL [R1+0x330], R2 ;  /* 0x0003300201007387 */ /* 0x000fe20000100800 */
[----:B------:R-:W-:-:S03]  /*a5f0*/  SHF.R.S32.HI R3, RZ, 0x1f, R16 ;  /* 0x0000001fff037819 */ /* 0x000fc60000011410 */
[----:B------:R2:W-:Y:S01]  /*a600*/  STL [R1+0x34c], R5 ;  /* 0x00034c0501007387 */ /* 0x0005e20000100800 */
[----:B------:R-:W-:-:S03]  /*a610*/  IADD3.X R3, PT, PT, R3, UR11, RZ, P2, !PT ;  /* 0x0000000b03037c10 */ /* 0x000fc600097fe4ff */
[----:B------:R-:W-:Y:S01]  /*a620*/  STL [R1+0x338], R6 ;  /* 0x0003380601007387 */ /* 0x000fe20000100800 */
[----:B--2---:R-:W-:Y:S02]  /*a630*/  IADD3 R5, P0, PT, R18, UR10, RZ ;  /* 0x0000000a12057c10 */ /* 0x004fe4000ff1e0ff */
[----:B------:R-:W-:-:S03]  /*a640*/  SHF.R.S32.HI R4, RZ, 0x1f, R17 ;  /* 0x0000001fff047819 */ /* 0x000fc60000011411 */
[----:B------:R2:W-:Y:S04]  /*a650*/  STL [R1+0x354], R5 ;  /* 0x0003540501007387 */ /* 0x0005e80000100800 */
[----:B------:R-:W3:Y:S01]  /*a660*/  LDL.LU R19, [R1+0x8] ;  /* 0x0000080001137983 */ /* 0x000ee20000300800 */
[----:B------:R-:W-:Y:S02]  /*a670*/  IADD3.X R4, PT, PT, R4, UR11, RZ, P6, !PT ;  /* 0x0000000b04047c10 */ /* 0x000fe4000b7fe4ff */
[----:B--2---:R-:W-:Y:S01]  /*a680*/  IADD3 R5, P2, PT, R20, UR10, RZ ;  /* 0x0000000a14057c10 */ /* 0x004fe2000ff5e0ff */
[----:B------:R-:W-:Y:S04]  /*a690*/  STL [R1+0x340], R3 ;  /* 0x0003400301007387 */ /* 0x000fe80000100800 */
[----:B------:R2:W-:Y:S04]  /*a6a0*/  STL [R1+0x35c], R5 ;  /* 0x00035c0501007387 */ /* 0x0005e80000100800 */
[----:B------:R-:W3:Y:S01]  /*a6b0*/  LDL.LU R28, [R1+0xc] ;  /* 0x00000c00011c7983 */ /* 0x000ee20000300800 */
[----:B--2---:R-:W-:-:S03]  /*a6c0*/  IADD3 R5, P6, PT, R22, UR10, RZ ;  /* 0x0000000a16057c10 */ /* 0x004fc6000ffde0ff */
[----:B------:R-:W-:Y:S01]  /*a6d0*/  STL [R1+0x348], R4 ;  /* 0x0003480401007387 */ /* 0x000fe20000100800 */
[----:B------:R-:W-:-:S03]  /*a6e0*/  SHF.R.S32.HI R2, RZ, 0x1f, R18 ;  /* 0x0000001fff027819 */ /* 0x000fc60000011412 */
[----:B------:R2:W-:Y:S04]  /*a6f0*/  STL [R1+0x364], R5 ;  /* 0x0003640501007387 */ /* 0x0005e80000100800 */
[----:B------:R-:W3:Y:S01]  /*a700*/  LDL.LU R21, [R1+0x10] ;  /* 0x0000100001157983 */ /* 0x000ee20000300800 */
[----:B------:R-:W-:-:S05]  /*a710*/  IADD3.X R2, PT, PT, R2, UR11, RZ, P0, !PT ;  /* 0x0000000b02027c10 */ /* 0x000fca00087fe4ff */
[----:B------:R-:W-:Y:S04]  /*a720*/  STL [R1+0x350], R2 ;  /* 0x0003500201007387 */ /* 0x000fe80000100800 */
[----:B------:R-:W3:Y:S01]  /*a730*/  LDL.LU R14, [R1+0x14] ;  /* 0x00001400010e7983 */ /* 0x000ee20000300800 */
[----:B--2---:R-:W-:Y:S02]  /*a740*/  IADD3 R5, P0, PT, R23, UR10, RZ ;  /* 0x0000000a17057c10 */ /* 0x004fe4000ff1e0ff */
[----:B------:R-:W-:-:S03]  /*a750*/  SHF.R.S32.HI R0, RZ, 0x1f, R20 ;  /* 0x0000001fff007819 */ /* 0x000fc60000011414 */
[----:B------:R4:W-:Y:S01]  /*a760*/  STL [R1+0x36c], R5 ;  /* 0x00036c0501007387 */ /* 0x0009e20000100800 */
[----:B------:R-:W-:Y:S02]  /*a770*/  IADD3.X R0, PT, PT, R0, UR11, RZ, P2, !PT ;  /* 0x0000000b00007c10 */ /* 0x000fe400097fe4ff */
[----:B------:R-:W-:Y:S01]  /*a780*/  SHF.R.S32.HI R3, RZ, 0x1f, R22 ;  /* 0x0000001fff037819 */ /* 0x000fe20000011416 */
[----:B------:R-:W2:Y:S01]  /*a790*/  LDL.LU R29, [R1+0x18] ;  /* 0x00001800011d7983 */ /* 0x000ea20000300800 */
[----:B----4-:R-:W-:-:S03]  /*a7a0*/  IADD3 R5, P2, PT, R25, UR10, RZ ;  /* 0x0000000a19057c10 */ /* 0x010fc6000ff5e0ff */
[----:B------:R-:W-:Y:S01]  /*a7b0*/  STL [R1+0x358], R0 ;  /* 0x0003580001007387 */ /* 0x000fe20000100800 */
[----:B------:R-:W-:-:S03]  /*a7c0*/  IADD3.X R3, PT, PT, R3, UR11, RZ, P6, !PT ;  /* 0x0000000b03037c10 */ /* 0x000fc6000b7fe4ff */
[----:B------:R4:W-:Y:S01]  /*a7d0*/  STL [R1+0x374], R5 ;  /* 0x0003740501007387 */ /* 0x0009e20000100800 */
[----:B------:R-:W-:-:S03]  /*a7e0*/  SHF.R.S32.HI R4, RZ, 0x1f, R23 ;  /* 0x0000001fff047819 */ /* 0x000fc60000011417 */
[----:B------:R-:W2:Y:S01]  /*a7f0*/  LDL.LU R10, [R1+0x1c] ;  /* 0x00001c00010a7983 */ /* 0x000ea20000300800 */
[----:B------:R-:W-:Y:S02]  /*a800*/  IADD3.X R6, PT, PT, R4, UR11, RZ, P0, !PT ;  /* 0x0000000b04067c10 */ /* 0x000fe400087fe4ff */
[----:B----4-:R-:W-:Y:S01]  /*a810*/  IADD3 R5, P6, PT, R26, UR10, RZ ;  /* 0x0000000a1a057c10 */ /* 0x010fe2000ffde0ff */
[----:B------:R-:W-:Y:S01]  /*a820*/  STL [R1+0x360], R3 ;  /* 0x0003600301007387 */ /* 0x000fe20000100800 */
[----:B------:R-:W-:-:S03]  /*a830*/  SHF.R.S32.HI R2, RZ, 0x1f, R25 ;  /* 0x0000001fff027819 */ /* 0x000fc60000011419 */
[----:B------:R4:W-:Y:S01]  /*a840*/  STL [R1+0x37c], R5 ;  /* 0x00037c0501007387 */ /* 0x0009e20000100800 */
[----:B------:R-:W-:-:S03]  /*a850*/  IADD3.X R2, PT, PT, R2, UR11, RZ, P2, !PT ;  /* 0x0000000b02027c10 */ /* 0x000fc600097fe4ff */
[----:B------:R-:W-:Y:S01]  /*a860*/  STL [R1+0x368], R6 ;  /* 0x0003680601007387 */ /* 0x000fe20000100800 */
[----:B----4-:R-:W-:Y:S02]  /*a870*/  IADD3 R5, P0, PT, R27, UR10, RZ ;  /* 0x0000000a1b057c10 */ /* 0x010fe4000ff1e0ff */
[----:B------:R-:W-:-:S03]  /*a880*/  SHF.R.S32.HI R0, RZ, 0x1f, R26 ;  /* 0x0000001fff007819 */ /* 0x000fc6000001141a */
[----:B------:R3:W-:Y:S04]  /*a890*/  STL [R1+0x384], R5 ;  /* 0x0003840501007387 */ /* 0x0007e80000100800 */
[----:B------:R-:W4:Y:S01]  /*a8a0*/  LDL.LU R11, [R1+0x2c] ;  /* 0x00002c00010b7983 */ /* 0x000f220000300800 */
[----:B------:R-:W-:-:S03]  /*a8b0*/  IADD3.X R0, PT, PT, R0, UR11, RZ, P6, !PT ;  /* 0x0000000b00007c10 */ /* 0x000fc6000b7fe4ff */
[----:B------:R0:W-:Y:S01]  /*a8c0*/  STL [R1+0x370], R2 ;  /* 0x0003700201007387 */ /* 0x0001e20000100800 */
[----:B------:R-:W-:-:S04]  /*a8d0*/  SHF.R.S32.HI R3, RZ, 0x1f, R27 ;  /* 0x0000001fff037819 */ /* 0x000fc8000001141b */
[----:B------:R-:W-:Y:S02]  /*a8e0*/  IADD3.X R3, PT, PT, R3, UR11, RZ, P0, !PT ;  /* 0x0000000b03037c10 */ /* 0x000fe400087fe4ff */
[----:B---3--:R-:W-:Y:S02]  /*a8f0*/  IADD3 R5, P2, PT, R12, UR10, RZ ;  /* 0x0000000a0c057c10 */ /* 0x008fe4000ff5e0ff */
[----:B------:R-:W-:-:S03]  /*a900*/  SHF.R.S32.HI R4, RZ, 0x1f, R12 ;  /* 0x0000001fff047819 */ /* 0x000fc6000001140c */
[----:B------:R3:W-:Y:S04]  /*a910*/  STL [R1+0x38c], R5 ;  /* 0x00038c0501007387 */ /* 0x0007e80000100800 */
[----:B------:R-:W4:Y:S04]  /*a920*/  LDL.LU R12, [R1+0x30] ;  /* 0x00003000010c7983 */ /* 0x000f280000300800 */
[----:B------:R1:W-:Y:S01]  /*a930*/  STL [R1+0x378], R0 ;  /* 0x0003780001007387 */ /* 0x0003e20000100800 */
[----:B0-----:R-:W-:Y:S02]  /*a940*/  SHF.R.S32.HI R2, RZ, 0x1f, R13 ;  /* 0x0000001fff027819 */ /* 0x001fe4000001140d */
[----:B---3--:R-:W-:-:S02]  /*a950*/  IADD3 R5, P6, PT, R13, UR10, RZ ;  /* 0x0000000a0d057c10 */ /* 0x008fc4000ffde0ff */
[----:B------:R-:W3:Y:S04]  /*a960*/  LDL.LU R13, [R1+0x34] ;  /* 0x00003400010d7983 */ /* 0x000ee80000300800 */
[----:B------:R0:W-:Y:S01]  /*a970*/  STL [R1+0x394], R5 ;  /* 0x0003940501007387 */ /* 0x0001e20000100800 */
[----:B------:R-:W-:Y:S02]  /*a980*/  IADD3.X R4, PT, PT, R4, UR11, RZ, P2, !PT ;  /* 0x0000000b04047c10 */ /* 0x000fe400097fe4ff */
[----:B------:R-:W-:Y:S02]  /*a990*/  IADD3.X R6, PT, PT, R2, UR11, RZ, P6, !PT ;  /* 0x0000000b02067c10 */ /* 0x000fe4000b7fe4ff */
[----:B-1----:R-:W-:Y:S02]  /*a9a0*/  SHF.R.S32.HI R0, RZ, 0x1f, R19 ;  /* 0x0000001fff007819 */ /* 0x002fe40000011413 */
[----:B0-----:R-:W-:-:S02]  /*a9b0*/  IADD3 R5, P0, PT, R19, UR10, RZ ;  /* 0x0000000a13057c10 */ /* 0x001fc4000ff1e0ff */
[----:B------:R-:W3:Y:S04]  /*a9c0*/  LDL.LU R19, [R1+0x38] ;  /* 0x0000380001137983 */ /* 0x000ee80000300800 */
[----:B------:R0:W-:Y:S04]  /*a9d0*/  STL [R1+0x380], R3 ;  /* 0x0003800301007387 */ /* 0x0001e80000100800 */
[----:B------:R1:W-:Y:S01]  /*a9e0*/  STL [R1+0x39c], R5 ;  /* 0x00039c0501007387 */ /* 0x0003e20000100800 */
[----:B0-----:R-:W-:Y:S02]  /*a9f0*/  SHF.R.S32.HI R3, RZ, 0x1f, R28 ;  /* 0x0000001fff037819 */ /* 0x001fe4000001141c */
[----:B-1----:R-:W-:-:S02]  /*aa00*/  IADD3 R5, P2, PT, R28, UR10, RZ ;  /* 0x0000000a1c057c10 */ /* 0x002fc4000ff5e0ff */
[----:B------:R-:W3:Y:S04]  /*aa10*/  LDL.LU R28, [R1+0x3c] ;  /* 0x00003c00011c7983 */ /* 0x000ee80000300800 */
[----:B------:R-:W-:Y:S04]  /*aa20*/  STL [R1+0x388], R4 ;  /* 0x0003880401007387 */ /* 0x000fe80000100800 */
[----:B------:R0:W-:Y:S04]  /*aa30*/  STL [R1+0x3a4], R5 ;  /* 0x0003a40501007387 */ /* 0x0001e80000100800 */
[----:B------:R-:W-:Y:S01]  /*aa40*/  STL [R1+0x390], R6 ;  /* 0x0003900601007387 */ /* 0x000fe20000100800 */
[----:B0-----:R-:W-:-:S02]  /*aa50*/  IADD3 R5, P6, PT, R21, UR10, RZ ;  /* 0x0000000a15057c10 */ /* 0x001fc4000ffde0ff */
[----:B------:R-:W-:-:S03]  /*aa60*/  SHF.R.S32.HI R4, RZ, 0x1f, R21 ;  /* 0x0000001fff047819 */ /* 0x000fc60000011415 */
[----:B------:R0:W-:Y:S04]  /*aa70*/  STL [R1+0x3ac], R5 ;  /* 0x0003ac0501007387 */ /* 0x0001e80000100800 */
[----:B------:R-:W3:Y:S01]  /*aa80*/  LDL.LU R21, [R1+0x44] ;  /* 0x0000440001157983 */ /* 0x000ee20000300800 */
[----:B------:R-:W-:Y:S02]  /*aa90*/  IADD3.X R0, PT, PT, R0, UR11, RZ, P0, !PT ;  /* 0x0000000b00007c10 */ /* 0x000fe400087fe4ff */
[----:B0-----:R-:W-:-:S03]  /*aaa0*/  IADD3 R5, P0, PT, R14, UR10, RZ ;  /* 0x0000000a0e057c10 */ /* 0x001fc6000ff1e0ff */
[----:B------:R-:W-:Y:S01]  /*aab0*/  STL [R1+0x398], R0 ;  /* 0x0003980001007387 */ /* 0x000fe20000100800 */
[----:B------:R-:W-:-:S03]  /*aac0*/  SHF.R.S32.HI R2, RZ, 0x1f, R14 ;  /* 0x0000001fff027819 */ /* 0x000fc6000001140e */
[----:B------:R2:W-:Y:S04]  /*aad0*/  STL [R1+0x3b4], R5 ;  /* 0x0003b40501007387 */ /* 0x0005e80000100800 */
[----:B------:R-:W3:Y:S01]  /*aae0*/  LDL.LU R14, [R1+0x48] ;  /* 0x00004800010e7983 */ /* 0x000ee20000300800 */
[----:B------:R-:W-:Y:S02]  /*aaf0*/  IADD3.X R3, PT, PT, R3, UR11, RZ, P2, !PT ;  /* 0x0000000b03037c10 */ /* 0x000fe400097fe4ff */
[----:B--2---:R-:W-:-:S03]  /*ab00*/  IADD3 R5, P2, PT, R29, UR10, RZ ;  /* 0x0000000a1d057c10 */ /* 0x004fc6000ff5e0ff */
[----:B------:R0:W-:Y:S01]  /*ab10*/  STL [R1+0x3a0], R3 ;  /* 0x0003a00301007387 */ /* 0x0001e20000100800 */
[----:B------:R-:W-:Y:S02]  /*ab20*/  SHF.R.S32.HI R0, RZ, 0x1f, R29 ;  /* 0x0000001fff007819 */ /* 0x000fe4000001141d */
[----:B------:R-:W-:Y:S01]  /*ab30*/  IADD3.X R4, PT, PT, R4, UR11, RZ, P6, !PT ;  /* 0x0000000b04047c10 */ /* 0x000fe2000b7fe4ff */
[----:B------:R1:W-:Y:S04]  /*ab40*/  STL [R1+0x3bc], R5 ;  /* 0x0003bc0501007387 */ /* 0x0003e80000100800 */
[----:B------:R-:W2:Y:S01]  /*ab50*/  LDL.LU R29, [R1+0x4c] ;  /* 0x00004c00011d7983 */ /* 0x000ea20000300800 */
[----:B0-----:R-:W-:-:S03]  /*ab60*/  SHF.R.S32.HI R3, RZ, 0x1f, R10 ;  /* 0x0000001fff037819 */ /* 0x001fc6000001140a */
[----:B------:R4:W-:Y:S01]  /*ab70*/  STL [R1+0x3a8], R4 ;  /* 0x0003a80401007387 */ /* 0x0009e20000100800 */
[----:B-1----:R-:W-:-:S03]  /*ab80*/  IADD3 R5, P6, PT, R10, UR10, RZ ;  /* 0x0000000a0a057c10 */ /* 0x002fc6000ffde0ff */
[----:B------:R-:W2:Y:S01]  /*ab90*/  LDL.LU R10, [R1+0x50] ;  /* 0x00005000010a7983 */ /* 0x000ea20000300800 */
[----:B------:R-:W-:-:S03]  /*aba0*/  IADD3.X R2, PT, PT, R2, UR11, RZ, P0, !PT ;  /* 0x0000000b02027c10 */ /* 0x000fc600087fe4ff */
[----:B------:R0:W-:Y:S01]  /*abb0*/  STL [R1+0x3c4], R5 ;  /* 0x0003c40501007387 */ /* 0x0001e20000100800 */
[----:B----4-:R-:W-:Y:S02]  /*abc0*/  SHF.R.S32.HI R4, RZ, 0x1f, R11 ;  /* 0x0000001fff047819 */ /* 0x010fe4000001140b */
[----:B------:R-:W-:Y:S02]  /*abd0*/  IADD3.X R6, PT, PT, R0, UR11, RZ, P2, !PT ;  /* 0x0000000b00067c10 */ /* 0x000fe400097fe4ff */
[----:B0-----:R-:W-:Y:S02]  /*abe0*/  IADD3 R5, P0, PT, R11, UR10, RZ ;  /* 0x0000000a0b057c10 */ /* 0x001fe4000ff1e0ff */
[----:B------:R-:W4:Y:S04]  /*abf0*/  LDL.LU R11, [R1+0x54] ;  /* 0x00005400010b7983 */ /* 0x000f280000300800 */
[----:B------:R-:W-:Y:S04]  /*ac00*/  STL [R1+0x3b0], R2 ;  /* 0x0003b00201007387 */ /* 0x000fe80000100800 */
[----:B------:R0:W-:Y:S01]  /*ac10*/  STL [R1+0x3cc], R5 ;  /* 0x0003cc0501007387 */ /* 0x0001e20000100800 */
[----:B------:R-:W-:-:S03]  /*ac20*/  IADD3.X R3, PT, PT, R3, UR11, RZ, P6, !PT ;  /* 0x0000000b03037c10 */ /* 0x000fc6000b7fe4ff */
[----:B------:R-:W-:Y:S01]  /*ac30*/  STL [R1+0x3b8], R6 ;  /* 0x0003b80601007387 */ /* 0x000fe20000100800 */
[----:B------:R-:W-:Y:S02]  /*ac40*/  IADD3.X R4, PT, PT, R4, UR11, RZ, P0, !PT ;  /* 0x0000000b04047c10 */ /* 0x000fe400087fe4ff */
[----:B0-----:R-:W-:Y:S02]  /*ac50*/  IADD3 R5, P2, PT, R12, UR10, RZ ;  /* 0x0000000a0c057c10 */ /* 0x001fe4000ff5e0ff */
[----:B------:R-:W-:-:S03]  /*ac60*/  SHF.R.S32.HI R2, RZ, 0x1f, R12 ;  /* 0x0000001fff027819 */ /* 0x000fc6000001140c */
[----:B------:R0:W-:Y:S04]  /*ac70*/  STL [R1+0x3d4], R5 ;  /* 0x0003d40501007387 */ /* 0x0001e80000100800 */
[----:B------:R-:W4:Y:S01]  /*ac80*/  LDL.LU R12, [R1+0x58] ;  /* 0x00005800010c7983 */ /* 0x000f220000300800 */
[----:B---3--:R-:W-:Y:S02]  /*ac90*/  SHF.R.S32.HI R0, RZ, 0x1f, R13 ;  /* 0x0000001fff007819 */ /* 0x008fe4000001140d */
[----:B0-----:R-:W-:Y:S01]  /*aca0*/  IADD3 R5, P6, PT, R13, UR10, RZ ;  /* 0x0000000a0d057c10 */ /* 0x001fe2000ffde0ff */
[----:B------:R-:W-:Y:S04]  /*acb0*/  STL [R1+0x3c0], R3 ;  /* 0x0003c00301007387 */ /* 0x000fe80000100800 */
[----:B------:R0:W-:Y:S04]  /*acc0*/  STL [R1+0x3dc], R5 ;  /* 0x0003dc0501007387 */ /* 0x0001e80000100800 */
[----:B------:R-:W3:Y:S01]  /*acd0*/  LDL.LU R13, [R1+0x5c] ;  /* 0x00005c00010d7983 */ /* 0x000ee20000300800 */
[----:B------:R-:W-:-:S03]  /*ace0*/  IADD3.X R2, PT, PT, R2, UR11, RZ, P2, !PT ;  /* 0x0000000b02027c10 */ /* 0x000fc600097fe4ff */
[----:B------:R1:W-:Y:S01]  /*acf0*/  STL [R1+0x3c8], R4 ;  /* 0x0003c80401007387 */ /* 0x0003e20000100800 */
[----:B0-----:R-:W-:Y:S02]  /*ad00*/  IADD3 R5, P0, PT, R19, UR10, RZ ;  /* 0x0000000a13057c10 */ /* 0x001fe4000ff1e0ff */
[----:B------:R-:W-:-:S03]  /*ad10*/  SHF.R.S32.HI R3, RZ, 0x1f, R19 ;  /* 0x0000001fff037819 */ /* 0x000fc60000011413 */
[----:B------:R0:W-:Y:S04]  /*ad20*/  STL [R1+0x3e4], R5 ;  /* 0x0003e40501007387 */ /* 0x0001e80000100800 */
[----:B------:R-:W3:Y:S04]  /*ad30*/  LDL.LU R19, [R1+0x60] ;  /* 0x0000600001137983 */ /* 0x000ee80000300800 */
[----:B------:R0:W-:Y:S01]  /*ad40*/  STL [R1+0x3d0], R2 ;  /* 0x0003d00201007387 */ /* 0x0001e20000100800 */
[----:B------:R-:W-:Y:S02]  /*ad50*/  IADD3.X R0, PT, PT, R0, UR11, RZ, P6, !PT ;  /* 0x0000000b00007c10 */ /* 0x000fe4000b7fe4ff */
[----:B-1----:R-:W-:-:S02]  /*ad60*/  SHF.R.S32.HI R4, RZ, 0x1f, R28 ;  /* 0x0000001fff047819 */ /* 0x002fc4000001141c */
[----:B0-----:R-:W-:Y:S02]  /*ad70*/  IADD3 R5, P2, PT, R28, UR10, RZ ;  /* 0x0000000a1c057c10 */ /* 0x001fe4000ff5e0ff */
[----:B------:R-:W3:Y:S04]  /*ad80*/  LDL.LU R28, [R1+0x64] ;  /* 0x00006400011c7983 */ /* 0x000ee80000300800 */
[----:B------:R0:W-:Y:S01]  /*ad90*/  STL [R1+0x3ec], R5 ;  /* 0x0003ec0501007387 */ /* 0x0001e20000100800 */
[----:B------:R-:W-:Y:S02]  /*ada0*/  IADD3.X R3, PT, PT, R3, UR11, RZ, P0, !PT ;  /* 0x0000000b03037c10 */ /* 0x000fe400087fe4ff */
[----:B------:R-:W-:Y:S02]  /*adb0*/  SHF.R.S32.HI R2, RZ, 0x1f, R21 ;  /* 0x0000001fff027819 */ /* 0x000fe40000011415 */
[----:B0-----:R-:W-:-:S02]  /*adc0*/  IADD3 R5, P6, PT, R21, UR10, RZ ;  /* 0x0000000a15057c10 */ /* 0x001fc4000ffde0ff */
[----:B------:R-:W3:Y:S04]  /*add0*/  LDL.LU R21, [R1+0x68] ;  /* 0x0000680001157983 */ /* 0x000ee80000300800 */
[----:B------:R0:W-:Y:S04]  /*ade0*/  STL [R1+0x3d8], R0 ;  /* 0x0003d80001007387 */ /* 0x0001e80000100800 */
[----:B------:R1:W-:Y:S01]  /*adf0*/  STL [R1+0x3f4], R5 ;  /* 0x0003f40501007387 */ /* 0x0003e20000100800 */
[----:B0-----:R-:W-:Y:S02]  /*ae00*/  SHF.R.S32.HI R0, RZ, 0x1f, R14 ;  /* 0x0000001fff007819 */ /* 0x001fe4000001140e */
[----:B-1----:R-:W-:-:S02]  /*ae10*/  IADD3 R5, P0, PT, R14, UR10, RZ ;  /* 0x0000000a0e057c10 */ /* 0x002fc4000ff1e0ff */
[----:B------:R-:W3:Y:S01]  /*ae20*/  LDL.LU R14, [R1+0x6c] ;  /* 0x00006c00010e7983 */ /* 0x000ee20000300800 */
[----:B------:R-:W-:-:S03]  /*ae30*/  IADD3.X R6, PT, PT, R4, UR11, RZ, P2, !PT ;  /* 0x0000000b04067c10 */ /* 0x000fc600097fe4ff */
[----:B------:R-:W-:Y:S04]  /*ae40*/  STL [R1+0x3e0], R3 ;  /* 0x0003e00301007387 */ /* 0x000fe80000100800 */
[----:B------:R2:W-:Y:S01]  /*ae50*/  STL [R1+0x3fc], R5 ;  /* 0x0003fc0501007387 */ /* 0x0005e20000100800 */
[----:B------:R-:W-:-:S03]  /*ae60*/  IADD3.X R2, PT, PT, R2, UR11, RZ, P6, !PT ;  /* 0x0000000b02027c10 */ /* 0x000fc6000b7fe4ff */
[----:B------:R-:W-:Y:S01]  /*ae70*/  STL [R1+0x3e8], R6 ;  /* 0x0003e80601007387 */ /* 0x000fe20000100800 */
[----:B--2---:R-:W-:Y:S02]  /*ae80*/  IADD3 R5, P2, PT, R29, UR10, RZ ;  /* 0x0000000a1d057c10 */ /* 0x004fe4000ff5e0ff */
[----:B------:R-:W-:-:S03]  /*ae90*/  SHF.R.S32.HI R3, RZ, 0x1f, R29 ;  /* 0x0000001fff037819 */ /* 0x000fc6000001141d */
[----:B------:R0:W-:Y:S04]  /*aea0*/  STL [R1+0x404], R5 ;  /* 0x0004040501007387 */ /* 0x0001e80000100800 */
[----:B------:R-:W2:Y:S01]  /*aeb0*/  LDL.LU R29, [R1+0x70] ;  /* 0x00007000011d7983 */ /* 0x000ea20000300800 */
[----:B------:R-:W-:Y:S02]  /*aec0*/  SHF.R.S32.HI R4, RZ, 0x1f, R10 ;  /* 0x0000001fff047819 */ /* 0x000fe4000001140a */
[----:B0-----:R-:W-:Y:S01]  /*aed0*/  IADD3 R5, P6, PT, R10, UR10, RZ ;  /* 0x0000000a0a057c10 */ /* 0x001fe2000ffde0ff */
[----:B------:R4:W-:Y:S01]  /*aee0*/  STL [R1+0x3f0], R2 ;  /* 0x0003f00201007387 */ /* 0x0009e20000100800 */
[----:B------:R-:W-:-:S03]  /*aef0*/  IADD3.X R0, PT, PT, R0, UR11, RZ, P0, !PT ;  /* 0x0000000b00007c10 */ /* 0x000fc600087fe4ff */
[----:B------:R0:W-:Y:S04]  /*af00*/  STL [R1+0x40c], R5 ;  /* 0x00040c0501007387 */ /* 0x0001e80000100800 */
[----:B------:R-:W2:Y:S01]  /*af10*/  LDL.LU R10, [R1+0x78] ;  /* 0x00007800010a7983 */ /* 0x000ea20000300800 */
[----:B----4-:R-:W-:-:S03]  /*af20*/  SHF.R.S32.HI R2, RZ, 0x1f, R11 ;  /* 0x0000001fff027819 */ /* 0x010fc6000001140b */
[----:B------:R1:W-:Y:S01]  /*af30*/  STL [R1+0x3f8], R0 ;  /* 0x0003f80001007387 */ /* 0x0003e20000100800 */
[----:B0-----:R-:W-:-:S03]  /*af40*/  IADD3 R5, P0, PT, R11, UR10, RZ ;  /* 0x0000000a0b057c10 */ /* 0x001fc6000ff1e0ff */
[----:B------:R-:W4:Y:S01]  /*af50*/  LDL.LU R11, [R1+0x7c] ;  /* 0x00007c00010b7983 */ /* 0x000f220000300800 */
[----:B------:R-:W-:-:S03]  /*af60*/  IADD3.X R3, PT, PT, R3, UR11, RZ, P2, !PT ;  /* 0x0000000b03037c10 */ /* 0x000fc600097fe4ff */
[----:B------:R0:W-:Y:S01]  /*af70*/  STL [R1+0x414], R5 ;  /* 0x0004140501007387 */ /* 0x0001e20000100800 */
[----:B------:R-:W-:Y:S02]  /*af80*/  IADD3.X R4, PT, PT, R4, UR11, RZ, P6, !PT ;  /* 0x0000000b04047c10 */ /* 0x000fe4000b7fe4ff */
[----:B------:R-:W-:Y:S02]  /*af90*/  IADD3.X R6, PT, PT, R2, UR11, RZ, P0, !PT ;  /* 0x0000000b02067c10 */ /* 0x000fe400087fe4ff */
[----:B-1----:R-:W-:Y:S02]  /*afa0*/  SHF.R.S32.HI R0, RZ, 0x1f, R12 ;  /* 0x0000001fff007819 */ /* 0x002fe4000001140c */
[----:B0-----:R-:W-:Y:S02]  /*afb0*/  IADD3 R5, P2, PT, R12, UR10, RZ ;  /* 0x0000000a0c057c10 */ /* 0x001fe4000ff5e0ff */
[----:B------:R-:W4:Y:S04]  /*afc0*/  LDL.LU R12, [R1+0x84] ;  /* 0x00008400010c7983 */ /* 0x000f280000300800 */
[----:B------:R3:W-:Y:S04]  /*afd0*/  STL [R1+0x400], R3 ;  /* 0x0004000301007387 */ /* 0x0007e80000100800 */
[----:B------:R0:W-:Y:S01]  /*afe0*/  STL [R1+0x41c], R5 ;  /* 0x00041c0501007387 */ /* 0x0001e20000100800 */
[----:B---3--:R-:W-:-:S02]  /*aff0*/  SHF.R.S32.HI R3, RZ, 0x1f, R13 ;  /* 0x0000001fff037819 */ /* 0x008fc4000001140d */
[----:B0-----:R-:W-:Y:S02]  /*b000*/  IADD3 R5, P6, PT, R13, UR10, RZ ;  /* 0x0000000a0d057c10 */ /* 0x001fe4000ffde0ff */
[----:B------:R-:W3:Y:S04]  /*b010*/  LDL.LU R13, [R1+0x88] ;  /* 0x00008800010d7983 */ /* 0x000ee80000300800 */
[----:B------:R-:W-:Y:S04]  /*b020*/  STL [R1+0x408], R4 ;  /* 0x0004080401007387 */ /* 0x000fe80000100800 */
[----:B------:R0:W-:Y:S01]  /*b030*/  STL [R1+0x424], R5 ;  /* 0x0004240501007387 */ /* 0x0001e20000100800 */
[----:B------:R-:W-:-:S03]  /*b040*/  IADD3.X R0, PT, PT, R0, UR11, RZ, P2, !PT ;  /* 0x0000000b00007c10 */ /* 0x000fc600097fe4ff */
[----:B------:R-:W-:Y:S01]  /*b050*/  STL [R1+0x410], R6 ;  /* 0x0004100601007387 */ /* 0x000fe20000100800 */
[----:B0-----:R-:W-:Y:S02]  /*b060*/  IADD3 R5, P0, PT, R19, UR10, RZ ;  /* 0x0000000a13057c10 */ /* 0x001fe4000ff1e0ff */
[----:B------:R-:W-:-:S03]  /*b070*/  SHF.R.S32.HI R4, RZ, 0x1f, R19 ;  /* 0x0000001fff047819 */ /* 0x000fc60000011413 */
[----:B------:R0:W-:Y:S04]  /*b080*/  STL [R1+0x42c], R5 ;  /* 0x00042c0501007387 */ /* 0x0001e80000100800 */
[----:B------:R-:W3:Y:S01]  /*b090*/  LDL.LU R19, [R1+0x8c] ;  /* 0x00008c0001137983 */ /* 0x000ee20000300800 */
[----:B------:R-:W-:Y:S02]  /*b0a0*/  IADD3.X R3, PT, PT, R3, UR11, RZ, P6, !PT ;  /* 0x0000000b03037c10 */ /* 0x000fe4000b7fe4ff */
[----:B0-----:R-:W-:Y:S01]  /*b0b0*/  IADD3 R5, P2, PT, R28, UR10, RZ ;  /* 0x0000000a1c057c10 */ /* 0x001fe2000ff5e0ff */
[----:B------:R-:W-:Y:S01]  /*b0c0*/  STL [R1+0x418], R0 ;  /* 0x0004180001007387 */ /* 0x000fe20000100800 */
[----:B------:R-:W-:-:S03]  /*b0d0*/  SHF.R.S32.HI R2, RZ, 0x1f, R28 ;  /* 0x0000001fff027819 */ /* 0x000fc6000001141c */
        /* <DEDUP_REMOVED lines=8> */
[----:B------:R-:W-:Y:S01]  /*b160*/  STL [R1+0x428], R4 ;  /* 0x0004280401007387 */ /* 0x000fe20000100800 */
[----:B-1----:R-:W-:Y:S02]  /*b170*/  SHF.R.S32.HI R3, RZ, 0x1f, R14 ;  /* 0x0000001fff037819 */ /* 0x002fe4000001140e */
[----:B0-----:R-:W-:-:S02]  /*b180*/  IADD3 R5, P0, PT, R14, UR10, RZ ;  /* 0x0000000a0e057c10 */ /* 0x001fc4000ff1e0ff */
[----:B------:R-:W3:Y:S01]  /*b190*/  LDL.LU R14, [R1+0x98] ;  /* 0x00009800010e7983 */ /* 0x000ee20000300800 */
[----:B------:R-:W-:-:S03]  /*b1a0*/  IADD3.X R2, PT, PT, R2, UR11, RZ, P2, !PT ;  /* 0x0000000b02027c10 */ /* 0x000fc600097fe4ff */
[----:B------:R2:W-:Y:S01]  /*b1b0*/  STL [R1+0x444], R5 ;  /* 0x0004440501007387 */ /* 0x0005e20000100800 */
[----:B------:R-:W-:Y:S02]  /*b1c0*/  IADD3.X R6, PT, PT, R0, UR11, RZ, P6, !PT ;  /* 0x0000000b00067c10 */ /* 0x000fe4000b7fe4ff */
[----:B------:R-:W-:Y:S02]  /*b1d0*/  IADD3.X R3, PT, PT, R3, UR11, RZ, P0, !PT ;  /* 0x0000000b03037c10 */ /* 0x000fe400087fe4ff */
[----:B--2---:R-:W-:Y:S02]  /*b1e0*/  IADD3 R5, P2, PT, R29, UR10, RZ ;  /* 0x0000000a1d057c10 */ /* 0x004fe4000ff5e0ff */
[----:B------:R-:W-:Y:S02]  /*b1f0*/  SHF.R.S32.HI R4, RZ, 0x1f, R29 ;  /* 0x0000001fff047819 */ /* 0x000fe4000001141d */
[----:B------:R-:W2:Y:S04]  /*b200*/  LDL.LU R29, [R1+0x9c] ;  /* 0x00009c00011d7983 */ /* 0x000ea80000300800 */
[----:B------:R-:W-:Y:S04]  /*b210*/  STL [R1+0x430], R2 ;  /* 0x0004300201007387 */ /* 0x000fe80000100800 */
[----:B------:R0:W-:Y:S04]  /*b220*/  STL [R1+0x44c], R5 ;  /* 0x00044c0501007387 */ /* 0x0001e80000100800 */
[----:B------:R-:W-:Y:S01]  /*b230*/  STL [R1+0x438], R6 ;  /* 0x0004380601007387 */ /* 0x000fe20000100800 */
[----:B0-----:R-:W-:-:S02]  /*b240*/  IADD3 R5, P6, PT, R10, UR10, RZ ;  /* 0x0000000a0a057c10 */ /* 0x001fc4000ffde0ff */
[----:B------:R-:W-:-:S03]  /*b250*/  SHF.R.S32.HI R2, RZ, 0x1f, R10 ;  /* 0x0000001fff027819 */ /* 0x000fc6000001140a */
[----:B------:R0:W-:Y:S04]  /*b260*/  STL [R1+0x454], R5 ;  /* 0x0004540501007387 */ /* 0x0001e80000100800 */
[----:B------:R-:W2:Y:S01]  /*b270*/  LDL.LU R10, [R1+0xa0] ;  /* 0x0000a000010a7983 */ /* 0x000ea20000300800 */
[----:B----4-:R-:W-:Y:S02]  /*b280*/  SHF.R.S32.HI R0, RZ, 0x1f, R11 ;  /* 0x0000001fff007819 */ /* 0x010fe4000001140b */
[----:B0-----:R-:W-:Y:S01]  /*b290*/  IADD3 R5, P0, PT, R11, UR10, RZ ;  /* 0x0000000a0b057c10 */ /* 0x001fe2000ff1e0ff */
[----:B------:R-:W-:Y:S01]  /*b2a0*/  STL [R1+0x440], R3 ;  /* 0x0004400301007387 */ /* 0x000fe20000100800 */
[----:B------:R-:W-:-:S03]  /*b2b0*/  IADD3.X R4, PT, PT, R4, UR11, RZ, P2, !PT ;  /* 0x0000000b04047c10 */ /* 0x000fc600097fe4ff */
[----:B------:R0:W-:Y:S04]  /*b2c0*/  STL [R1+0x45c], R5 ;  /* 0x00045c0501007387 */ /* 0x0001e80000100800 */
[----:B------:R-:W4:Y:S01]  /*b2d0*/  LDL.LU R11, [R1+0xa4] ;  /* 0x0000a400010b7983 */ /* 0x000f220000300800 */
[----:B------:R-:W-:-:S03]  /*b2e0*/  IADD3.X R2, PT, PT, R2, UR11, RZ, P6, !PT ;  /* 0x0000000b02027c10 */ /* 0x000fc6000b7fe4ff */
[----:B------:R3:W-:Y:S01]  /*b2f0*/  STL [R1+0x448], R4 ;  /* 0x0004480401007387 */ /* 0x0007e20000100800 */
[----:B------:R-:W-:Y:S02]  /*b300*/  IADD3.X R0, PT, PT, R0, UR11, RZ, P0, !PT ;  /* 0x0000000b00007c10 */ /* 0x000fe400087fe4ff */
[----:B0-----:R-:W-:Y:S02]  /*b310*/  IADD3 R5, P2, PT, R12, UR10, RZ ;  /* 0x0000000a0c057c10 */ /* 0x001fe4000ff5e0ff */
[----:B------:R-:W-:-:S03]  /*b320*/  SHF.R.S32.HI R3, RZ, 0x1f, R12 ;  /* 0x0000001fff037819 */ /* 0x000fc6000001140c */
[----:B------:R0:W-:Y:S04]  /*b330*/  STL [R1+0x464], R5 ;  /* 0x0004640501007387 */ /* 0x0001e80000100800 */
[----:B------:R-:W4:Y:S04]  /*b340*/  LDL.LU R12, [R1+0xa8] ;  /* 0x0000a800010c7983 */ /* 0x000f280000300800 */
[----:B------:R1:W-:Y:S01]  /*b350*/  STL [R1+0x450], R2 ;  /* 0x0004500201007387 */ /* 0x0003e20000100800 */
[----:B---3--:R-:W-:Y:S02]  /*b360*/  SHF.R.S32.HI R4, RZ, 0x1f, R13 ;  /* 0x0000001fff047819 */ /* 0x008fe4000001140d */
[----:B0-----:R-:W-:-:S02]  /*b370*/  IADD3 R5, P6, PT, R13, UR10, RZ ;  /* 0x0000000a0d057c10 */ /* 0x001fc4000ffde0ff */
        /* <DEDUP_REMOVED lines=20> */
[----:B0-----:R-:W-:-:S03]  /*b4c0*/  IADD3 R5, P0, PT, R14, UR10, RZ ;  /* 0x0000000a0e057c10 */ /* 0x001fc6000ff1e0ff */
[----:B------:R-:W-:Y:S01]  /*b4d0*/  STL [R1+0x470], R2 ;  /* 0x0004700201007387 */ /* 0x000fe20000100800 */
[----:B------:R-:W-:-:S03]  /*b4e0*/  SHF.R.S32.HI R4, RZ, 0x1f, R14 ;  /* 0x0000001fff047819 */ /* 0x000fc6000001140e */
[----:B------:R2:W-:Y:S04]  /*b4f0*/  STL [R1+0x48c], R5 ;  /* 0x00048c0501007387 */ /* 0x0005e80000100800 */
[----:B------:R-:W3:Y:S01]  /*b500*/  LDL.LU R14, [R1+0xd0] ;  /* 0x0000d000010e7983 */ /* 0x000ee20000300800 */
[----:B------:R-:W-:Y:S02]  /*b510*/  IADD3.X R0, PT, PT, R0, UR11, RZ, P2, !PT ;  /* 0x0000000b00007c10 */ /* 0x000fe400097fe4ff */
[----:B------:R-:W-:-:S03]  /*b520*/  IADD3.X R3, PT, PT, R3, UR11, RZ, P6, !PT ;  /* 0x0000000b03037c10 */ /* 0x000fc6000b7fe4ff */
[----:B------:R-:W-:Y:S01]  /*b530*/  STL [R1+0x478], R0 ;  /* 0x0004780001007387 */ /* 0x000fe20000100800 */
[----:B--2---:R-:W-:Y:S02]  /*b540*/  IADD3 R5, P2, PT, R29, UR10, RZ ;  /* 0x0000000a1d057c10 */ /* 0x004fe4000ff5e0ff */
[----:B------:R-:W-:Y:S02]  /*b550*/  SHF.R.S32.HI R2, RZ, 0x1f, R29 ;  /* 0x0000001fff027819 */ /* 0x000fe4000001141d */
[----:B------:R-:W2:Y:S04]  /*b560*/  LDL.LU R29, [R1+0xd4] ;  /* 0x0000d400011d7983 */ /* 0x000ea80000300800 */
[----:B------:R0:W-:Y:S01]  /*b570*/  STL [R1+0x494], R5 ;  /* 0x0004940501007387 */ /* 0x0001e20000100800 */
[----:B------:R-:W-:-:S02]  /*b580*/  IADD3.X R4, PT, PT, R4, UR11, RZ, P0, !PT ;  /* 0x0000000b04047c10 */ /* 0x000fc400087fe4ff */
[----:B------:R-:W-:Y:S02]  /*b590*/  IADD3.X R6, PT, PT, R2, UR11, RZ, P2, !PT ;  /* 0x0000000b02067c10 */ /* 0x000fe400097fe4ff */
[----:B0-----:R-:W-:Y:S02]  /*b5a0*/  IADD3 R5, P6, PT, R10, UR10, RZ ;  /* 0x0000000a0a057c10 */ /* 0x001fe4000ffde0ff */
[----:B------:R-:W-:Y:S02]  /*b5b0*/  SHF.R.S32.HI R0, RZ, 0x1f, R10 ;  /* 0x0000001fff007819 */ /* 0x000fe4000001140a */
[----:B------:R-:W2:Y:S04]  /*b5c0*/  LDL.LU R10, [R1+0xd8] ;  /* 0x0000d800010a7983 */ /* 0x000ea80000300800 */
[----:B------:R4:W-:Y:S04]  /*b5d0*/  STL [R1+0x480], R3 ;  /* 0x0004800301007387 */ /* 0x0009e80000100800 */
[----:B------:R0:W-:Y:S01]  /*b5e0*/  STL [R1+0x49c], R5 ;  /* 0x00049c0501007387 */ /* 0x0001e20000100800 */
[----:B----4-:R-:W-:-:S02]  /*b5f0*/  SHF.R.S32.HI R3, RZ, 0x1f, R11 ;  /* 0x0000001fff037819 */ /* 0x010fc4000001140b */
        /* <DEDUP_REMOVED lines=11> */
[----:B---3--:R-:W-:-:S03]  /*b6b0*/  IADD3 R5, P6, PT, R13, UR10, RZ ;  /* 0x0000000a0d057c10 */ /* 0x008fc6000ffde0ff */
        /* <DEDUP_REMOVED lines=11> */
[----:B------:R-:W-:Y:S02]  /*b770*/  IADD3.X R2, PT, PT, R2, UR11, RZ, P6, !PT ;  /* 0x0000000b02027c10 */ /* 0x000fe4000b7fe4ff */
[----:B-1----:R-:W-:-:S02]  /*b780*/  SHF.R.S32.HI R3, RZ, 0x1f, R28 ;  /* 0x0000001fff037819 */ /* 0x002fc4000001141c */
[----:B0-----:R-:W-:Y:S02]  /*b790*/  IADD3 R5, P2, PT, R28, UR10, RZ ;  /* 0x0000000a1c057c10 */ /* 0x001fe4000ff5e0ff */
[----:B------:R-:W3:Y:S04]  /*b7a0*/  LDL.LU R28, [R1+0x108] ;  /* 0x00010800011c7983 */ /* 0x000ee80000300800 */
[----:B------:R0:W-:Y:S01]  /*b7b0*/  STL [R1+0x4c4], R5 ;  /* 0x0004c40501007387 */ /* 0x0001e20000100800 */
[----:B------:R-:W-:Y:S02]  /*b7c0*/  IADD3.X R6, PT, PT, R0, UR11, RZ, P0, !PT ;  /* 0x0000000b00067c10 */ /* 0x000fe400087fe4ff */
[----:B0-----:R-:W-:Y:S02]  /*b7d0*/  IADD3 R5, P6, PT, R21, UR10, RZ ;  /* 0x0000000a15057c10 */ /* 0x001fe4000ffde0ff */
[----:B------:R-:W-:-:S02]  /*b7e0*/  SHF.R.S32.HI R4, RZ, 0x1f, R21 ;  /* 0x0000001fff047819 */ /* 0x000fc40000011415 */
        /* <DEDUP_REMOVED lines=9> */
[----:B--2---:R-:W-:-:S03]  /*b880*/  IADD3 R5, P2, PT, R29, UR10, RZ ;  /* 0x0000000a1d057c10 */ /* 0x004fc6000ff5e0ff */
[----:B------:R-:W-:Y:S01]  /*b890*/  STL [R1+0x4c0], R3 ;  /* 0x0004c00301007387 */ /* 0x000fe20000100800 */
[----:B------:R-:W-:Y:S02]  /*b8a0*/  SHF.R.S32.HI R0, RZ, 0x1f, R29 ;  /* 0x0000001fff007819 */ /* 0x000fe4000001141d */
[----:B------:R-:W-:Y:S01]  /*b8b0*/  IADD3.X R4, PT, PT, R4, UR11, RZ, P6, !PT ;  /* 0x0000000b04047c10 */ /* 0x000fe2000b7fe4ff */
[----:B------:R0:W-:Y:S04]  /*b8c0*/  STL [R1+0x4dc], R5 ;  /* 0x0004dc0501007387 */ /* 0x0001e80000100800 */
[----:B------:R-:W2:Y:S01]  /*b8d0*/  LDL.LU R29, [R1+0x11c] ;  /* 0x00011c00011d7983 */ /* 0x000ea20000300800 */
[----:B------:R-:W-:-:S03]  /*b8e0*/  IADD3.X R2, PT, PT, R2, UR11, RZ, P0, !PT ;  /* 0x0000000b02027c10 */ /* 0x000fc600087fe4ff */
[----:B------:R-:W-:Y:S01]  /*b8f0*/  STL [R1+0x4c8], R4 ;  /* 0x0004c80401007387 */ /* 0x000fe20000100800 */
[----:B------:R-:W-:Y:S02]  /*b900*/  IADD3.X R0, PT, PT, R0, UR11, RZ, P2, !PT ;  /* 0x0000000b00007c10 */ /* 0x000fe400097fe4ff */
[----:B0-----:R-:W-:Y:S02]  /*b910*/  IADD3 R5, P6, PT, R10, UR10, RZ ;  /* 0x0000000a0a057c10 */ /* 0x001fe4000ffde0ff */
[----:B------:R-:W-:-:S03]  /*b920*/  SHF.R.S32.HI R3, RZ, 0x1f, R10 ;  /* 0x0000001fff037819 */ /* 0x000fc6000001140a */
[----:B------:R4:W-:Y:S04]  /*b930*/  STL [R1+0x4e4], R5 ;  /* 0x0004e40501007387 */ /* 0x0009e80000100800 */
[----:B------:R-:W2:Y:S04]  /*b940*/  LDL.LU R10, [R1+0x118] ;  /* 0x00011800010a7983 */ /* 0x000ea80000300800 */
[----:B------:R-:W-:Y:S01]  /*b950*/  STL [R1+0x4d0], R2 ;  /* 0x0004d00201007387 */ /* 0x000fe20000100800 */
[----:B----4-:R-:W-:Y:S02]  /*b960*/  IADD3 R5, P0, PT, R11, UR10, RZ ;  /* 0x0000000a0b057c10 */ /* 0x010fe4000ff1e0ff */
[----:B------:R-:W-:-:S02]  /*b970*/  SHF.R.S32.HI R4, RZ, 0x1f, R11 ;  /* 0x0000001fff047819 */ /* 0x000fc4000001140b */
[----:B------:R-:W4:Y:S04]  /*b980*/  LDL.LU R11, [R1+0x114] ;  /* 0x00011400010b7983 */ /* 0x000f280000300800 */
[----:B------:R0:W-:Y:S01]  /*b990*/  STL [R1+0x4ec], R5 ;  /* 0x0004ec0501007387 */ /* 0x0001e20000100800 */
[----:B------:R-:W-:Y:S02]  /*b9a0*/  IADD3.X R3, PT, PT, R3, UR11, RZ, P6, !PT ;  /* 0x0000000b03037c10 */ /* 0x000fe4000b7fe4ff */
[----:B------:R-:W-:Y:S02]  /*b9b0*/  IADD3.X R6, PT, PT, R4, UR11, RZ, P0, !PT ;  /* 0x0000000b04067c10 */ /* 0x000fe400087fe4ff */
[----:B0-----:R-:W-:Y:S02]  /*b9c0*/  IADD3 R5, P2, PT, R12, UR10, RZ ;  /* 0x0000000a0c057c10 */ /* 0x001fe4000ff5e0ff */
[----:B------:R-:W-:-:S02]  /*b9d0*/  SHF.R.S32.HI R2, RZ, 0x1f, R12 ;  /* 0x0000001fff027819 */ /* 0x000fc4000001140c */
[----:B------:R-:W4:Y:S04]  /*b9e0*/  LDL.LU R12, [R1+0x110] ;  /* 0x00011000010c7983 */ /* 0x000f280000300800 */
[----:B------:R3:W-:Y:S04]  /*b9f0*/  STL [R1+0x4d8], R0 ;  /* 0x0004d80001007387 */ /* 0x0007e80000100800 */
[----:B------:R0:W-:Y:S01]  /*ba00*/  STL [R1+0x4f4], R5 ;  /* 0x0004f40501007387 */ /* 0x0001e20000100800 */
[----:B---3--:R-:W-:Y:S02]  /*ba10*/  SHF.R.S32.HI R0, RZ, 0x1f, R13 ;  /* 0x0000001fff007819 */ /* 0x008fe4000001140d */
[----:B0-----:R-:W-:-:S02]  /*ba20*/  IADD3 R5, P6, PT, R13, UR10, RZ ;  /* 0x0000000a0d057c10 */ /* 0x001fc4000ffde0ff */
        /* <DEDUP_REMOVED lines=10> */
[----:B------:R0:W-:Y:S01]  /*bad0*/  STL [R1+0x4f0], R2 ;  /* 0x0004f00201007387 */ /* 0x0001e20000100800 */
[----:B------:R-:W-:Y:S02]  /*bae0*/  SHF.R.S32.HI R4, RZ, 0x1f, R28 ;  /* 0x0000001fff047819 */ /* 0x000fe4000001141c */
[----:B------:R-:W-:Y:S01]  /*baf0*/  IADD3.X R0, PT, PT, R0, UR11, RZ, P6, !PT ;  /* 0x0000000b00007c10 */ /* 0x000fe2000b7fe4ff */
[----:B------:R1:W-:Y:S04]  /*bb00*/  STL [R1+0x50c], R5 ;  /* 0x00050c0501007387 */ /* 0x0003e80000100800 */
[----:B------:R-:W3:Y:S04]  /*bb10*/  LDL.LU R28, [R1+0xfc] ;  /* 0x0000fc00011c7983 */ /* 0x000ee80000300800 */
[----:B------:R0:W-:Y:S01]  /*bb20*/  STL [R1+0x4f8], R0 ;  /* 0x0004f80001007387 */ /* 0x0001e20000100800 */
[----:B------:R-:W-:-:S02]  /*bb30*/  IADD3.X R3, PT, PT, R3, UR11, RZ, P0, !PT ;  /* 0x0000000b03037c10 */ /* 0x000fc400087fe4ff */
[----:B0-----:R-:W-:Y:S02]  /*bb40*/  SHF.R.S32.HI R2, RZ, 0x1f, R21 ;  /* 0x0000001fff027819 */ /* 0x001fe40000011415 */
[----:B-1----:R-:W-:Y:S02]  /*bb50*/  IADD3 R5, P6, PT, R21, UR10, RZ ;  /* 0x0000000a15057c10 */ /* 0x002fe4000ffde0ff */
[----:B------:R-:W3:Y:S04]  /*bb60*/  LDL.LU R21, [R1+0xf8] ;  /* 0x0000f80001157983 */ /* 0x000ee80000300800 */
[----:B------:R0:W-:Y:S01]  /*bb70*/  STL [R1+0x514], R5 ;  /* 0x0005140501007387 */ /* 0x0001e20000100800 */
[----:B------:R-:W-:Y:S02]  /*bb80*/  SHF.R.S32.HI R0, RZ, 0x1f, R14 ;  /* 0x0000001fff007819 */ /* 0x000fe4000001140e */
[----:B0-----:R-:W-:-:S02]  /*bb90*/  IADD3 R5, P0, PT, R14, UR10, RZ ;  /* 0x0000000a0e057c10 */ /* 0x001fc4000ff1e0ff */
[----:B------:R-:W3:Y:S01]  /*bba0*/  LDL.LU R14, [R1+0xec] ;  /* 0x0000ec00010e7983 */ /* 0x000ee20000300800 */
[----:B------:R-:W-:-:S03]  /*bbb0*/  IADD3.X R4, PT, PT, R4, UR11, RZ, P2, !PT ;  /* 0x0000000b04047c10 */ /* 0x000fc600097fe4ff */
[----:B------:R2:W-:Y:S04]  /*bbc0*/  STL [R1+0x500], R3 ;  /* 0x0005000301007387 */ /* 0x0005e80000100800 */
[----:B------:R0:W-:Y:S01]  /*bbd0*/  STL [R1+0x51c], R5 ;  /* 0x00051c0501007387 */ /* 0x0001e20000100800 */
[----:B------:R-:W-:Y:S02]  /*bbe0*/  IADD3.X R6, PT, PT, R2, UR11, RZ, P6, !PT ;  /* 0x0000000b02067c10 */ /* 0x000fe4000b7fe4ff */
[----:B--2---:R-:W-:Y:S02]  /*bbf0*/  SHF.R.S32.HI R3, RZ, 0x1f, R29 ;  /* 0x0000001fff037819 */ /* 0x004fe4000001141d */
[----:B0-----:R-:W-:Y:S02]  /*bc00*/  IADD3 R5, P2, PT, R29, UR10, RZ ;  /* 0x0000000a1d057c10 */ /* 0x001fe4000ff5e0ff */
[----:B------:R-:W2:Y:S04]  /*bc10*/  LDL.LU R29, [R1+0xdc] ;  /* 0x0000dc00011d7983 */ /* 0x000ea80000300800 */
[----:B------:R-:W-:Y:S04]  /*bc20*/  STL [R1+0x508], R4 ;  /* 0x0005080401007387 */ /* 0x000fe80000100800 */
[----:B------:R0:W-:Y:S01]  /*bc30*/  STL [R1+0x524], R5 ;  /* 0x0005240501007387 */ /* 0x0001e20000100800 */
[----:B------:R-:W-:-:S03]  /*bc40*/  IADD3.X R0, PT, PT, R0, UR11, RZ, P0, !PT ;  /* 0x0000000b00007c10 */ /* 0x000fc600087fe4ff */
[----:B------:R-:W-:Y:S01]  /*bc50*/  STL [R1+0x510], R6 ;  /* 0x0005100601007387 */ /* 0x000fe20000100800 */
[----:B0-----:R-:W-:-:S05]  /*bc60*/  IADD3 R5, P6, PT, R10, UR10, RZ ;  /* 0x0000000a0a057c10 */ /* 0x001fca000ffde0ff */
[----:B------:R4:W-:Y:S01]  /*bc70*/  STL [R1+0x52c], R5 ;  /* 0x00052c0501007387 */ /* 0x0009e20000100800 */
[----:B------:R-:W-:-:S03]  /*bc80*/  IADD3.X R3, PT, PT, R3, UR11, RZ, P2, !PT ;  /* 0x0000000b03037c10 */ /* 0x000fc600097fe4ff */
[----:B------:R-:W2:Y:S01]  /*bc90*/  LDL.LU R8, [R1+0xc8] ;  /* 0x0000c80001087983 */ /* 0x000ea20000300800 */
[----:B----4-:R-:W-:-:S03]  /*bca0*/  IADD3 R5, P0, PT, R11, UR10, RZ ;  /* 0x0000000a0b057c10 */ /* 0x010fc6000ff1e0ff */
[----:B------:R-:W-:Y:S01]  /*bcb0*/  STL [R1+0x518], R0 ;  /* 0x0005180001007387 */ /* 0x000fe20000100800 */
[----:B------:R-:W-:-:S03]  /*bcc0*/  SHF.R.S32.HI R4, RZ, 0x1f, R10 ;  /* 0x0000001fff047819 */ /* 0x000fc6000001140a */
[----:B------:R0:W-:Y:S01]  /*bcd0*/  STL [R1+0x534], R5 ;  /* 0x0005340501007387 */ /* 0x0001e20000100800 */
[----:B------:R-:W-:-:S03]  /*bce0*/  IADD3.X R4, PT, PT, R4, UR11, RZ, P6, !PT ;  /* 0x0000000b04047c10 */ /* 0x000fc6000b7fe4ff */
[----:B------:R-:W4:Y:S01]  /*bcf0*/  LDL.LU R10, [R1+0xc4] ;  /* 0x0000c400010a7983 */ /* 0x000f220000300800 */
[----:B------:R-:W-:-:S03]  /*bd00*/  SHF.R.S32.HI R2, RZ, 0x1f, R11 ;  /* 0x0000001fff027819 */ /* 0x000fc6000001140b */
[----:B------:R-:W-:Y:S01]  /*bd10*/  STL [R1+0x520], R3 ;  /* 0x0005200301007387 */ /* 0x000fe20000100800 */
[----:B------:R-:W-:Y:S02]  /*bd20*/  IADD3.X R2, PT, PT, R2, UR11, RZ, P0, !PT ;  /* 0x0000000b02027c10 */ /* 0x000fe400087fe4ff */
[----:B0-----:R-:W-:-:S05]  /*bd30*/  IADD3 R5, P2, PT, R12, UR10, RZ ;  /* 0x0000000a0c057c10 */ /* 0x001fca000ff5e0ff */
[----:B------:R3:W-:Y:S04]  /*bd40*/  STL [R1+0x53c], R5 ;  /* 0x00053c0501007387 */ /* 0x0007e80000100800 */
[----:B------:R-:W4:Y:S04]  /*bd50*/  LDL.LU R11, [R1+0xc0] ;  /* 0x0000c000010b7983 */ /* 0x000f280000300800 */
[----:B------:R-:W-:Y:S01]  /*bd60*/  STL [R1+0x528], R4 ;  /* 0x0005280401007387 */ /* 0x000fe20000100800 */
[----:B---3--:R-:W-:Y:S02]  /*bd70*/  IADD3 R5, P6, PT, R13, UR10, RZ ;  /* 0x0000000a0d057c10 */ /* 0x008fe4000ffde0ff */
[----:B------:R-:W-:-:S02]  /*bd80*/  SHF.R.S32.HI R3, RZ, 0x1f, R13 ;  /* 0x0000001fff037819 */ /* 0x000fc4000001140d */
[----:B------:R-:W3:Y:S01]  /*bd90*/  LDL.LU R13, [R1+0xbc] ;  /* 0x0000bc00010d7983 */ /* 0x000ee20000300800 */
[----:B------:R-:W-:-:S03]  /*bda0*/  SHF.R.S32.HI R0, RZ, 0x1f, R12 ;  /* 0x0000001fff007819 */ /* 0x000fc6000001140c */
[----:B------:R0:W-:Y:S01]  /*bdb0*/  STL [R1+0x544], R5 ;  /* 0x0005440501007387 */ /* 0x0001e20000100800 */
[----:B------:R-:W-:Y:S02]  /*bdc0*/  IADD3.X R6, PT, PT, R0, UR11, RZ, P2, !PT ;  /* 0x0000000b00067c10 */ /* 0x000fe400097fe4ff */
[----:B------:R-:W-:Y:S02]  /*bdd0*/  IADD3.X R3, PT, PT, R3, UR11, RZ, P6, !PT ;  /* 0x0000000b03037c10 */ /* 0x000fe4000b7fe4ff */
[----:B0-----:R-:W-:Y:S02]  /*bde0*/  IADD3 R5, P0, PT, R19, UR10, RZ ;  /* 0x0000000a13057c10 */ /* 0x001fe4000ff1e0ff */
[----:B------:R-:W-:Y:S02]  /*bdf0*/  SHF.R.S32.HI R4, RZ, 0x1f, R19 ;  /* 0x0000001fff047819 */ /* 0x000fe40000011413 */
[----:B------:R-:W3:Y:S04]  /*be00*/  LDL.LU R19, [R1+0xb4] ;  /* 0x0000b40001137983 */ /* 0x000ee80000300800 */
[----:B------:R-:W-:Y:S04]  /*be10*/  STL [R1+0x530], R2 ;  /* 0x0005300201007387 */ /* 0x000fe80000100800 */
[----:B------:R0:W-:Y:S04]  /*be20*/  STL [R1+0x54c], R5 ;  /* 0x00054c0501007387 */ /* 0x0001e80000100800 */
[----:B------:R-:W-:Y:S01]  /*be30*/  STL [R1+0x538], R6 ;  /* 0x0005380601007387 */ /* 0x000fe20000100800 */
[----:B0-----:R-:W-:-:S02]  /*be40*/  IADD3 R5, P2, PT, R28, UR10, RZ ;  /* 0x0000000a1c057c10 */ /* 0x001fc4000ff5e0ff */
[----:B------:R-:W-:-:S03]  /*be50*/  SHF.R.S32.HI R2, RZ, 0x1f, R28 ;  /* 0x0000001fff027819 */ /* 0x000fc6000001141c */
[----:B------:R0:W-:Y:S01]  /*be60*/  STL [R1+0x554], R5 ;  /* 0x0005540501007387 */ /* 0x0001e20000100800 */
[----:B------:R-:W-:-:S03]  /*be70*/  IADD3.X R4, PT, PT, R4, UR11, RZ, P0, !PT ;  /* 0x0000000b04047c10 */ /* 0x000fc600087fe4ff */
[----:B------:R-:W3:Y:S01]  /*be80*/  LDL.LU R28, [R1+0x80] ;  /* 0x00008000011c7983 */ /* 0x000ee20000300800 */
[----:B0-----:R-:W-:-:S03]  /*be90*/  IADD3 R5, P6, PT, R21, UR10, RZ ;  /* 0x0000000a15057c10 */ /* 0x001fc6000ffde0ff */
[----:B------:R-:W-:Y:S04]  /*bea0*/  STL [R1+0x540], R3 ;  /* 0x0005400301007387 */ /* 0x000fe80000100800 */
[----:B------:R0:W-:Y:S04]  /*beb0*/  STL [R1+0x55c], R5 ;  /* 0x00055c0501007387 */ /* 0x0001e80000100800 */
[----:B------:R-:W3:Y:S04]  /*bec0*/  LDL.LU R9, [R1+0x40] ;  /* 0x0000400001097983 */ /* 0x000ee80000300800 */
[----:B------:R-:W-:Y:S01]  /*bed0*/  STL [R1+0x548], R4 ;  /* 0x0005480401007387 */ /* 0x000fe20000100800 */
[----:B0-----:R-:W-:-:S05]  /*bee0*/  IADD3 R5, P0, PT, R14, UR10, RZ ;  /* 0x0000000a0e057c10 */ /* 0x001fca000ff1e0ff */
[----:B------:R0:W-:Y:S01]  /*bef0*/  STL [R1+0x564], R5 ;  /* 0x0005640501007387 */ /* 0x0001e20000100800 */
[----:B------:R-:W-:-:S03]  /*bf00*/  SHF.R.S32.HI R3, RZ, 0x1f, R14 ;  /* 0x0000001fff037819 */ /* 0x000fc6000001140e */
[----:B------:R-:W3:Y:S01]  /*bf10*/  LDL.LU R12, [R1+0x28] ;  /* 0x00002800010c7983 */ /* 0x000ee20000300800 */
[----:B0-----:R-:W-:-:S05]  /*bf20*/  IADD3.X R5, PT, PT, R2, UR11, RZ, P2, !PT ;  /* 0x0000000b02057c10 */ /* 0x001fca00097fe4ff */
[----:B------:R0:W-:Y:S04]  /*bf30*/  STL [R1+0x550], R5 ;  /* 0x0005500501007387 */ /* 0x0001e80000100800 */
[----:B------:R-:W3:Y:S01]  /*bf40*/  LDL.LU R14, [R1+0x74] ;  /* 0x00007400010e7983 */ /* 0x000ee20000300800 */
[----:B------:R-:W-:Y:S02]  /*bf50*/  SHF.R.S32.HI R0, RZ, 0x1f, R21 ;  /* 0x0000001fff007819 */ /* 0x000fe40000011415 */
[----:B--2---:R-:W-:Y:S02]  /*bf60*/  IADD3 R2, P2, PT, R29, UR10, RZ ;  /* 0x0000000a1d027c10 */ /* 0x004fe4000ff5e0ff */
[----:B------:R-:W-:Y:S02]  /*bf70*/  IADD3.X R6, PT, PT, R0, UR11, RZ, P6, !PT ;  /* 0x0000000b00067c10 */ /* 0x000fe4000b7fe4ff */
[----:B------:R-:W-:Y:S01]  /*bf80*/  SHF.R.S32.HI R4, RZ, 0x1f, R29 ;  /* 0x0000001fff047819 */ /* 0x000fe2000001141d */
[----:B------:R-:W-:Y:S04]  /*bf90*/  STL [R1+0x56c], R2 ;  /* 0x00056c0201007387 */ /* 0x000fe80000100800 */
[----:B------:R-:W2:Y:S04]  /*bfa0*/  LDL.LU R21, [R1+0x24] ;  /* 0x0000240001157983 */ /* 0x000ea80000300800 */
[----:B------:R-:W2:Y:S01]  /*bfb0*/  LDL.LU R29, [R1+0x20] ;  /* 0x00002000011d7983 */ /* 0x000ea20000300800 */
[----:B0-----:R-:W-:-:S03]  /*bfc0*/  IADD3 R5, P6, PT, R8, UR10, RZ ;  /* 0x0000000a08057c10 */ /* 0x001fc6000ffde0ff */
[----:B------:R0:W-:Y:S04]  /*bfd0*/  STL [R1+0x558], R6 ;  /* 0x0005580601007387 */ /* 0x0001e80000100800 */
[----:B------:R4:W-:Y:S01]  /*bfe0*/  STL [R1+0x574], R5 ;  /* 0x0005740501007387 */ /* 0x0009e20000100800 */
[----:B0-----:R-:W-:Y:S02]  /*bff0*/  IADD3.X R6, PT, PT, R3, UR11, RZ, P0, !PT ;  /* 0x0000000b03067c10 */ /* 0x001fe400087fe4ff */
[----:B----4-:R-:W-:-:S03]  /*c000*/  IADD3 R5, P0, PT, R10, UR10, RZ ;  /* 0x0000000a0a057c10 */ /* 0x010fc6000ff1e0ff */
[----:B------:R0:W-:Y:S01]  /*c010*/  STL [R1+0x560], R6 ;  /* 0x0005600601007387 */ /* 0x0001e20000100800 */
[----:B------:R-:W-:-:S03]  /*c020*/  SHF.R.S32.HI R2, RZ, 0x1f, R8 ;  /* 0x0000001fff027819 */ /* 0x000fc60000011408 */
[----:B------:R-:W-:Y:S01]  /*c030*/  STL [R1+0x57c], R5 ;  /* 0x00057c0501007387 */ /* 0x000fe20000100800 */
[----:B0-----:R-:W-:Y:S02]  /*c040*/  IADD3.X R6, PT, PT, R4, UR11, RZ, P2, !PT ;  /* 0x0000000b04067c10 */ /* 0x001fe400097fe4ff */
[----:B------:R-:W-:-:S03]  /*c050*/  SHF.R.S32.HI R0, RZ, 0x1f, R10 ;  /* 0x0000001fff007819 */ /* 0x000fc6000001140a */
[----:B------:R0:W-:Y:S01]  /*c060*/  STL [R1+0x568], R6 ;  /* 0x0005680601007387 */ /* 0x0001e20000100800 */
[----:B------:R-:W-:Y:S02]  /*c070*/  IADD3.X R0, PT, PT, R0, UR11, RZ, P0, !PT ;  /* 0x0000000b00007c10 */ /* 0x000fe400087fe4ff */
[----:B0-----:R-:W-:Y:S02]  /*c080*/  IADD3.X R6, PT, PT, R2, UR11, RZ, P6, !PT ;  /* 0x0000000b02067c10 */ /* 0x001fe4000b7fe4ff */
[----:B------:R-:W-:-:S05]  /*c090*/  IADD3 R5, P2, PT, R11, UR10, RZ ;  /* 0x0000000a0b057c10 */ /* 0x000fca000ff5e0ff */
[----:B------:R3:W-:Y:S04]  /*c0a0*/  STL [R1+0x584], R5 ;  /* 0x0005840501007387 */ /* 0x0007e80000100800 */
[----:B------:R-:W-:Y:S01]  /*c0b0*/  STL [R1+0x570], R6 ;  /* 0x0005700601007387 */ /* 0x000fe20000100800 */
[----:B---3--:R-:W-:Y:S02]  /*c0c0*/  IADD3 R5, P6, PT, R13, UR10, RZ ;  /* 0x0000000a0d057c10 */ /* 0x008fe4000ffde0ff */
[----:B------:R-:W-:-:S03]  /*c0d0*/  SHF.R.S32.HI R3, RZ, 0x1f, R11 ;  /* 0x0000001fff037819 */ /* 0x000fc6000001140b */
[----:B------:R0:W-:Y:S04]  /*c0e0*/  STL [R1+0x58c], R5 ;  /* 0x00058c0501007387 */ /* 0x0001e80000100800 */
[----:B------:R-:W3:Y:S04]  /*c0f0*/  LDL.LU R7, [R1+0x1cc] ;  /* 0x0001cc0001077983 */ /* 0x000ee80000300800 */
[----:B------:R-:W4:Y:S01]  /*c100*/  LDL.LU R10, [R1+0x184] ;  /* 0x00018400010a7983 */ /* 0x000f220000300800 */
[----:B------:R-:W-:-:S03]  /*c110*/  SHF.R.S32.HI R4, RZ, 0x1f, R13 ;  /* 0x0000001fff047819 */ /* 0x000fc6000001140d */
[----:B------:R-:W-:Y:S04]  /*c120*/  STL [R1+0x578], R0 ;  /* 0x0005780001007387 */ /* 0x000fe80000100800 */
[----:B------:R-:W4:Y:S01]  /*c130*/  LDL.LU R11, [R1+0x1d0] ;  /* 0x0001d000010b7983 */ /* 0x000f220000300800 */
[----:B0-----:R-:W-:Y:S02]  /*c140*/  IADD3 R5, P0, PT, R19, UR10, RZ ;  /* 0x0000000a13057c10 */ /* 0x001fe4000ff1e0ff */
[----:B------:R-:W-:-:S03]  /*c150*/  SHF.R.S32.HI R2, RZ, 0x1f, R19 ;  /* 0x0000001fff027819 */ /* 0x000fc60000011413 */
[----:B------:R0:W-:Y:S01]  /*c160*/  STL [R1+0x594], R5 ;  /* 0x0005940501007387 */ /* 0x0001e20000100800 */
[----:B------:R-:W-:-:S03]  /*c170*/  IADD3.X R6, PT, PT, R4, UR11, RZ, P6, !PT ;  /* 0x0000000b04067c10 */ /* 0x000fc6000b7fe4ff */
[----:B------:R-:W4:Y:S01]  /*c180*/  LDL.LU R19, [R1+0x1c4] ;  /* 0x0001c40001137983 */ /* 0x000f220000300800 */
[----:B0-----:R-:W-:Y:S02]  /*c190*/  IADD3.X R5, PT, PT, R3, UR11, RZ, P2, !PT ;  /* 0x0000000b03057c10 */ /* 0x001fe400097fe4ff */
[----:B------:R-:W-:-:S03]  /*c1a0*/  IADD3.X R2, PT, PT, R2, UR11, RZ, P0, !PT ;  /* 0x0000000b02027c10 */ /* 0x000fc600087fe4ff */
[----:B------:R0:W-:Y:S04]  /*c1b0*/  STL [R1+0x580], R5 ;  /* 0x0005800501007387 */ /* 0x0001e80000100800 */
[----:B------:R-:W4:Y:S01]  /*c1c0*/  LDL.LU R13, [R1+0x1c0] ;  /* 0x0001c000010d7983 */ /* 0x000f220000300800 */
[----:B------:R-:W-:Y:S02]  /*c1d0*/  IADD3 R3, P2, PT, R28, UR10, RZ ;  /* 0x0000000a1c037c10 */ /* 0x000fe4000ff5e0ff */
[----:B------:R-:W-:-:S03]  /*c1e0*/  SHF.R.S32.HI R0, RZ, 0x1f, R28 ;  /* 0x0000001fff007819 */ /* 0x000fc6000001141c */
[----:B------:R-:W-:Y:S04]  /*c1f0*/  STL [R1+0x59c], R3 ;  /* 0x00059c0301007387 */ /* 0x000fe80000100800 */
[----:B------:R-:W4:Y:S01]  /*c200*/  LDL.LU R28, [R1+0x1d4] ;  /* 0x0001d400011c7983 */ /* 0x000f220000300800 */
[----:B------:R-:W-:-:S03]  /*c210*/  IADD3 R4, P6, PT, R9, UR10, RZ ;  /* 0x0000000a09047c10 */ /* 0x000fc6000ffde0ff */
[----:B------:R-:W-:Y:S04]  /*c220*/  STL [R1+0x588], R6 ;  /* 0x0005880601007387 */ /* 0x000fe80000100800 */
[----:B------:R-:W-:Y:S04]  /*c230*/  STL [R1+0x5a4], R4 ;  /* 0x0005a40401007387 */ /* 0x000fe80000100800 */
[----:B------:R1:W-:Y:S01]  /*c240*/  STL [R1+0x590], R2 ;  /* 0x0005900201007387 */ /* 0x0003e20000100800 */
[----:B0-----:R-:W-:Y:S02]  /*c250*/  SHF.R.S32.HI R5, RZ, 0x1f, R9 ;  /* 0x0000001fff057819 */ /* 0x001fe40000011409 */
[----:B-1----:R-:W-:-:S02]  /*c260*/  IADD3.X R2, PT, PT, R0, UR11, RZ, P2, !PT ;  /* 0x0000000b00027c10 */ /* 0x002fc400097fe4ff */
[----:B------:R-:W-:-:S05]  /*c270*/  IADD3 R6, P0, PT, R12, UR10, RZ ;  /* 0x0000000a0c067c10 */ /* 0x000fca000ff1e0ff */
[----:B------:R-:W-:Y:S01]  /*c280*/  STL [R1+0x5ac], R6 ;  /* 0x0005ac0601007387 */ /* 0x000fe20000100800 */
[----:B------:R-:W-:-:S03]  /*c290*/  SHF.R.S32.HI R3, RZ, 0x1f, R12 ;  /* 0x0000001fff037819 */ /* 0x000fc6000001140c */
[----:B------:R-:W4:Y:S01]  /*c2a0*/  LDL.LU R8, [R1+0x1dc] ;  /* 0x0001dc0001087983 */ /* 0x000f220000300800 */
[----:B------:R-:W-:-:S03]  /*c2b0*/  IADD3 R0, P2, PT, R14, UR10, RZ ;  /* 0x0000000a0e007c10 */ /* 0x000fc6000ff5e0ff */
[----:B------:R-:W-:Y:S01]  /*c2c0*/  STL [R1+0x598], R2 ;  /* 0x0005980201007387 */ /* 0x000fe20000100800 */
[----:B------:R-:W-:-:S03]  /*c2d0*/  SHF.R.S32.HI R4, RZ, 0x1f, R14 ;  /* 0x0000001fff047819 */ /* 0x000fc6000001140e */
[----:B------:R-:W4:Y:S04]  /*c2e0*/  LDL.LU R9, [R1+0x1d8] ;  /* 0x0001d80001097983 */ /* 0x000f280000300800 */
[----:B------:R0:W-:Y:S04]  /*c2f0*/  STL [R1+0x5b4], R0 ;  /* 0x0005b40001007387 */ /* 0x0001e80000100800 */
[----:B------:R-:W4:Y:S04]  /*c300*/  LDL.LU R12, [R1+0x1c8] ;  /* 0x0001c800010c7983 */ /* 0x000f280000300800 */
[----:B------:R-:W4:Y:S01]  /*c310*/  LDL.LU R14, [R1+0x1e4] ;  /* 0x0001e400010e7983 */ /* 0x000f220000300800 */
[----:B0-----:R-:W-:-:S02]  /*c320*/  IADD3.X R0, PT, PT, R5, UR11, RZ, P6, !PT ;  /* 0x0000000b05007c10 */ /* 0x001fc4000b7fe4ff */
[----:B--2---:R-:W-:Y:S02]  /*c330*/  IADD3 R2, P6, PT, R29, UR10, RZ ;  /* 0x0000000a1d027c10 */ /* 0x004fe4000ffde0ff */
[----:B------:R-:W-:Y:S01]  /*c340*/  IADD3.X R3, PT, PT, R3, UR11, RZ, P0, !PT ;  /* 0x0000000b03037c10 */ /* 0x000fe200087fe4ff */
[----:B------:R0:W-:Y:S01]  /*c350*/  STL [R1+0x5a0], R0 ;  /* 0x0005a00001007387 */ /* 0x0001e20000100800 */
[----:B------:R-:W-:Y:S01]  /*c360*/  R2UR UR46, R2 ;  /* 0x00000000022e72ca */ /* 0x000fe200000e0000 */
[----:B------:R-:W-:Y:S01]  /*c370*/  IMAD R24, R24, UR21, RZ ;  /* 0x0000001518187c24 */ /* 0x000fe2000f8e02ff */
[----:B------:R-:W-:Y:S01]  /*c380*/  IADD3.X R2, PT, PT, R4, UR11, RZ, P2, !PT ;  /* 0x0000000b04027c10 */ /* 0x000fe200097fe4ff */
[----:B------:R-:W-:Y:S01]  /*c390*/  STL [R1+0x5a8], R3 ;  /* 0x0005a80301007387 */ /* 0x000fe20000100800 */
[----:B0-----:R-:W-:-:S03]  /*c3a0*/  IADD3 R0, P0, PT, R21, UR10, RZ ;  /* 0x0000000a15007c10 */ /* 0x001fc6000ff1e0ff */
[----:B------:R4:W-:Y:S01]  /*c3b0*/  STL [R1+0x5b0], R2 ;  /* 0x0005b00201007387 */ /* 0x0009e20000100800 */
[----:B------:R-:W-:Y:S02]  /*c3c0*/  R2UR UR47, R0 ;  /* 0x00000000002f72ca */ /* 0x000fe400000e0000 */
[----:B------:R-:W-:-:S04]  /*c3d0*/  IADD3 R0, P2, PT, R24, UR10, RZ ;  /* 0x0000000a18007c10 */ /* 0x000fc8000ff5e0ff */
[----:B------:R-:W-:Y:S01]  /*c3e0*/  R2UR UR45, R0 ;  /* 0x00000000002d72ca */ /* 0x000fe200000e0000 */
[----:B---3--:R-:W-:Y:S01]  /*c3f0*/  IMAD R4, R7, UR21, RZ ;  /* 0x0000001507047c24 */ /* 0x008fe2000f8e02ff */
[----:B----4-:R-:W-:-:S04]  /*c400*/  SHF.R.S32.HI R2, RZ, 0x1f, R10 ;  /* 0x0000001fff027819 */ /* 0x010fc8000001140a */
[----:B------:R-:W-:Y:S02]  /*c410*/  IADD3.X R16, PT, PT, R2, UR11, RZ, P5, !PT ;  /* 0x0000000b02107c10 */ /* 0x000fe4000affe4ff */
[----:B------:R-:W-:Y:S01]  /*c420*/  IADD3 R0, P5, PT, R4, UR10, RZ ;  /* 0x0000000a04007c10 */ /* 0x000fe2000ffbe0ff */
[----:B------:R-:W-:-:S03]  /*c430*/  IMAD R3, R11, UR21, RZ ;  /* 0x000000150b037c24 */ /* 0x000fc6000f8e02ff */
[----:B------:R-:W-:Y:S01]  /*c440*/  R2UR UR44, R0 ;  /* 0x00000000002c72ca */ /* 0x000fe200000e0000 */
[----:B------:R-:W2:Y:S01]  /*c450*/  LDL.LU R11, [R1+0x1e8] ;  /* 0x0001e800010b7983 */ /* 0x000ea20000300800 */
[----:B------:R-:W-:-:S03]  /*c460*/  SHF.R.S32.HI R5, RZ, 0x1f, R19 ;  /* 0x0000001fff057819 */ /* 0x000fc60000011413 */
[----:B------:R-:W3:Y:S01]  /*c470*/  LDL.LU R19, [R1+0x1ec] ;  /* 0x0001ec0001137983 */ /* 0x000ee20000300800 */
[----:B------:R-:W-:Y:S02]  /*c480*/  IADD3.X R0, PT, PT, R5, UR11, RZ, P4, !PT ;  /* 0x0000000b05007c10 */ /* 0x000fe4000a7fe4ff */
[----:B------:R-:W-:Y:S02]  /*c490*/  SHF.R.S32.HI R2, RZ, 0x1f, R13 ;  /* 0x0000001fff027819 */ /* 0x000fe4000001140d */
[----:B------:R-:W4:Y:S01]  /*c4a0*/  LDL.LU R13, [R1+0x1f0] ;  /* 0x0001f000010d7983 */ /* 0x000f220000300800 */
[----:B------:R-:W-:Y:S01]  /*c4b0*/  IMAD R10, R28, UR21, RZ ;  /* 0x000000151c0a7c24 */ /* 0x000fe2000f8e02ff */
[----:B------:R-:W-:-:S04]  /*c4c0*/  IADD3.X R28, PT, PT, R2, UR11, RZ, P3, !PT ;  /* 0x0000000b021c7c10 */ /* 0x000fc80009ffe4ff */
[----:B------:R-:W-:Y:S01]  /*c4d0*/  IADD3 R2, P3, PT, R10, UR10, RZ ;  /* 0x0000000a0a027c10 */ /* 0x000fe2000ff7e0ff */
[----:B------:R0:W-:Y:S03]  /*c4e0*/  STL [R1+0x8], R0 ;  /* 0x0000080001007387 */ /* 0x0001e60000100800 */
[----:B------:R-:W-:Y:S01]  /*c4f0*/  R2UR UR42, R2 ;  /* 0x00000000022a72ca */ /* 0x000fe200000e0000 */
[----:B------:R-:W-:Y:S01]  /*c500*/  IMAD R5, R9, UR21, RZ ;  /* 0x0000001509057c24 */ /* 0x000fe2000f8e02ff */
[----:B------:R-:W-:Y:S02]  /*c510*/  SHF.R.S32.HI R2, RZ, 0x1f, R12 ;  /* 0x0000001fff027819 */ /* 0x000fe4000001140c */
[----:B------:R-:W4:Y:S01]  /*c520*/  LDL.LU R12, [R1+0x1f8] ;  /* 0x0001f800010c7983 */ /* 0x000f220000300800 */
[----:B------:R-:W-:-:S03]  /*c530*/  IMAD R9, R14, UR21, RZ ;  /* 0x000000150e097c24 */ /* 0x000fc6000f8e02ff */
[----:B------:R-:W4:Y:S01]  /*c540*/  LDL.LU R14, [R1+0x1f4] ;  /* 0x0001f400010e7983 */ /* 0x000f220000300800 */
[----:B0-----:R-:W-:-:S04]  /*c550*/  IADD3 R0, P4, PT, R3, UR10, RZ ;  /* 0x0000000a03007c10 */ /* 0x001fc8000ff9e0ff */
[----:B------:R-:W-:Y:S02]  /*c560*/  R2UR UR43, R0 ;  /* 0x00000000002b72ca */ /* 0x000fe400000e0000 */
[----:B------:R-:W-:Y:S02]  /*c570*/  SHF.R.S32.HI R0, RZ, 0x1f, R21 ;  /* 0x0000001fff007819 */ /* 0x000fe40000011415 */
[----:B------:R-:W4:Y:S01]  /*c580*/  LDL.LU R21, [R1+0x1fc] ;  /* 0x0001fc0001157983 */ /* 0x000f220000300800 */
[----:B------:R-:W-:Y:S01]  /*c590*/  SHF.R.S32.HI R7, RZ, 0x1f, R29 ;  /* 0x0000001fff077819 */ /* 0x000fe2000001141d */
[----:B------:R-:W-:Y:S01]  /*c5a0*/  IMAD R6, R8, UR21, RZ ;  /* 0x0000001508067c24 */ /* 0x000fe2000f8e02ff */
[----:B------:R-:W-:Y:S02]  /*c5b0*/  SHF.R.S32.HI R3, RZ, 0x1f, R3 ;  /* 0x0000001fff037819 */ /* 0x000fe40000011403 */
[----:B------:R-:W-:Y:S02]  /*c5c0*/  IADD3.X R26, PT, PT, R7, UR11, RZ, P6, !PT ;  /* 0x0000000b071a7c10 */ /* 0x000fe4000b7fe4ff */
[----:B------:R-:W-:Y:S01]  /*c5d0*/  IADD3.X R23, PT, PT, R3, UR11, RZ, P4, !PT ;  /* 0x0000000b03177c10 */ /* 0x000fe2000a7fe4ff */
[----:B--2---:R-:W-:-:S02]  /*c5e0*/  IMAD R8, R11, UR21, RZ ;  /* 0x000000150b087c24 */ /* 0x004fc4000f8e02ff */
[----:B------:R-:W2:Y:S01]  /*c5f0*/  LDL.LU R11, [R1+0x200] ;  /* 0x00020000010b7983 */ /* 0x000ea20000300800 */
[----:B---3--:R-:W-:-:S03]  /*c600*/  IMAD R7, R19, UR21, RZ ;  /* 0x0000001513077c24 */ /* 0x008fc6000f8e02ff */
[----:B------:R-:W3:Y:S04]  /*c610*/  LDL.LU R19, [R1+0x204] ;  /* 0x0002040001137983 */ /* 0x000ee80000300800 */
[----:B------:R-:W2:Y:S04]  /*c620*/  LDL.LU R17, [R1+0x208] ;  /* 0x0002080001117983 */ /* 0x000ea80000300800 */
[----:B------:R-:W3:Y:S01]  /*c630*/  LDL.LU R15, [R1+0x210] ;  /* 0x00021000010f7983 */ /* 0x000ee20000300800 */
[----:B----4-:R-:W-:-:S03]  /*c640*/  IMAD R3, R14, UR21, RZ ;  /* 0x000000150e037c24 */ /* 0x010fc6000f8e02ff */
[----:B------:R-:W4:Y:S01]  /*c650*/  LDL.LU R14, [R1+0x20c] ;  /* 0x00020c00010e7983 */ /* 0x000f220000300800 */
[----:B------:R-:W-:Y:S02]  /*c660*/  IADD3.X R29, PT, PT, R2, UR11, RZ, P1, !PT ;  /* 0x0000000b021d7c10 */ /* 0x000fe40008ffe4ff */
[----:B------:R-:W-:Y:S02]  /*c670*/  IADD3.X R27, PT, PT, R0, UR11, RZ, P0, !PT ;  /* 0x0000000b001b7c10 */ /* 0x000fe400087fe4ff */
[----:B------:R-:W-:Y:S02]  /*c680*/  IADD3 R0, P0, PT, R6, UR10, RZ ;  /* 0x0000000a06007c10 */ /* 0x000fe4000ff1e0ff */
[----:B------:R-:W-:Y:S02]  /*c690*/  IADD3 R2, P1, PT, R5, UR10, RZ ;  /* 0x0000000a05027c10 */ /* 0x000fe4000ff3e0ff */
[----:B------:R-:W-:Y:S02]  /*c6a0*/  SHF.R.S32.HI R4, RZ, 0x1f, R4 ;  /* 0x0000001fff047819 */ /* 0x000fe40000011404 */
[----:B------:R-:W-:-:S02]  /*c6b0*/  R2UR UR41, R0 ;  /* 0x00000000002972ca */ /* 0x000fc400000e0000 */
[----:B------:R-:W-:Y:S02]  /*c6c0*/  R2UR UR40, R2 ;  /* 0x00000000022872ca */ /* 0x000fe400000e0000 */
[----:B------:R-:W-:Y:S02]  /*c6d0*/  IADD3 R0, P6, PT, R9, UR10, RZ ;  /* 0x0000000a09007c10 */ /* 0x000fe4000ffde0ff */
[----:B------:R-:W-:Y:S02]  /*c6e0*/  SHF.R.S32.HI R2, RZ, 0x1f, R24 ;  /* 0x0000001fff027819 */ /* 0x000fe40000011418 */
[----:B------:R-:W-:Y:S02]  /*c6f0*/  SHF.R.S32.HI R6, RZ, 0x1f, R6 ;  /* 0x0000001fff067819 */ /* 0x000fe40000011406 */
[----:B------:R-:W-:Y:S01]  /*c700*/  IADD3.X R24, PT, PT, R4, UR11, RZ, P5, !PT ;  /* 0x0000000b04187c10 */ /* 0x000fe2000affe4ff */
[----:B------:R-:W-:Y:S01]  /*c710*/  IMAD R4, R12, UR21, RZ ;  /* 0x000000150c047c24 */ /* 0x000fe2000f8e02ff */
[----:B------:R-:W-:Y:S01]  /*c720*/  R2UR UR39, R0 ;  /* 0x00000000002772ca */ /* 0x000fe200000e0000 */
[----:B------:R-:W-:Y:S01]  /*c730*/  IMAD R12, R21, UR21, RZ ;  /* 0x00000015150c7c24 */ /* 0x000fe2000f8e02ff */
[----:B------:R-:W-:-:S02]  /*c740*/  IADD3.X R25, PT, PT, R2, UR11, RZ, P2, !PT ;  /* 0x0000000b02197c10 */ /* 0x000fc400097fe4ff */
[----:B------:R-:W-:Y:S02]  /*c750*/  IADD3 R0, P2, PT, R8, UR10, RZ ;  /* 0x0000000a08007c10 */ /* 0x000fe4000ff5e0ff */
[----:B------:R-:W-:Y:S02]  /*c760*/  SHF.R.S32.HI R5, RZ, 0x1f, R5 ;  /* 0x0000001fff057819 */ /* 0x000fe40000011405 */
[----:B------:R-:W-:Y:S02]  /*c770*/  IADD3.X R21, PT, PT, R6, UR11, RZ, P0, !PT ;  /* 0x0000000b06157c10 */ /* 0x000fe400087fe4ff */
[----:B------:R-:W4:Y:S01]  /*c780*/  LDL.LU R6, [R1+0x214] ;  /* 0x0002140001067983 */ /* 0x000f220000300800 */
[----:B------:R-:W-:Y:S01]  /*c790*/  IMAD R13, R13, UR21, RZ ;  /* 0x000000150d0d7c24 */ /* 0x000fe2000f8e02ff */
[----:B------:R-:W-:Y:S02]  /*c7a0*/  R2UR UR38, R0 ;  /* 0x00000000002672ca */ /* 0x000fe400000e0000 */
[----:B------:R-:W-:-:S02]  /*c7b0*/  SHF.R.S32.HI R10, RZ, 0x1f, R10 ;  /* 0x0000001fff0a7819 */ /* 0x000fc4000001140a */
[----:B------:R-:W-:Y:S02]  /*c7c0*/  SHF.R.S32.HI R8, RZ, 0x1f, R8 ;  /* 0x0000001fff087819 */ /* 0x000fe40000011408 */
[----:B------:R-:W-:Y:S02]  /*c7d0*/  IADD3 R0, P5, PT, R7, UR10, RZ ;  /* 0x0000000a07007c10 */ /* 0x000fe4000ffbe0ff */
[----:B------:R-:W-:Y:S02]  /*c7e0*/  IADD3.X R20, PT, PT, R5, UR11, RZ, P1, !PT ;  /* 0x0000000b05147c10 */ /* 0x000fe40008ffe4ff */
[----:B------:R-:W4:Y:S01]  /*c7f0*/  LDL.LU R5, [R1+0x218] ;  /* 0x0002180001057983 */ /* 0x000f220000300800 */
[----:B------:R-:W-:Y:S02]  /*c800*/  SHF.R.S32.HI R7, RZ, 0x1f, R7 ;  /* 0x0000001fff077819 */ /* 0x000fe40000011407 */
[----:B------:R-:W-:Y:S02]  /*c810*/  IADD3 R2, P4, PT, R13, UR10, RZ ;  /* 0x0000000a0d027c10 */ /* 0x000fe4000ff9e0ff */
[----:B------:R-:W-:-:S02]  /*c820*/  IADD3.X R22, PT, PT, R10, UR11, RZ, P3, !PT ;  /* 0x0000000b0a167c10 */ /* 0x000fc40009ffe4ff */
[----:B------:R-:W-:Y:S02]  /*c830*/  IADD3.X R18, PT, PT, R8, UR11, RZ, P2, !PT ;  /* 0x0000000b08127c10 */ /* 0x000fe400097fe4ff */
[----:B------:R-:W-:Y:S02]  /*c840*/  R2UR UR37, R0 ;  /* 0x00000000002572ca */ /* 0x000fe400000e0000 */
[----:B------:R-:W-:Y:S02]  /*c850*/  IADD3 R0, P0, PT, R4, UR10, RZ ;  /* 0x0000000a04007c10 */ /* 0x000fe4000ff1e0ff */
[----:B------:R-:W-:Y:S02]  /*c860*/  R2UR UR36, R2 ;  /* 0x00000000022472ca */ /* 0x000fe400000e0000 */
[----:B------:R-:W-:Y:S01]  /*c870*/  IADD3 R2, P3, PT, R3, UR10, RZ ;  /* 0x0000000a03027c10 */ /* 0x000fe2000ff7e0ff */
[----:B--2---:R-:W-:Y:S01]  /*c880*/  IMAD R10, R17, UR21, RZ ;  /* 0x00000015110a7c24 */ /* 0x004fe2000f8e02ff */
[----:B------:R-:W-:Y:S01]  /*c890*/  IADD3.X R17, PT, PT, R7, UR11, RZ, P5, !PT ;  /* 0x0000000b07117c10 */ /* 0x000fe2000affe4ff */
[----:B---3--:R-:W-:Y:S01]  /*c8a0*/  IMAD R8, R15, UR21, RZ ;  /* 0x000000150f087c24 */ /* 0x008fe2000f8e02ff */
[----:B------:R-:W-:-:S02]  /*c8b0*/  SHF.R.S32.HI R15, RZ, 0x1f, R4 ;  /* 0x0000001fff0f7819 */ /* 0x000fc40000011404 */
[----:B------:R-:W2:Y:S01]  /*c8c0*/  LDL.LU R4, [R1+0x21c] ;  /* 0x00021c0001047983 */ /* 0x000ea20000300800 */
[----:B----4-:R-:W-:Y:S01]  /*c8d0*/  IMAD R7, R14, UR21, RZ ;  /* 0x000000150e077c24 */ /* 0x010fe2000f8e02ff */
[----:B------:R-:W-:Y:S02]  /*c8e0*/  SHF.R.S32.HI R14, RZ, 0x1f, R13 ;  /* 0x0000001fff0e7819 */ /* 0x000fe4000001140d */
[----:B------:R-:W-:Y:S02]  /*c8f0*/  SHF.R.S32.HI R13, RZ, 0x1f, R3 ;  /* 0x0000001fff0d7819 */ /* 0x000fe40000011403 */
[----:B------:R-:W3:Y:S01]  /*c900*/  LDL.LU R3, [R1+0x220] ;  /* 0x0002200001037983 */ /* 0x000ee20000300800 */
[----:B------:R-:W-:Y:S01]  /*c910*/  R2UR UR35, R0 ;  /* 0x00000000002372ca */ /* 0x000fe200000e0000 */
[----:B------:R-:W-:Y:S01]  /*c920*/  IMAD R11, R11, UR21, RZ ;  /* 0x000000150b0b7c24 */ /* 0x000fe2000f8e02ff */
[----:B------:R-:W-:Y:S02]  /*c930*/  R2UR UR34, R2 ;  /* 0x00000000022272ca */ /* 0x000fe400000e0000 */
[----:B------:R-:W-:-:S02]  /*c940*/  IADD3 R0, P1, PT, R12, UR10, RZ ;  /* 0x0000000a0c007c10 */ /* 0x000fc4000ff3e0ff */
[----:B------:R-:W-:Y:S01]  /*c950*/  SHF.R.S32.HI R2, RZ, 0x1f, R9 ;  /* 0x0000001fff027819 */ /* 0x000fe20000011409 */
[----:B------:R-:W-:Y:S01]  /*c960*/  IMAD R9, R19, UR21, RZ ;  /* 0x0000001513097c24 */ /* 0x000fe2000f8e02ff */
[----:B------:R-:W-:Y:S02]  /*c970*/  R2UR UR33, R0 ;  /* 0x00000000002172ca */ /* 0x000fe400000e0000 */
[----:B------:R-:W-:Y:S02]  /*c980*/  IADD3.X R19, PT, PT, R2, UR11, RZ, P6, !PT ;  /* 0x0000000b02137c10 */ /* 0x000fe4000b7fe4ff */
[----:B------:R-:W-:-:S04]  /*c990*/  IADD3 R0, P6, PT, R11, UR10, RZ ;  /* 0x0000000a0b007c10 */ /* 0x000fc8000ffde0ff */
[----:B------:R-:W-:Y:S02]  /*c9a0*/  R2UR UR32, R0 ;  /* 0x00000000002072ca */ /* 0x000fe400000e0000 */
[----:B------:R-:W-:Y:S02]  /*c9b0*/  IADD3 R0, P5, PT, R9, UR10, RZ ;  /* 0x0000000a09007c10 */ /* 0x000fe4000ffbe0ff */
[----:B------:R-:W-:Y:S02]  /*c9c0*/  IADD3 R2, P2, PT, R10, UR10, RZ ;  /* 0x0000000a0a027c10 */ /* 0x000fe4000ff5e0ff */
[----:B------:R-:W-:Y:S02]  /*c9d0*/  R2UR UR31, R0 ;  /* 0x00000000001f72ca */ /* 0x000fe400000e0000 */
[----:B------:R-:W-:Y:S02]  /*c9e0*/  IADD3.X R15, PT, PT, R15, UR11, RZ, P0, !PT ;  /* 0x0000000b0f0f7c10 */ /* 0x000fe400087fe4ff */
[----:B------:R-:W-:Y:S01]  /*c9f0*/  IADD3 R0, P0, PT, R8, UR10, RZ ;  /* 0x0000000a08007c10 */ /* 0x000fe2000ff1e0ff */
[----:B------:R-:W-:Y:S01]  /*ca00*/  IMAD R6, R6, UR21, RZ ;  /* 0x0000001506067c24 */ /* 0x000fe2000f8e02ff */
[----:B------:R-:W-:-:S02]  /*ca10*/  R2UR UR30, R2 ;  /* 0x00000000021e72ca */ /* 0x000fc400000e0000 */
[----:B------:R-:W-:Y:S02]  /*ca20*/  IADD3.X R14, PT, PT, R14, UR11, RZ, P4, !PT ;  /* 0x0000000b0e0e7c10 */ /* 0x000fe4000a7fe4ff */
[----:B------:R-:W-:Y:S02]  /*ca30*/  IADD3 R2, P4, PT, R7, UR10, RZ ;  /* 0x0000000a07027c10 */ /* 0x000fe4000ff9e0ff */
[----:B------:R-:W-:Y:S02]  /*ca40*/  R2UR UR29, R0 ;  /* 0x00000000001d72ca */ /* 0x000fe400000e0000 */
[----:B------:R-:W-:Y:S02]  /*ca50*/  IADD3.X R13, PT, PT, R13, UR11, RZ, P3, !PT ;  /* 0x0000000b0d0d7c10 */ /* 0x000fe40009ffe4ff */
[----:B------:R-:W-:Y:S01]  /*ca60*/  IADD3 R0, P3, PT, R6, UR10, RZ ;  /* 0x0000000a06007c10 */ /* 0x000fe2000ff7e0ff */
[----:B------:R-:W-:Y:S01]  /*ca70*/  IMAD R5, R5, UR21, RZ ;  /* 0x0000001505057c24 */ /* 0x000fe2000f8e02ff */
[----:B------:R-:W-:-:S02]  /*ca80*/  SHF.R.S32.HI R12, RZ, 0x1f, R12 ;  /* 0x0000001fff0c7819 */ /* 0x000fc4000001140c */
[----:B------:R-:W-:Y:S02]  /*ca90*/  R2UR UR28, R2 ;  /* 0x00000000021c72ca */ /* 0x000fe400000e0000 */
[----:B------:R-:W-:Y:S02]  /*caa0*/  R2UR UR27, R0 ;  /* 0x00000000001b72ca */ /* 0x000fe400000e0000 */
[----:B------:R-:W-:Y:S02]  /*cab0*/  IADD3.X R12, PT, PT, R12, UR11, RZ, P1, !PT ;  /* 0x0000000b0c0c7c10 */ /* 0x000fe40008ffe4ff */
[----:B------:R-:W-:Y:S02]  /*cac0*/  SHF.R.S32.HI R2, RZ, 0x1f, R11 ;  /* 0x0000001fff027819 */ /* 0x000fe4000001140b */
[----:B------:R-:W-:Y:S02]  /*cad0*/  IADD3 R0, P1, PT, R5, UR10, RZ ;  /* 0x0000000a05007c10 */ /* 0x000fe4000ff3e0ff */
[----:B------:R-:W-:-:S02]  /*cae0*/  SHF.R.S32.HI R11, RZ, 0x1f, R9 ;  /* 0x0000001fff0b7819 */ /* 0x000fc40000011409 */
[----:B------:R-:W-:Y:S02]  /*caf0*/  R2UR UR26, R0 ;  /* 0x00000000001a72ca */ /* 0x000fe400000e0000 */
[----:B------:R-:W-:Y:S02]  /*cb00*/  IADD3.X R11, PT, PT, R11, UR11, RZ, P5, !PT ;  /* 0x0000000b0b0b7c10 */ /* 0x000fe4000affe4ff */
[----:B------:R-:W-:Y:S01]  /*cb10*/  IADD3.X R9, PT, PT, R2, UR11, RZ, P6, !PT ;  /* 0x0000000b02097c10 */ /* 0x000fe2000b7fe4ff */
[----:B--2---:R-:W-:-:S05]  /*cb20*/  IMAD R4, R4, UR21, RZ ;  /* 0x0000001504047c24 */ /* 0x004fca000f8e02ff */
[----:B------:R-:W-:Y:S01]  /*cb30*/  IADD3 R0, P5, PT, R4, UR10, RZ ;  /* 0x0000000a04007c10 */ /* 0x000fe2000ffbe0ff */
[----:B---3--:R-:W-:-:S05]  /*cb40*/  IMAD R3, R3, UR21, RZ ;  /* 0x0000001503037c24 */ /* 0x008fca000f8e02ff */
[----:B------:R-:W-:Y:S02]  /*cb50*/  IADD3 R2, P6, PT, R3, UR10, RZ ;  /* 0x0000000a03027c10 */ /* 0x000fe4000ffde0ff */
[----:B------:R-:W-:Y:S01]  /*cb60*/  R2UR UR10, R0 ;  /* 0x00000000000a72ca */ /* 0x000fe200000e0000 */
[----:B------:R-:W-:Y:S01]  /*cb70*/  IMAD.MOV.U32 R0, RZ, RZ, R16 ;  /* 0x000000ffff007224 */ /* 0x000fe200078e0010 */
[----:B------:R-:W-:-:S03]  /*cb80*/  SHF.R.S32.HI R16, RZ, 0x1f, R8 ;  /* 0x0000001fff107819 */ /* 0x000fc60000011408 */
[----:B------:R-:W-:Y:S01]  /*cb90*/  IMAD.MOV.U32 R8, RZ, RZ, R0 ;  /* 0x000000ffff087224 */ /* 0x000fe200078e0000 */
[----:B------:R-:W-:Y:S02]  /*cba0*/  SHF.R.S32.HI R0, RZ, 0x1f, R6 ;  /* 0x0000001fff007819 */ /* 0x000fe40000011406 */
[----:B------:R-:W-:Y:S01]  /*cbb0*/  SHF.R.S32.HI R6, RZ, 0x1f, R5 ;  /* 0x0000001fff067819 */ /* 0x000fe20000011405 */
[----:B------:R-:W-:Y:S01]  /*cbc0*/  IMAD.MOV.U32 R5, RZ, RZ, R8 ;  /* 0x000000ffff057224 */ /* 0x000fe200078e0008 */
[----:B------:R-:W-:Y:S02]  /*cbd0*/  R2UR UR48, R2 ;  /* 0x00000000023072ca */ /* 0x000fe400000e0000 */
[----:B------:R-:W-:Y:S02]  /*cbe0*/  SHF.R.S32.HI R2, RZ, 0x1f, R10 ;  /* 0x0000001fff027819 */ /* 0x000fe4000001140a */
[----:B------:R-:W-:Y:S02]  /*cbf0*/  SHF.R.S32.HI R10, RZ, 0x1f, R7 ;  /* 0x0000001fff0a7819 */ /* 0x000fe40000011407 */
[----:B------:R-:W-:-:S02]  /*cc00*/  SHF.R.S32.HI R8, RZ, 0x1f, R3 ;  /* 0x0000001fff087819 */ /* 0x000fc40000011403 */
[----:B------:R-:W-:Y:S01]  /*cc10*/  IADD3.X R3, PT, PT, R16, UR11, RZ, P0, !PT ;  /* 0x0000000b10037c10 */ /* 0x000fe200087fe4ff */
[----:B------:R-:W-:Y:S01]  /*cc20*/  IMAD.MOV.U32 R16, RZ, RZ, R5 ;  /* 0x000000ffff107224 */ /* 0x000fe200078e0005 */
[----:B------:R-:W-:Y:S02]  /*cc30*/  SHF.R.S32.HI R7, RZ, 0x1f, R4 ;  /* 0x0000001fff077819 */ /* 0x000fe40000011404 */
[----:B------:R-:W-:Y:S02]  /*cc40*/  IADD3.X R4, PT, PT, R10, UR11, RZ, P4, !PT ;  /* 0x0000000b0a047c10 */ /* 0x000fe4000a7fe4ff */
[----:B------:R-:W2:Y:S01]  /*cc50*/  LDL.LU R10, [R1+0x224] ;  /* 0x00022400010a7983 */ /* 0x000ea20000300800 */
[----:B------:R-:W-:Y:S02]  /*cc60*/  IADD3.X R5, PT, PT, R0, UR11, RZ, P3, !PT ;  /* 0x0000000b00057c10 */ /* 0x000fe40009ffe4ff */
[----:B------:R-:W-:Y:S01]  /*cc70*/  R2UR UR67, R16 ;  /* 0x00000000104372ca */ /* 0x000fe200000e0000 */
[----:B------:R-:W3:Y:S04]  /*cc80*/  LDL.LU R0, [R1+0x8] ;  /* 0x0000080001007983 */ /* 0x000ee80000300800 */
[----:B------:R-:W4:Y:S01]  /*cc90*/  LDL.LU R16, [R1+0x228] ;  /* 0x0002280001107983 */ /* 0x000f220000300800 */
[----:B------:R-:W-:-:S04]  /*cca0*/  IADD3.X R2, PT, PT, R2, UR11, RZ, P2, !PT ;  /* 0x0000000b02027c10 */ /* 0x000fc800097fe4ff */
[----:B------:R-:W-:Y:S02]  /*ccb0*/  R2UR UR75, R2 ;  /* 0x00000000024b72ca */ /* 0x000fe400000e0000 */
[----:B------:R-:W-:Y:S02]  /*ccc0*/  R2UR UR65, R28 ;  /* 0x000000001c4172ca */ /* 0x000fe400000e0000 */
[----:B------:R0:W5:Y:S01]  /*ccd0*/  LDL.LU R28, [R1+0x624] ;  /* 0x00062400011c7983 */ /* 0x0001620000300800 */
[----:B------:R-:W-:Y:S02]  /*cce0*/  R2UR UR64, R29 ;  /* 0x000000001d4072ca */ /* 0x000fe400000e0000 */
[----:B------:R-:W-:Y:S01]  /*ccf0*/  IADD3.X R6, PT, PT, R6, UR11, RZ, P1, !PT ;  /* 0x0000000b06067c10 */ /* 0x000fe20008ffe4ff */
[----:B------:R0:W5:Y:S01]  /*cd00*/  LDL.LU R29, [R1+0x620] ;  /* 0x00062000011d7983 */ /* 0x0001620000300800 */
[----:B------:R-:W-:Y:S02]  /*cd10*/  R2UR UR62, R26 ;  /* 0x000000001a3e72ca */ /* 0x000fe400000e0000 */
[----:B------:R-:W1:Y:S01]  /*cd20*/  S2R R26, SR_TID.X ;  /* 0x00000000001a7919 */ /* 0x000e620000002100 */
[----:B------:R-:W-:Y:S01]  /*cd30*/  R2UR UR63, R27 ;  /* 0x000000001b3f72ca */ /* 0x000fe200000e0000 */
[----:B------:R-:W-:Y:S01]  /*cd40*/  USHF.R.S32.HI UR74, URZ, 0x1f, UR4 ;  /* 0x0000001fff4a7899 */ /* 0x000fe20008011404 */
[----:B------:R-:W-:-:S02]  /*cd50*/  IADD3.X R7, PT, PT, R7, UR11, RZ, P5, !PT ;  /* 0x0000000b07077c10 */ /* 0x000fc4000affe4ff */
[----:B------:R-:W-:Y:S02]  /*cd60*/  IADD3.X R8, PT, PT, R8, UR11, RZ, P6, !PT ;  /* 0x0000000b08087c10 */ /* 0x000fe4000b7fe4ff */
[----:B-1----:R-:W-:Y:S01]  /*cd70*/  SHF.R.U32.HI R27, RZ, 0x4, R26 ;  /* 0x00000004ff1b7819 */ /* 0x002fe2000001161a */
[----:B------:R-:W-:Y:S01]  /*cd80*/  ULEA.HI UR4, UR74, UR4, URZ, 0x7 ;  /* 0x000000044a047291 */ /* 0x000fe2000f8f38ff */
[----:B------:R-:W-:Y:S02]  /*cd90*/  R2UR UR61, R25 ;  /* 0x00000000193d72ca */ /* 0x000fe400000e0000 */
[----:B------:R-:W-:Y:S02]  /*cda0*/  R2UR UR60, R24 ;  /* 0x00000000183c72ca */ /* 0x000fe400000e0000 */
[----:B------:R-:W-:Y:S02]  /*cdb0*/  R2UR UR59, R23 ;  /* 0x00000000173b72ca */ /* 0x000fe400000e0000 */
[----:B------:R-:W-:-:S02]  /*cdc0*/  R2UR UR58, R22 ;  /* 0x00000000163a72ca */ /* 0x000fc400000e0000 */
[----:B------:R-:W-:Y:S02]  /*cdd0*/  R2UR UR57, R21 ;  /* 0x00000000153972ca */ /* 0x000fe400000e0000 */
[----:B------:R-:W-:Y:S02]  /*cde0*/  R2UR UR56, R20 ;  /* 0x00000000143872ca */ /* 0x000fe400000e0000 */
[----:B------:R-:W-:Y:S02]  /*cdf0*/  R2UR UR52, R14 ;  /* 0x000000000e3472ca */ /* 0x000fe400000e0000 */
[----:B------:R-:W-:Y:S02]  /*ce00*/  R2UR UR51, R15 ;  /* 0x000000000f3372ca */ /* 0x000fe400000e0000 */
[----:B------:R-:W-:Y:S02]  /*ce10*/  R2UR UR50, R13 ;  /* 0x000000000d3272ca */ /* 0x000fe400000e0000 */
[----:B------:R-:W-:-:S02]  /*ce20*/  R2UR UR49, R12 ;  /* 0x000000000c3172ca */ /* 0x000fc400000e0000 */
[----:B------:R-:W-:Y:S02]  /*ce30*/  R2UR UR11, R9 ;  /* 0x00000000090b72ca */ /* 0x000fe400000e0000 */
[----:B------:R-:W-:Y:S02]  /*ce40*/  R2UR UR74, R11 ;  /* 0x000000000b4a72ca */ /* 0x000fe400000e0000 */
[----:B------:R-:W-:-:S04]  /*ce50*/  SGXT.U32 R27, R27, 0x3 ;  /* 0x000000031b1b781a */ /* 0x000fc80000000000 */
[----:B------:R-:W-:Y:S01]  /*ce60*/  LOP3.LUT R27, R27, 0x10, RZ, 0xfc, !PT ;  /* 0x000000101b1b7812 */ /* 0x000fe200078efcff */
[----:B----4-:R-:W-:Y:S02]  /*ce70*/  IMAD R2, R16, UR21, RZ ;  /* 0x0000001510027c24 */ /* 0x010fe4000f8e02ff */
[----:B------:R-:W1:Y:S01]  /*ce80*/  S2R R16, SR_TID.X ;  /* 0x0000000000107919 */ /* 0x000e620000002100 */
[----:B---3--:R-:W-:Y:S01]  /*ce90*/  R2UR UR66, R0 ;  /* 0x00000000004272ca */ /* 0x008fe200000e0000 */
[----:B--2---:R-:W-:Y:S01]  /*cea0*/  IMAD R0, R10, UR21, RZ ;  /* 0x000000150a007c24 */ /* 0x004fe2000f8e02ff */
[----:B------:R-:W-:-:S04]  /*ceb0*/  R2UR UR21, R3 ;  /* 0x00000000031572ca */ /* 0x000fc800000e0000 */
[----:B------:R-:W-:Y:S01]  /*cec0*/  IADD3 R3, P0, PT, R0, UR12, RZ ;  /* 0x0000000c00037c10 */ /* 0x000fe2000ff1e0ff */
[----:B------:R-:W2:Y:S01]  /*ced0*/  LDCU UR12, c[0x0][0x3a8] ;  /* 0x00007500ff0c77ac */ /* 0x000ea20008000800 */
[----:B------:R-:W-:-:S03]  /*cee0*/  SHF.R.S32.HI R0, RZ, 0x1f, R0 ;  /* 0x0000001fff007819 */ /* 0x000fc60000011400 */
[----:B------:R3:W-:Y:S01]  /*cef0*/  STL [R1+0x5bc], R3 ;  /* 0x0005bc0301007387 */ /* 0x0007e20000100800 */
[----:B------:R-:W-:Y:S02]  /*cf00*/  IADD3.X R0, PT, PT, R0, UR9, RZ, P0, !PT ;  /* 0x0000000900007c10 */ /* 0x000fe400087fe4ff */
[----:B---3--:R-:W-:Y:S02]  /*cf10*/  IADD3 R3, P1, PT, R2, UR8, RZ ;  /* 0x0000000802037c10 */ /* 0x008fe4000ff3e0ff */
[----:B-1----:R-:W-:-:S04]  /*cf20*/  SHF.R.U32.HI R10, RZ, 0x4, R16 ;  /* 0x00000004ff0a7819 */ /* 0x002fc80000011610 */
[----:B------:R-:W-:Y:S01]  /*cf30*/  SGXT.U32 R10, R10, 0x3 ;  /* 0x000000030a0a781a */ /* 0x000fe20000000000 */
[----:B------:R-:W-:Y:S03]  /*cf40*/  STL [R1+0x5c4], R3 ;  /* 0x0005c40301007387 */ /* 0x000fe60000100800 */
[----:B------:R-:W-:Y:S01]  /*cf50*/  LOP3.LUT R10, R10, 0x58, RZ, 0xfc, !PT ;  /* 0x000000580a0a7812 */ /* 0x000fe200078efcff */
[----:B------:R1:W-:Y:S04]  /*cf60*/  STL [R1+0x5b8], R0 ;  /* 0x0005b80001007387 */ /* 0x0003e80000100800 */
[----:B-1----:R-:W-:Y:S02]  /*cf70*/  IMAD R0, R10, UR69, RZ ;  /* 0x000000450a007c24 */ /* 0x002fe4000f8e02ff */
[----:B------:R-:W1:Y:S01]  /*cf80*/  S2R R10, SR_TID.X ;  /* 0x00000000000a7919 */ /* 0x000e620000002100 */
[----:B------:R-:W-:-:S04]  /*cf90*/  SHF.R.U32.HI R16, RZ, 0x4, R16 ;  /* 0x00000004ff107819 */ /* 0x000fc80000011610 */
[----:B------:R-:W-:-:S04]  /*cfa0*/  SGXT.U32 R16, R16, 0x3 ;  /* 0x000000031010781a */ /* 0x000fc80000000000 */
[----:B------:R-:W-:-:S05]  /*cfb0*/  LOP3.LUT R16, R16, 0x50, RZ, 0xfc, !PT ;  /* 0x0000005010107812 */ /* 0x000fca00078efcff */
[----:B------:R-:W-:Y:S01]  /*cfc0*/  IMAD R0, R16, UR70, RZ ;  /* 0x0000004610007c24 */ /* 0x000fe2000f8e02ff */
[----:B------:R-:W-:Y:S01]  /*cfd0*/  SHF.R.S32.HI R2, RZ, 0x1f, R2 ;  /* 0x0000001fff027819 */ /* 0x000fe20000011402 */
[----:B------:R-:W-:Y:S01]  /*cfe0*/  IMAD.SHL.U32 R3, R26, 0x40, RZ ;  /* 0x000000401a037824 */ /* 0x000fe200078e00ff */
[----:B------:R-:W3:Y:S01]  /*cff0*/  LDCU UR70, c[0x0][0x3a8] ;  /* 0x00007500ff4677ac */ /* 0x000ee20008000800 */
[----:B-1----:R-:W-:-:S04]  /*d000*/  SHF.R.U32.HI R16, RZ, 0x4, R10 ;  /* 0x00000004ff107819 */ /* 0x002fc8000001160a */
[----:B------:R-:W-:-:S04]  /*d010*/  SGXT.U32 R16, R16, 0x3 ;  /* 0x000000031010781a */ /* 0x000fc80000000000 */
[----:B------:R-:W-:-:S05]  /*d020*/  LOP3.LUT R16, R16, 0x48, RZ, 0xfc, !PT ;  /* 0x0000004810107812 */ /* 0x000fca00078efcff */
[----:B------:R-:W-:Y:S02]  /*d030*/  IMAD R0, R16, UR71, RZ ;  /* 0x0000004710007c24 */ /* 0x000fe4000f8e02ff */
[----:B------:R-:W1:Y:S01]  /*d040*/  S2R R16, SR_TID.X ;  /* 0x0000000000107919 */ /* 0x000e620000002100 */
[----:B------:R-:W-:-:S04]  /*d050*/  SHF.R.U32.HI R10, RZ, 0x4, R10 ;  /* 0x00000004ff0a7819 */ /* 0x000fc8000001160a */
[----:B------:R-:W-:-:S04]  /*d060*/  SGXT.U32 R10, R10, 0x3 ;  /* 0x000000030a0a781a */ /* 0x000fc80000000000 */
[----:B------:R-:W-:-:S05]  /*d070*/  LOP3.LUT R10, R10, 0x40, RZ, 0xfc, !PT ;  /* 0x000000400a0a7812 */ /* 0x000fca00078efcff */
[----:B------:R-:W-:Y:S01]  /*d080*/  IMAD R0, R10, UR72, RZ ;  /* 0x000000480a007c24 */ /* 0x000fe2000f8e02ff */
[----:B------:R-:W-:Y:S01]  /*d090*/  STL [R1+0x614], R3 ;  /* 0x0006140301007387 */ /* 0x000fe20000100800 */
[----:B------:R-:W4:Y:S01]  /*d0a0*/  LDCU UR72, c[0x0][0x3a8] ;  /* 0x00007500ff4877ac */ /* 0x000f220008000800 */
        /* <DEDUP_REMOVED lines=9> */
[----:B------:R-:W-:Y:S01]  /*d140*/  STL [R1+0x30], RZ ;  /* 0x000030ff01007387 */ /* 0x000fe20000100800 */
[----:B------:R-:W-:Y:S01]  /*d150*/  IMAD.SHL.U32 R0, R26, 0x20, RZ ;  /* 0x000000201a007824 */ /* 0x000fe200078e00ff */
[----:B------:R-:W0:Y:S01]  /*d160*/  LDCU UR76, c[0x0][0x3ac] ;  /* 0x00007580ff4c77ac */ /* 0x000e220008000800 */
[----:B-1----:R-:W-:-:S04]  /*d170*/  SHF.R.U32.HI R10, RZ, 0x4, R10 ;  /* 0x00000004ff0a7819 */ /* 0x002fc8000001160a */
[----:B------:R-:W-:-:S04]  /*d180*/  SGXT.U32 R10, R10, 0x3 ;  /* 0x000000030a0a781a */ /* 0x000fc80000000000 */
[----:B------:R-:W-:Y:S01]  /*d190*/  LOP3.LUT R10, R10, 0x20, RZ, 0xfc, !PT ;  /* 0x000000200a0a7812 */ /* 0x000fe200078efcff */
[----:B------:R2:W-:Y:S04]  /*d1a0*/  STL [R1+0x610], R0 ;  /* 0x0006100001007387 */ /* 0x0005e80000100800 */
[----:B--2---:R-:W-:Y:S01]  /*d1b0*/  IMAD R0, R10, UR12, RZ ;  /* 0x0000000c0a007c24 */ /* 0x004fe2000f8e02ff */
[--C-:B------:R-:W-:Y:S02]  /*d1c0*/  SHF.R.U32.HI R10, RZ, 0x4, R26.reuse ;  /* 0x00000004ff0a7819 */ /* 0x100fe4000001161a */
[----:B------:R-:W-:-:S04]  /*d1d0*/  SHF.R.U32.HI R26, RZ, 0x4, R26 ;  /* 0x00000004ff1a7819 */ /* 0x000fc8000001161a */
[----:B------:R-:W-:Y:S01]  /*d1e0*/  SGXT.U32 R26, R26, 0x3 ;  /* 0x000000031a1a781a */ /* 0x000fe20000000000 */
[----:B------:R1:W-:Y:S03]  /*d1f0*/  STL [R1+0x34], RZ ;  /* 0x000034ff01007387 */ /* 0x0003e60000100800 */
[----:B------:R-:W-:Y:S01]  /*d200*/  LOP3.LUT R26, R26, 0x18, RZ, 0xfc, !PT ;  /* 0x000000181a1a7812 */ /* 0x000fe200078efcff */
[----:B------:R1:W-:Y:S04]  /*d210*/  STL [R1+0x38], RZ ;  /* 0x000038ff01007387 */ /* 0x0003e80000100800 */
[----:B------:R1:W-:Y:S01]  /*d220*/  STL [R1+0x3c], RZ ;  /* 0x00003cff01007387 */ /* 0x0003e20000100800 */
[----:B------:R-:W-:-:S03]  /*d230*/  IMAD R0, R26, UR77, RZ ;  /* 0x0000004d1a007c24 */ /* 0x000fc6000f8e02ff */
[----:B------:R1:W-:Y:S01]  /*d240*/  STL [R1+0x20], RZ ;  /* 0x000020ff01007387 */ /* 0x0003e20000100800 */
[----:B------:R-:W-:-:S03]  /*d250*/  IADD3.X R0, PT, PT, R2, UR68, RZ, P1, !PT ;  /* 0x0000004402007c10 */ /* 0x000fc60008ffe4ff */
[----:B------:R1:W-:Y:S04]  /*d260*/  STL [R1+0x24], RZ ;  /* 0x000024ff01007387 */ /* 0x0003e80000100800 */
[----:B------:R1:W-:Y:S04]  /*d270*/  STL [R1+0x28], RZ ;  /* 0x000028ff01007387 */ /* 0x0003e80000100800 */
[----:B------:R1:W-:Y:S04]  /*d280*/  STL [R1+0x2c], RZ ;  /* 0x00002cff01007387 */ /* 0x0003e80000100800 */
[----:B------:R1:W-:Y:S04]  /*d290*/  STL [R1+0xc0], RZ ;  /* 0x0000c0ff01007387 */ /* 0x0003e80000100800 */
[----:B------:R1:W-:Y:S04]  /*d2a0*/  STL [R1+0xc4], RZ ;  /* 0x0000c4ff01007387 */ /* 0x0003e80000100800 */
[----:B------:R1:W-:Y:S04]  /*d2b0*/  STL [R1+0xc8], RZ ;  /* 0x0000c8ff01007387 */ /* 0x0003e80000100800 */
[----:B------:R1:W-:Y:S04]  /*d2c0*/  STL [R1+0xcc], RZ ;  /* 0x0000ccff01007387 */ /* 0x0003e80000100800 */
[----:B------:R1:W-:Y:S01]  /*d2d0*/  STL [R1+0x5c0], R0 ;  /* 0x0005c00001007387 */ /* 0x0003e20000100800 */
[----:B------:R-:W-:-:S02]  /*d2e0*/  R2UR UR9, R5 ;  /* 0x00000000050972ca */ /* 0x000fc400000e0000 */
[----:B------:R-:W-:Y:S02]  /*d2f0*/  R2UR UR69, R6 ;  /* 0x00000000064572ca */ /* 0x000fe400000e0000 */
[----:B------:R-:W-:Y:S02]  /*d300*/  R2UR UR71, R7 ;  /* 0x00000000074772ca */ /* 0x000fe400000e0000 */
[----:B------:R-:W-:Y:S02]  /*d310*/  R2UR UR73, R8 ;  /* 0x00000000084972ca */ /* 0x000fe400000e0000 */
[----:B------:R-:W-:-:S04]  /*d320*/  SGXT.U32 R10, R10, 0x3 ;  /* 0x000000030a0a781a */ /* 0x000fc80000000000 */
[----:B------:R-:W-:Y:S02]  /*d330*/  LOP3.LUT R10, R10, 0x8, RZ, 0xfc, !PT ;  /* 0x000000080a0a7812 */ /* 0x000fe400078efcff */
[----:B------:R-:W-:Y:S02]  /*d340*/  R2UR UR55, R19 ;  /* 0x00000000133772ca */ /* 0x000fe400000e0000 */
[----:B------:R-:W-:Y:S02]  /*d350*/  R2UR UR54, R18 ;  /* 0x00000000123672ca */ /* 0x000fe400000e0000 */
[----:B------:R-:W-:Y:S02]  /*d360*/  CS2R R18, SRZ ;  /* 0x0000000000127805 */ /* 0x000fe4000001ff00 */
[----:B------:R-:W-:Y:S02]  /*d370*/  R2UR UR53, R17 ;  /* 0x00000000113572ca */ /* 0x000fe400000e0000 */
[----:B------:R-:W-:-:S02]  /*d380*/  CS2R R16, SRZ ;  /* 0x0000000000107805 */ /* 0x000fc4000001ff00 */
[----:B------:R-:W-:Y:S01]  /*d390*/  R2UR UR8, R4 ;  /* 0x00000000040872ca */ /* 0x000fe200000e0000 */
[----:B---3--:R-:W-:Y:S02]  /*d3a0*/  IMAD R4, R27, UR70, RZ ;  /* 0x000000461b047c24 */ /* 0x008fe4000f8e02ff */
[----:B----4-:R-:W-:Y:S01]  /*d3b0*/  IMAD R3, R10, UR72, RZ ;  /* 0x000000480a037c24 */ /* 0x010fe2000f8e02ff */
[----:B0-----:R-:W-:Y:S02]  /*d3c0*/  USHF.L.U32 UR76, UR76, 0x7, URZ ;  /* 0x000000074c4c7899 */ /* 0x001fe400080006ff */
[----:B-1----:R-:W-:-:S12]  /*d3d0*/  USHF.R.S32.HI UR4, URZ, 0x7, UR4 ;  /* 0x00000007ff047899 */ /* 0x002fd80008011404 */
.L_x_2:
[----:B------:R-:W-:Y:S01]  /*d3e0*/  STL [R1+0x730], R27 ;  /* 0x0007301b01007387 */ /* 0x000fe20000100800 */
[----:B------:R-:W0:Y:S01]  /*d3f0*/  LDCU UR68, c[0x0][0x3a8] ;  /* 0x00007500ff4477ac */ /* 0x000e220008000800 */
[----:B------:R-:W-:Y:S02]  /*d400*/  PRMT R26, RZ, 0x7610, R26 ;  /* 0x00007610ff1a7816 */ /* 0x000fe4000000001a */
[----:B------:R-:W-:Y:S01]  /*d410*/  STL [R1+0x740], R27 ;  /* 0x0007401b01007387 */ /* 0x000fe20000100800 */
[----:B------:R-:W1:Y:S03]  /*d420*/  LDCU UR12, c[0x0][0x3a8] ;  /* 0x00007500ff0c77ac */ /* 0x000e660008000800 */
[----:B------:R-:W-:Y:S01]  /*d430*/  STL [R1+0x74c], R27 ;  /* 0x00074c1b01007387 */ /* 0x000fe20000100800 */
[----:B------:R-:W2:Y:S01]  /*d440*/  S2R R5, SR_TID.X ;  /* 0x0000000000057919 */ /* 0x000ea20000002100 */
[----:B------:R-:W3:Y:S01]  /*d450*/  S2R R8, SR_TID.X ;  /* 0x0000000000087919 */ /* 0x000ee20000002100 */
[----:B------:R-:W-:Y:S01]  /*d460*/  PRMT R25, RZ, 0x7610, R25 ;  /* 0x00007610ff197816 */ /* 0x000fe20000000019 */
[----:B------:R-:W4:Y:S01]  /*d470*/  LDCU UR70, c[0x0][0x3a8] ;  /* 0x00007500ff4677ac */ /* 0x000f220008000800 */
[----:B------:R-:W-:Y:S01]  /*d480*/  STL [R1+0x758], R27 ;  /* 0x0007581b01007387 */ /* 0x000fe20000100800 */
[----:B------:R-:W0:Y:S01]  /*d490*/  S2R R13, SR_TID.X ;  /* 0x00000000000d7919 */ /* 0x000e220000002100 */
[----:B------:R-:W0:Y:S01]  /*d4a0*/  S2R R15, SR_TID.X ;  /* 0x00000000000f7919 */ /* 0x000e220000002100 */
[----:B------:R-:W0:Y:S01]  /*d4b0*/  S2R R20, SR_TID.X ;  /* 0x0000000000147919 */ /* 0x000e220000002100 */
[----:B------:R-:W-:Y:S01]  /*d4c0*/  PRMT R24, RZ, 0x7610, R24 ;  /* 0x00007610ff187816 */ /* 0x000fe20000000018 */
[----:B------:R-:W0:Y:S01]  /*d4d0*/  LDCU UR72, c[0x0][0x3ac] ;  /* 0x00007580ff4877ac */ /* 0x000e220008000800 */
[----:B------:R-:W-:Y:S04]  /*d4e0*/  STL [R1+0x764], R27 ;  /* 0x0007641b01007387 */ /* 0x000fe80000100800 */
[----:B------:R-:W-:Y:S04]  /*d4f0*/  STL [R1+0x770], R27 ;  /* 0x0007701b01007387 */ /* 0x000fe80000100800 */
[----:B------:R-:W-:Y:S01]  /*d500*/  STL [R1+0x77c], R27 ;  /* 0x00077c1b01007387 */ /* 0x000fe20000100800 */
[----:B--2---:R-:W-:-:S02]  /*d510*/  SHF.R.U32.HI R6, RZ, 0x4, R5 ;  /* 0x00000004ff067819 */ /* 0x004fc40000011605 */
[----:B------:R-:W-:Y:S01]  /*d520*/  SHF.R.U32.HI R5, RZ, 0x4, R5 ;  /* 0x00000004ff057819 */ /* 0x000fe20000011605 */
[----:B------:R-:W-:Y:S01]  /*d530*/  STL [R1+0x784], R27 ;  /* 0x0007841b01007387 */ /* 0x000fe20000100800 */
[----:B------:R-:W-:Y:S02]  /*d540*/  SGXT.U32 R6, R6, 0x3 ;  /* 0x000000030606781a */ /* 0x000fe40000000000 */
[----:B------:R-:W-:Y:S01]  /*d550*/  SGXT.U32 R5, R5, 0x3 ;  /* 0x000000030505781a */ /* 0x000fe20000000000 */
[----:B------:R-:W-:Y:S01]  /*d560*/  STL [R1+0x790], R27 ;  /* 0x0007901b01007387 */ /* 0x000fe20000100800 */
[----:B------:R-:W-:Y:S02]  /*d570*/  LOP3.LUT R6, R6, 0x8, RZ, 0xfc, !PT ;  /* 0x0000000806067812 */ /* 0x000fe400078efcff */
[----:B------:R-:W-:Y:S01]  /*d580*/  LOP3.LUT R5, R5, 0x10, RZ, 0xfc, !PT ;  /* 0x0000001005057812 */ /* 0x000fe200078efcff */
[----:B------:R-:W-:Y:S02]  /*d590*/  STL [R1+0x79c], R27 ;  /* 0x00079c1b01007387 */ /* 0x000fe40000100800 */
[----:B0-----:R-:W-:Y:S01]  /*d5a0*/  IMAD R6, R6, UR68, RZ ;  /* 0x0000004406067c24 */ /* 0x001fe2000f8e02ff */
[----:B------:R-:W0:Y:S01]  /*d5b0*/  LDCU UR68, c[0x0][0x3a8] ;  /* 0x00007500ff4477ac */ /* 0x000e220008000800 */
[----:B------:R-:W-:Y:S01]  /*d5c0*/  STL [R1+0x7a8], R27 ;  /* 0x0007a81b01007387 */ /* 0x000fe20000100800 */
[----:B---3--:R-:W-:Y:S01]  /*d5d0*/  SHF.R.U32.HI R9, RZ, 0x4, R8 ;  /* 0x00000004ff097819 */ /* 0x008fe20000011608 */
[----:B-1----:R-:W-:Y:S01]  /*d5e0*/  IMAD R5, R5, UR12, RZ ;  /* 0x0000000c05057c24 */ /* 0x002fe2000f8e02ff */
[----:B------:R-:W1:Y:S01]  /*d5f0*/  LDCU UR12, c[0x0][0x3a8] ;  /* 0x00007500ff0c77ac */ /* 0x000e620008000800 */
[----:B------:R-:W-:Y:S04]  /*d600*/  STL [R1+0x7b4], R27 ;  /* 0x0007b41b01007387 */ /* 0x000fe80000100800 */
        /* <DEDUP_REMOVED lines=21> */
[----:B------:R2:W-:Y:S01]  /*d760*/  STL [R1+0x6d8], R16 ;  /* 0x0006d81001007387 */ /* 0x0005e20000100800 */
[----:B------:R-:W-:-:S02]  /*d770*/  SGXT.U32 R9, R9, 0x3 ;  /* 0x000000030909781a */ /* 0x000fc40000000000 */
[----:B------:R-:W-:Y:S01]  /*d780*/  SHF.R.U32.HI R8, RZ, 0x4, R8 ;  /* 0x00000004ff087819 */ /* 0x000fe20000011608 */
[----:B------:R-:W-:Y:S01]  /*d790*/  STL [R1+0x6d4], R17 ;  /* 0x0006d41101007387 */ /* 0x000fe20000100800 */
[----:B--2---:R-:W2:Y:S01]  /*d7a0*/  S2R R16, SR_TID.X ;  /* 0x0000000000107919 */ /* 0x004ea20000002100 */
[----:B------:R-:W-:Y:S02]  /*d7b0*/  LOP3.LUT R9, R9, 0x18, RZ, 0xfc, !PT ;  /* 0x0000001809097812 */ /* 0x000fe400078efcff */
[----:B------:R-:W-:Y:S01]  /*d7c0*/  SGXT.U32 R8, R8, 0x3 ;  /* 0x000000030808781a */ /* 0x000fe20000000000 */
[----:B------:R-:W-:Y:S02]  /*d7d0*/  STL [R1+0x734], R17 ;  /* 0x0007341101007387 */ /* 0x000fe40000100800 */
[----:B0-----:R-:W-:Y:S01]  /*d7e0*/  IMAD R9, R9, UR68, RZ ;  /* 0x0000004409097c24 */ /* 0x001fe2000f8e02ff */
[----:B------:R-:W-:Y:S01]  /*d7f0*/  LOP3.LUT R8, R8, 0x20, RZ, 0xfc, !PT ;  /* 0x0000002008087812 */ /* 0x000fe200078efcff */
[----:B------:R-:W0:Y:S01]  /*d800*/  LDCU UR68, c[0x0][0x3a8] ;  /* 0x00007500ff4477ac */ /* 0x000e220008000800 */
[----:B------:R-:W-:Y:S01]  /*d810*/  SHF.R.U32.HI R12, RZ, 0x4, R13 ;  /* 0x00000004ff0c7819 */ /* 0x000fe2000001160d */
[----:B------:R-:W-:Y:S01]  /*d820*/  STL [R1+0x744], R17 ;  /* 0x0007441101007387 */ /* 0x000fe20000100800 */
[----:B--2---:R-:W-:Y:S01]  /*d830*/  SHF.R.U32.HI R0, RZ, 0x4, R16 ;  /* 0x00000004ff007819 */ /* 0x004fe20000011610 */
[----:B-1----:R-:W-:Y:S01]  /*d840*/  IMAD R8, R8, UR12, RZ ;  /* 0x0000000c08087c24 */ /* 0x002fe2000f8e02ff */
[----:B------:R-:W1:Y:S01]  /*d850*/  LDCU UR12, c[0x0][0x3a8] ;  /* 0x00007500ff0c77ac */ /* 0x000e620008000800 */
[----:B------:R-:W-:Y:S01]  /*d860*/  SGXT.U32 R12, R12, 0x3 ;  /* 0x000000030c0c781a */ /* 0x000fe20000000000 */
[----:B------:R-:W-:Y:S01]  /*d870*/  STL [R1+0x750], R17 ;  /* 0x0007501101007387 */ /* 0x000fe20000100800 */
[----:B------:R-:W-:-:S02]  /*d880*/  SGXT.U32 R0, R0, 0x3 ;  /* 0x000000030000781a */ /* 0x000fc40000000000 */
[----:B------:R-:W-:Y:S01]  /*d890*/  LOP3.LUT R12, R12, 0x30, RZ, 0xfc, !PT ;  /* 0x000000300c0c7812 */ /* 0x000fe200078efcff */
[----:B------:R-:W-:Y:S01]  /*d8a0*/  STL [R1+0x75c], R17 ;  /* 0x00075c1101007387 */ /* 0x000fe20000100800 */
[C---:B------:R-:W-:Y:S02]  /*d8b0*/  LOP3.LUT R4, R0.reuse, 0x10, RZ, 0xfc, !PT ;  /* 0x0000001000047812 */ /* 0x040fe400078efcff */
[C---:B------:R-:W-:Y:S02]  /*d8c0*/  LOP3.LUT R3, R0.reuse, 0x8, RZ, 0xfc, !PT ;  /* 0x0000000800037812 */ /* 0x040fe400078efcff */
[----:B------:R-:W-:Y:S01]  /*d8d0*/  LOP3.LUT R2, R0, 0x18, RZ, 0xfc, !PT ;  /* 0x0000001800027812 */ /* 0x000fe200078efcff */
[----:B0-----:R-:W-:Y:S01]  /*d8e0*/  IMAD R12, R12, UR68, RZ ;  /* 0x000000440c0c7c24 */ /* 0x001fe2000f8e02ff */
[----:B------:R-:W-:Y:S01]  /*d8f0*/  ISETP.GE.AND P3, PT, R4, UR5, PT ;  /* 0x0000000504007c0c */ /* 0x000fe2000bf66270 */
[----:B------:R-:W0:Y:S01]  /*d900*/  LDCU UR68, c[0x0][0x3a8] ;  /* 0x00007500ff4477ac */ /* 0x000e220008000800 */
[----:B------:R-:W-:Y:S01]  /*d910*/  ISETP.GE.AND P2, PT, R3, UR5, PT ;  /* 0x0000000503007c0c */ /* 0x000fe2000bf46270 */
[----:B------:R-:W-:Y:S01]  /*d920*/  STL [R1+0x768], R17 ;  /* 0x0007681101007387 */ /* 0x000fe20000100800 */
[----:B------:R-:W-:-:S02]  /*d930*/  LOP3.LUT R4, R0, 0x20, RZ, 0xfc, !PT ;  /* 0x0000002000047812 */ /* 0x000fc400078efcff */
[----:B------:R-:W-:Y:S01]  /*d940*/  ISETP.GE.AND P4, PT, R2, UR5, PT ;  /* 0x0000000502007c0c */ /* 0x000fe2000bf86270 */
[----:B------:R-:W-:Y:S01]  /*d950*/  STL [R1+0x774], R17 ;  /* 0x0007741101007387 */ /* 0x000fe20000100800 */
[----:B------:R-:W-:Y:S02]  /*d960*/  LOP3.LUT R3, R0, 0x28, RZ, 0xfc, !PT ;  /* 0x0000002800037812 */ /* 0x000fe400078efcff */
[----:B-----5:R-:W-:Y:S01]  /*d970*/  IADD3 R2, P1, PT, R6, R29, RZ ;  /* 0x0000001d06027210 */ /* 0x020fe20007f3e0ff */
[----:B------:R-:W-:Y:S01]  /*d980*/  STL [R1+0x780], R17 ;  /* 0x0007801101007387 */ /* 0x000fe20000100800 */
[----:B------:R-:W-:Y:S02]  /*d990*/  ISETP.GE.AND P6, PT, R4, UR5, PT ;  /* 0x0000000504007c0c */ /* 0x000fe4000bfc6270 */
[----:B------:R-:W-:Y:S01]  /*d9a0*/  LOP3.LUT R4, R0, 0x30, RZ, 0xfc, !PT ;  /* 0x0000003000047812 */ /* 0x000fe200078efcff */
[----:B------:R-:W-:Y:S01]  /*d9b0*/  STL [R1+0x78c], R17 ;  /* 0x00078c1101007387 */ /* 0x000fe20000100800 */
[----:B------:R-:W-:-:S02]  /*d9c0*/  ISETP.GE.AND P0, PT, R3, UR5, PT ;  /* 0x0000000503007c0c */ /* 0x000fc4000bf06270 */
[-C--:B------:R-:W-:Y:S01]  /*d9d0*/  LEA.HI.X.SX32 R3, R6, R28.reuse, 0x1, P1 ;  /* 0x0000001c06037211 */ /* 0x080fe200008f0eff */
[----:B------:R-:W-:Y:S01]  /*d9e0*/  STL [R1+0x798], R17 ;  /* 0x0007981101007387 */ /* 0x000fe20000100800 */
[----:B------:R-:W-:Y:S02]  /*d9f0*/  ISETP.GE.AND P1, PT, R4, UR5, PT ;  /* 0x0000000504007c0c */ /* 0x000fe4000bf26270 */
[C---:B------:R-:W-:Y:S01]  /*da00*/  IADD3 R6, P5, PT, R5.reuse, R29, RZ ;  /* 0x0000001d05067210 */ /* 0x040fe20007fbe0ff */
[----:B------:R2:W3:Y:S01]  /*da10*/  @!P2 LDG.E.U8 R26, desc[UR6][R2.64] ;  /* 0x00000006021aa981 */ /* 0x0004e2000c1e1100 */
[----:B------:R-:W-:Y:S02]  /*da20*/  LOP3.LUT R4, R0, 0x40, RZ, 0xfc, !PT ;  /* 0x0000004000047812 */ /* 0x000fe400078efcff */
[----:B------:R-:W-:Y:S01]  /*da30*/  LEA.HI.X.SX32 R7, R5, R28, 0x1, P5 ;  /* 0x0000001c05077211 */ /* 0x000fe200028f0eff */
[----:B------:R-:W-:Y:S01]  /*da40*/  STL [R1+0x7a4], R17 ;  /* 0x0007a41101007387 */ /* 0x000fe20000100800 */
[----:B------:R-:W-:-:S02]  /*da50*/  ISETP.GE.AND P2, PT, R4, UR5, PT ;  /* 0x0000000504007c0c */ /* 0x000fc4000bf46270 */
[C---:B------:R-:W-:Y:S01]  /*da60*/  IADD3 R4, P5, PT, R9.reuse, R29, RZ ;  /* 0x0000001d09047210 */ /* 0x040fe20007fbe0ff */
[----:B------:R-:W-:Y:S01]  /*da70*/  STL [R1+0x7b0], R17 ;  /* 0x0007b01101007387 */ /* 0x000fe20000100800 */
[----:B--2---:R-:W-:Y:S02]  /*da80*/  PRMT R2, RZ, 0x7610, R2 ;  /* 0x00007610ff027816 */ /* 0x004fe40000000002 */
[----:B------:R-:W-:Y:S01]  /*da90*/  LEA.HI.X.SX32 R5, R9, R28, 0x1, P5 ;  /* 0x0000001c09057211 */ /* 0x000fe200028f0eff */
[----:B------:R-:W-:Y:S04]  /*daa0*/  STL [R1+0x7bc], R17 ;  /* 0x0007bc1101007387 */ /* 0x000fe80000100800 */
[----:B------:R2:W3:Y:S04]  /*dab0*/  @!P3 LDG.E.U8 R2, desc[UR6][R6.64] ;  /* 0x000000060602b981 */ /* 0x0004e8000c1e1100 */
[----:B------:R0:W3:Y:S01]  /*dac0*/  @!P4 LDG.E.U8 R25, desc[UR6][R4.64] ;  /* 0x000000060419c981 */ /* 0x0000e2000c1e1100 */
[----:B------:R-:W-:-:S02]  /*dad0*/  LOP3.LUT R3, R0, 0x48, RZ, 0xfc, !PT ;  /* 0x0000004800037812 */ /* 0x000fc400078efcff */
[----:B------:R-:W-:Y:S01]  /*dae0*/  SHF.R.U32.HI R20, RZ, 0x4, R20 ;  /* 0x00000004ff147819 */ /* 0x000fe20000011614 */
[----:B------:R-:W-:Y:S01]  /*daf0*/  STL [R1+0x7c8], R17 ;  /* 0x0007c81101007387 */ /* 0x000fe20000100800 */
[C---:B--2---:R-:W-:Y:S02]  /*db00*/  IADD3 R6, P5, PT, R8.reuse, R29, RZ ;  /* 0x0000001d08067210 */ /* 0x044fe40007fbe0ff */
[----:B0-----:R-:W-:Y:S01]  /*db10*/  PRMT R5, RZ, 0x7610, R5 ;  /* 0x00007610ff057816 */ /* 0x001fe20000000005 */
[----:B------:R-:W-:Y:S01]  /*db20*/  STL [R1+0x7d4], R17 ;  /* 0x0007d41101007387 */ /* 0x000fe20000100800 */
[----:B------:R-:W-:Y:S02]  /*db30*/  LEA.HI.X.SX32 R7, R8, R28, 0x1, P5 ;  /* 0x0000001c08077211 */ /* 0x000fe400028f0eff */
[----:B------:R-:W-:Y:S01]  /*db40*/  ISETP.GE.AND P3, PT, R3, UR5, PT ;  /* 0x0000000503007c0c */ /* 0x000fe2000bf66270 */
[----:B------:R-:W-:Y:S04]  /*db50*/  STL [R1+0x7e0], R17 ;  /* 0x0007e01101007387 */ /* 0x000fe80000100800 */
[----:B------:R0:W2:Y:S01]  /*db60*/  @!P6 LDG.E.U8 R5, desc[UR6][R6.64] ;  /* 0x000000060605e981 */ /* 0x0000a2000c1e1100 */
[----:B------:R-:W0:Y:S01]  /*db70*/  S2R R8, SR_TID.X ;  /* 0x0000000000087919 */ /* 0x000e220000002100 */
[----:B------:R-:W-:-:S02]  /*db80*/  LOP3.LUT R3, R0, 0x50, RZ, 0xfc, !PT ;  /* 0x0000005000037812 */ /* 0x000fc400078efcff */
[----:B------:R-:W-:Y:S01]  /*db90*/  PRMT R4, RZ, 0x7610, R4 ;  /* 0x00007610ff047816 */ /* 0x000fe20000000004 */
[----:B------:R-:W-:Y:S01]  /*dba0*/  STL [R1+0x7ec], R17 ;  /* 0x0007ec1101007387 */ /* 0x000fe20000100800 */
[----:B0-----:R-:W-:-:S03]  /*dbb0*/  SHF.R.U32.HI R14, RZ, 0x4, R8 ;  /* 0x00000004ff0e7819 */ /* 0x001fc60000011608 */
[----:B------:R-:W-:Y:S01]  /*dbc0*/  STL [R1+0x7f8], R17 ;  /* 0x0007f81101007387 */ /* 0x000fe20000100800 */
[----:B------:R-:W-:-:S03]  /*dbd0*/  SGXT.U32 R14, R14, 0x3 ;  /* 0x000000030e0e781a */ /* 0x000fc60000000000 */
[----:B------:R-:W-:Y:S01]  /*dbe0*/  STL [R1+0x804], R17 ;  /* 0x0008041101007387 */ /* 0x000fe20000100800 */
[----:B------:R-:W-:-:S03]  /*dbf0*/  LOP3.LUT R14, R14, 0x28, RZ, 0xfc, !PT ;  /* 0x000000280e0e7812 */ /* 0x000fc600078efcff */
[----:B------:R-:W-:Y:S02]  /*dc00*/  STL [R1+0x810], R17 ;  /* 0x0008101101007387 */ /* 0x000fe40000100800 */
[----:B-1----:R-:W-:Y:S01]  /*dc10*/  IMAD R14, R14, UR12, RZ ;  /* 0x0000000c0e0e7c24 */ /* 0x002fe2000f8e02ff */
[----:B------:R-:W0:Y:S01]  /*dc20*/  LDCU UR12, c[0x0][0x3a8] ;  /* 0x00007500ff0c77ac */ /* 0x000e220008000800 */
[-C--:B------:R-:W-:Y:S01]  /*dc30*/  IADD3 R10, P6, PT, R12, R29.reuse, RZ ;  /* 0x0000001d0c0a7210 */ /* 0x080fe20007fde0ff */
[----:B------:R-:W-:Y:S02]  /*dc40*/  STL [R1+0x81c], R17 ;  /* 0x00081c1101007387 */ /* 0x000fe40000100800 */
[----:B------:R-:W-:Y:S02]  /*dc50*/  IADD3 R8, P5, PT, R14, R29, RZ ;  /* 0x0000001d0e087210 */ /* 0x000fe40007fbe0ff */
[-C--:B------:R-:W-:Y:S01]  /*dc60*/  LEA.HI.X.SX32 R11, R12, R28.reuse, 0x1, P6 ;  /* 0x0000001c0c0b7211 */ /* 0x080fe200030f0eff */
[----:B------:R-:W-:Y:S01]  /*dc70*/  STL [R1+0x828], R17 ;  /* 0x0008281101007387 */ /* 0x000fe20000100800 */
[----:B------:R-:W-:-:S02]  /*dc80*/  LEA.HI.X.SX32 R9, R14, R28, 0x1, P5 ;  /* 0x0000001c0e097211 */ /* 0x000fc400028f0eff */
[----:B------:R-:W-:Y:S01]  /*dc90*/  SHF.R.U32.HI R14, RZ, 0x4, R13 ;  /* 0x00000004ff0e7819 */ /* 0x000fe2000001160d */
[----:B------:R-:W-:Y:S03]  /*dca0*/  STL [R1+0x834], R17 ;  /* 0x0008341101007387 */ /* 0x000fe60000100800 */
[----:B------:R-:W-:Y:S01]  /*dcb0*/  SGXT.U32 R14, R14, 0x3 ;  /* 0x000000030e0e781a */ /* 0x000fe20000000000 */
[----:B------:R1:W3:Y:S03]  /*dcc0*/  @!P0 LDG.E.U8 R24, desc[UR6][R8.64] ;  /* 0x0000000608188981 */ /* 0x0002e6000c1e1100 */
[----:B------:R-:W-:Y:S01]  /*dcd0*/  LOP3.LUT R14, R14, 0x40, RZ, 0xfc, !PT ;  /* 0x000000400e0e7812 */ /* 0x000fe200078efcff */
[----:B------:R-:W-:Y:S04]  /*dce0*/  STL [R1+0x840], R17 ;  /* 0x0008401101007387 */ /* 0x000fe80000100800 */
[----:B0-----:R-:W-:Y:S01]  /*dcf0*/  IMAD R14, R14, UR12, RZ ;  /* 0x0000000c0e0e7c24 */ /* 0x001fe2000f8e02ff */
[----:B------:R-:W0:Y:S01]  /*dd00*/  LDCU UR12, c[0x0][0x3a8] ;  /* 0x00007500ff0c77ac */ /* 0x000e220008000800 */
[----:B------:R-:W-:Y:S01]  /*dd10*/  PRMT R6, RZ, 0x7610, R6 ;  /* 0x00007610ff067816 */ /* 0x000fe20000000006 */
[----:B------:R-:W-:Y:S02]  /*dd20*/  STL [R1+0x84c], R17 ;  /* 0x00084c1101007387 */ /* 0x000fe40000100800 */
[----:B------:R-:W-:-:S02]  /*dd30*/  IADD3 R12, P6, PT, R14, R29, RZ ;  /* 0x0000001d0e0c7210 */ /* 0x000fc40007fde0ff */
[----:B------:R-:W-:Y:S01]  /*dd40*/  ISETP.GE.AND P4, PT, R3, UR5, PT ;  /* 0x0000000503007c0c */ /* 0x000fe2000bf86270 */
[----:B------:R0:W3:Y:S01]  /*dd50*/  @!P1 LDG.E.U8 R6, desc[UR6][R10.64] ;  /* 0x000000060a069981 */ /* 0x0000e2000c1e1100 */
[----:B------:R-:W-:Y:S02]  /*dd60*/  LEA.HI.X.SX32 R13, R14, R28, 0x1, P6 ;  /* 0x0000001c0e0d7211 */ /* 0x000fe400030f0eff */
[--C-:B------:R-:W-:Y:S01]  /*dd70*/  SHF.R.U32.HI R14, RZ, 0x4, R15.reuse ;  /* 0x00000004ff0e7819 */ /* 0x100fe2000001160f */
[----:B------:R-:W-:Y:S01]  /*dd80*/  STL [R1+0x85c], R17 ;  /* 0x00085c1101007387 */ /* 0x000fe20000100800 */
[----:B------:R-:W-:Y:S02]  /*dd90*/  SHF.R.U32.HI R15, RZ, 0x4, R15 ;  /* 0x00000004ff0f7819 */ /* 0x000fe4000001160f */
[----:B------:R-:W-:Y:S01]  /*dda0*/  SGXT.U32 R14, R14, 0x3 ;  /* 0x000000030e0e781a */ /* 0x000fe20000000000 */
[----:B------:R-:W-:Y:S01]  /*ddb0*/  STL [R1+0x868], R17 ;  /* 0x0008681101007387 */ /* 0x000fe20000100800 */
[----:B------:R-:W-:-:S02]  /*ddc0*/  SGXT.U32 R15, R15, 0x3 ;  /* 0x000000030f0f781a */ /* 0x000fc40000000000 */
[----:B------:R-:W-:Y:S01]  /*ddd0*/  LOP3.LUT R14, R14, 0x50, RZ, 0xfc, !PT ;  /* 0x000000500e0e7812 */ /* 0x000fe200078efcff */
[----:B------:R-:W-:Y:S01]  /*dde0*/  STL [R1+0x874], R17 ;  /* 0x0008741101007387 */ /* 0x000fe20000100800 */
[----:B------:R-:W-:Y:S02]  /*ddf0*/  LOP3.LUT R15, R15, 0x48, RZ, 0xfc, !PT ;  /* 0x000000480f0f7812 */ /* 0x000fe400078efcff */
[----:B------:R-:W-:Y:S02]  /*de00*/  LOP3.LUT R3, R0, 0x58, RZ, 0xfc, !PT ;  /* 0x0000005800037812 */ /* 0x000fe400078efcff */
[----:B------:R-:W-:Y:S01]  /*de10*/  PRMT R7, RZ, 0x7610, R7 ;  /* 0x00007610ff077816 */ /* 0x000fe20000000007 */
[----:B------:R-:W-:Y:S01]  /*de20*/  IMAD R15, R15, UR68, RZ ;  /* 0x000000440f0f7c24 */ /* 0x000fe2000f8e02ff */
[----:B-1----:R-:W-:Y:S01]  /*de30*/  LEA.HI R9, R16, 0x38, RZ, 0x1c ;  /* 0x0000003810097811 */ /* 0x002fe200078fe0ff */
[----:B0-----:R-:W-:Y:S01]  /*de40*/  IMAD R14, R14, UR12, RZ ;  /* 0x0000000c0e0e7c24 */ /* 0x001fe2000f8e02ff */
[----:B------:R-:W-:Y:S01]  /*de50*/  ISETP.GE.AND P5, PT, R3, UR5, PT ;  /* 0x0000000503007c0c */ /* 0x000fe2000bfa6270 */
[----:B------:R-:W0:Y:S01]  /*de60*/  LDCU UR12, c[0x0][0x3a8] ;  /* 0x00007500ff0c77ac */ /* 0x000e220008000800 */
[----:B------:R-:W-:Y:S01]  /*de70*/  IADD3 R10, P0, PT, R15, R29, RZ ;  /* 0x0000001d0f0a7210 */ /* 0x000fe20007f1e0ff */
[----:B------:R1:W3:Y:S01]  /*de80*/  @!P2 LDG.E.U8 R7, desc[UR6][R12.64] ;  /* 0x000000060c07a981 */ /* 0x0002e2000c1e1100 */
[----:B------:R-:W-:-:S02]  /*de90*/  PRMT R3, RZ, 0x7610, R3 ;  /* 0x00007610ff037816 */ /* 0x000fc40000000003 */
[-C--:B------:R-:W-:Y:S01]  /*dea0*/  LEA.HI.X.SX32 R11, R15, R28.reuse, 0x1, P0 ;  /* 0x0000001c0f0b7211 */ /* 0x080fe200000f0eff */
[----:B------:R-:W-:Y:S01]  /*deb0*/  STL [R1+0x880], R17 ;  /* 0x0008801101007387 */ /* 0x000fe20000100800 */
[C---:B------:R-:W-:Y:S01]  /*dec0*/  ISETP.GE.AND P0, PT, R9.reuse, UR5, PT ;  /* 0x0000000509007c0c */ /* 0x040fe2000bf06270 */
[----:B----4-:R-:W-:Y:S01]  /*ded0*/  IMAD R9, R9, UR70, RZ ;  /* 0x0000004609097c24 */ /* 0x010fe2000f8e02ff */
[----:B------:R-:W-:Y:S01]  /*dee0*/  PRMT R8, RZ, 0x7610, R8 ;  /* 0x00007610ff087816 */ /* 0x000fe20000000008 */
[----:B------:R4:W3:Y:S01]  /*def0*/  @!P3 LDG.E.U8 R3, desc[UR6][R10.64] ;  /* 0x000000060a03b981 */ /* 0x0008e2000c1e1100 */
[----:B-1----:R-:W-:Y:S01]  /*df00*/  IADD3 R12, P1, PT, R14, R29, RZ ;  /* 0x0000001d0e0c7210 */ /* 0x002fe20007f3e0ff */
[C---:B------:R-:W-:Y:S01]  /*df10*/  IMAD R15, R0.reuse, UR70, RZ ;  /* 0x00000046000f7c24 */ /* 0x040fe2000f8e02ff */
[----:B------:R-:W-:Y:S01]  /*df20*/  ISETP.GE.AND P2, PT, R0, UR5, PT ;  /* 0x0000000500007c0c */ /* 0x000fe2000bf46270 */
[----:B------:R-:W-:Y:S01]  /*df30*/  STL [R1+0x88c], R17 ;  /* 0x00088c1101007387 */ /* 0x000fe20000100800 */
[----:B------:R-:W-:-:S02]  /*df40*/  LEA.HI.X.SX32 R13, R14, R28, 0x1, P1 ;  /* 0x0000001c0e0d7211 */ /* 0x000fc400008f0eff */
[----:B------:R-:W-:Y:S01]  /*df50*/  SGXT.U32 R20, R20, 0x3 ;  /* 0x000000031414781a */ /* 0x000fe20000000000 */
[----:B------:R-:W-:Y:S01]  /*df60*/  STL [R1+0x894], R17 ;  /* 0x0008941101007387 */ /* 0x000fe20000100800 */
[----:B----4-:R-:W-:-:S03]  /*df70*/  IADD3 R10, P1, PT, R9, R29, RZ ;  /* 0x0000001d090a7210 */ /* 0x010fc60007f3e0ff */
[----:B------:R1:W4:Y:S01]  /*df80*/  @!P4 LDG.E.U8 R8, desc[UR6][R12.64] ;  /* 0x000000060c08c981 */ /* 0x000322000c1e1100 */
[----:B------:R-:W-:Y:S02]  /*df90*/  LEA.HI.X.SX32 R11, R9, R28, 0x1, P1 ;  /* 0x0000001c090b7211 */ /* 0x000fe400008f0eff */
[----:B------:R-:W-:Y:S01]  /*dfa0*/  LOP3.LUT R20, R20, 0x58, RZ, 0xfc, !PT ;  /* 0x0000005814147812 */ /* 0x000fe200078efcff */
[----:B------:R-:W-:Y:S04]  /*dfb0*/  STL [R1+0x8a0], R17 ;  /* 0x0008a01101007387 */ /* 0x000fe80000100800 */
[----:B------:R0:W4:Y:S01]  /*dfc0*/  @!P0 LDG.E.U8 R4, desc[UR6][R10.64] ;  /* 0x000000060a048981 */ /* 0x000122000c1e1100 */
[----:B-1----:R-:W-:Y:S02]  /*dfd0*/  LOP3.LUT R13, R0, 0x60, RZ, 0xfc, !PT ;  /* 0x00000060000d7812 */ /* 0x002fe400078efcff */
[----:B------:R-:W-:-:S02]  /*dfe0*/  IADD3 R14, P0, PT, R15, R29, RZ ;  /* 0x0000001d0f0e7210 */ /* 0x000fc40007f1e0ff */
[----:B------:R-:W-:Y:S01]  /*dff0*/  PRMT R9, RZ, 0x7610, R9 ;  /* 0x00007610ff097816 */ /* 0x000fe20000000009 */
[----:B0-----:R-:W-:Y:S01]  /*e000*/  IMAD R20, R20, UR12, RZ ;  /* 0x0000000c14147c24 */ /* 0x001fe2000f8e02ff */
[C---:B------:R-:W-:Y:S01]  /*e010*/  ISETP.GE.AND P1, PT, R13.reuse, UR5, PT ;  /* 0x000000050d007c0c */ /* 0x040fe2000bf26270 */
[----:B------:R-:W-:Y:S01]  /*e020*/  IMAD R13, R13, UR70, RZ ;  /* 0x000000460d0d7c24 */ /* 0x000fe2000f8e02ff */
[----:B------:R-:W-:Y:S01]  /*e030*/  LOP3.LUT R11, R0, 0x70, RZ, 0xfc, !PT ;  /* 0x00000070000b7812 */ /* 0x000fe200078efcff */
[----:B------:R-:W-:Y:S01]  /*e040*/  STL [R1+0x8ac], R17 ;  /* 0x0008ac1101007387 */ /* 0x000fe20000100800 */
[----:B------:R-:W-:Y:S02]  /*e050*/  LEA.HI.X.SX32 R15, R15, R28, 0x1, P0 ;  /* 0x0000001c0f0f7211 */ /* 0x000fe400000f0eff */
[C---:B------:R-:W-:Y:S01]  /*e060*/  ISETP.GE.AND P0, PT, R11.reuse, UR5, PT ;  /* 0x000000050b007c0c */ /* 0x040fe2000bf06270 */
[----:B------:R-:W-:Y:S01]  /*e070*/  IMAD R11, R11, UR70, RZ ;  /* 0x000000460b0b7c24 */ /* 0x000fe2000f8e02ff */
[----:B------:R-:W-:Y:S01]  /*e080*/  IADD3 R12, P3, PT, R13, R29, RZ ;  /* 0x0000001d0d0c7210 */ /* 0x000fe20007f7e0ff */
[----:B------:R0:W4:Y:S01]  /*e090*/  @!P2 LDG.E.U8 R9, desc[UR6][R14.64] ;  /* 0x000000060e09a981 */ /* 0x000122000c1e1100 */
[----:B------:R-:W-:-:S02]  /*e0a0*/  PRMT R10, RZ, 0x7610, R10 ;  /* 0x00007610ff0a7816 */ /* 0x000fc4000000000a */
[-C--:B------:R-:W-:Y:S01]  /*e0b0*/  LEA.HI.X.SX32 R13, R13, R28.reuse, 0x1, P3 ;  /* 0x0000001c0d0d7211 */ /* 0x080fe200018f0eff */
[----:B------:R-:W-:Y:S01]  /*e0c0*/  STL [R1+0x6d0], R18 ;  /* 0x0006d01201007387 */ /* 0x000fe20000100800 */
[----:B------:R-:W-:Y:S02]  /*e0d0*/  LOP3.LUT R0, R0, 0x68, RZ, 0xfc, !PT ;  /* 0x0000006800007812 */ /* 0x000fe400078efcff */
[----:B------:R-:W-:Y:S01]  /*e0e0*/  LEA.HI R21, R16, 0x78, RZ, 0x1c ;  /* 0x0000007810157811 */ /* 0x000fe200078fe0ff */
[----:B------:R1:W4:Y:S01]  /*e0f0*/  @!P1 LDG.E.U8 R10, desc[UR6][R12.64] ;  /* 0x000000060c0a9981 */ /* 0x000322000c1e1100 */
[----:B0-----:R-:W-:Y:S02]  /*e100*/  IADD3 R14, P2, PT, R11, R29, RZ ;  /* 0x0000001d0b0e7210 */ /* 0x001fe40007f5e0ff */
[----:B------:R-:W-:Y:S01]  /*e110*/  ISETP.GE.AND P3, PT, R21, UR5, PT ;  /* 0x0000000515007c0c */ /* 0x000fe2000bf66270 */
[----:B------:R-:W-:Y:S01]  /*e120*/  STL [R1+0x738], R18 ;  /* 0x0007381201007387 */ /* 0x000fe20000100800 */
[----:B------:R-:W-:-:S02]  /*e130*/  LEA.HI.X.SX32 R15, R11, R28, 0x1, P2 ;  /* 0x0000001c0b0f7211 */ /* 0x000fc400010f0eff */
[----:B------:R-:W-:Y:S02]  /*e140*/  PRMT R11, RZ, 0x7610, R11 ;  /* 0x00007610ff0b7816 */ /* 0x000fe4000000000b */
[-C--:B-1----:R-:W-:Y:S01]  /*e150*/  IADD3 R12, P1, PT, R20, R29.reuse, RZ ;  /* 0x0000001d140c7210 */ /* 0x082fe20007f3e0ff */
[----:B------:R-:W-:Y:S01]  /*e160*/  IMAD R21, R21, UR70, RZ ;  /* 0x0000004615157c24 */ /* 0x000fe2000f8e02ff */
[C---:B------:R-:W-:Y:S01]  /*e170*/  ISETP.GE.AND P2, PT, R0.reuse, UR5, PT ;  /* 0x0000000500007c0c */ /* 0x040fe2000bf46270 */
[----:B------:R-:W-:Y:S01]  /*e180*/  IMAD R0, R0, UR70, RZ ;  /* 0x0000004600007c24 */ /* 0x000fe2000f8e02ff */
[----:B------:R-:W-:Y:S01]  /*e190*/  PRMT R22, RZ, 0x7610, R22 ;  /* 0x00007610ff167816 */ /* 0x000fe20000000016 */
[----:B------:R0:W4:Y:S01]  /*e1a0*/  @!P0 LDG.E.U8 R11, desc[UR6][R14.64] ;  /* 0x000000060e0b8981 */ /* 0x000122000c1e1100 */
[----:B------:R-:W-:Y:S01]  /*e1b0*/  LEA.HI.X.SX32 R13, R20, R28, 0x1, P1 ;  /* 0x0000001c140d7211 */ /* 0x000fe200008f0eff */
[----:B------:R-:W1:Y:S01]  /*e1c0*/  S2UR UR68, SR_CgaCtaId ;  /* 0x00000000004479c3 */ /* 0x000e620000008800 */
[----:B------:R-:W-:Y:S01]  /*e1d0*/  IADD3 R20, P0, PT, R21, R29, RZ ;  /* 0x0000001d15147210 */ /* 0x000fe20007f1e0ff */
[----:B------:R-:W-:Y:S01]  /*e1e0*/  STL [R1+0x748], R18 ;  /* 0x0007481201007387 */ /* 0x000fe20000100800 */
[----:B------:R-:W-:-:S03]  /*e1f0*/  PRMT R23, RZ, 0x7610, R23 ;  /* 0x00007610ff177816 */ /* 0x000fc60000000017 */
[----:B------:R0:W4:Y:S02]  /*e200*/  @!P5 LDG.E.U8 R22, desc[UR6][R12.64] ;  /* 0x000000060c16d981 */ /* 0x000124000c1e1100 */
[C---:B0-----:R-:W-:Y:S02]  /*e210*/  IADD3 R14, P1, PT, R0.reuse, R29, RZ ;  /* 0x0000001d000e7210 */ /* 0x041fe40007f3e0ff */
[----:B------:R-:W-:Y:S01]  /*e220*/  STL [R1+0x760], R18 ;  /* 0x0007601201007387 */ /* 0x000fe20000100800 */
[-C--:B------:R-:W-:Y:S02]  /*e230*/  LEA.HI.X.SX32 R21, R21, R28.reuse, 0x1, P0 ;  /* 0x0000001c15157211 */ /* 0x080fe400000f0eff */
[----:B------:R-:W-:Y:S01]  /*e240*/  LEA.HI.X.SX32 R15, R0, R28, 0x1, P1 ;  /* 0x0000001c000f7211 */ /* 0x000fe200008f0eff */
[----:B------:R-:W-:Y:S01]  /*e250*/  STL [R1+0x76c], R18 ;  /* 0x00076c1201007387 */ /* 0x000fe20000100800 */
[----:B------:R-:W-:-:S03]  /*e260*/  PRMT R12, RZ, 0x7610, R12 ;  /* 0x00007610ff0c7816 */ /* 0x000fc6000000000c */
[----:B------:R-:W-:Y:S04]  /*e270*/  STL [R1+0x778], R18 ;  /* 0x0007781201007387 */ /* 0x000fe80000100800 */
[----:B------:R-:W-:Y:S04]  /*e280*/  STL [R1+0x788], R18 ;  /* 0x0007881201007387 */ /* 0x000fe80000100800 */
[----:B------:R-:W-:Y:S04]  /*e290*/  STL [R1+0x794], R18 ;  /* 0x0007941201007387 */ /* 0x000fe80000100800 */
[----:B------:R-:W-:Y:S04]  /*e2a0*/  STL [R1+0x7a0], R18 ;  /* 0x0007a01201007387 */ /* 0x000fe80000100800 */
[----:B------:R-:W-:Y:S04]  /*e2b0*/  STL [R1+0x7ac], R18 ;  /* 0x0007ac1201007387 */ /* 0x000fe80000100800 */
[----:B------:R-:W4:Y:S04]  /*e2c0*/  @!P2 LDG.E.U8 R23, desc[UR6][R14.64] ;  /* 0x000000060e17a981 */ /* 0x000f28000c1e1100 */
[----:B------:R-:W4:Y:S04]  /*e2d0*/  @!P3 LDG.E.U8 R12, desc[UR6][R20.64] ;  /* 0x00000006140cb981 */ /* 0x000f28000c1e1100 */
        /* <DEDUP_REMOVED lines=9> */
[----:B------:R-:W-:Y:S01]  /*e370*/  STL [R1+0x824], R18 ;  /* 0x0008241201007387 */ /* 0x000fe20000100800 */
[----:B------:R-:W-:-:S03]  /*e380*/  UMOV UR12, 0x400 ;  /* 0x00000400000c7882 */ /* 0x000fc60000000000 */
[----:B------:R-:W-:Y:S04]  /*e390*/  STL [R1+0x830], R18 ;  /* 0x0008301201007387 */ /* 0x000fe80000100800 */
[----:B------:R-:W-:Y:S01]  /*e3a0*/  STL [R1+0x83c], R18 ;  /* 0x00083c1201007387 */ /* 0x000fe20000100800 */
[----:B-1----:R-:W-:-:S03]  /*e3b0*/  ULEA UR12, UR68, UR12, 0x18 ;  /* 0x0000000c440c7291 */ /* 0x002fc6000f8ec0ff */
[----:B------:R-:W-:Y:S04]  /*e3c0*/  STL [R1+0x848], R18 ;  /* 0x0008481201007387 */ /* 0x000fe80000100800 */
[----:B------:R-:W-:Y:S04]  /*e3d0*/  STL [R1+0x854], R18 ;  /* 0x0008541201007387 */ /* 0x000fe80000100800 */
[----:B------:R-:W-:Y:S04]  /*e3e0*/  STL [R1+0x860], R18 ;  /* 0x0008601201007387 */ /* 0x000fe80000100800 */
[----:B------:R-:W-:Y:S01]  /*e3f0*/  STL [R1+0x86c], R18 ;  /* 0x00086c1201007387 */ /* 0x000fe20000100800 */
[----:B------:R-:W-:Y:S01]  /*e400*/  LOP3.LUT R0, R16, 0x7f, RZ, 0xc0, !PT ;  /* 0x0000007f10007812 */ /* 0x000fe200078ec0ff */
[----:B------:R-:W-:Y:S06]  /*e410*/  BAR.SYNC.DEFER_BLOCKING 0x0 ;  /* 0x0000000000007b1d */ /* 0x000fec0000010000 */
        /* <DEDUP_REMOVED lines=9> */
[----:B--2---:R0:W-:Y:S04]  /*e4b0*/  STS.U8 [R0+UR12+0x200], R5 ;  /* 0x0002000500007988 */ /* 0x0041e8000800000c */
[----:B0-----:R-:W2:Y:S01]  /*e4c0*/  LDL R5, [R1+0x5c4] ;  /* 0x0005c40001057983 */ /* 0x001ea20000100800 */
[----:B------:R-:W-:-:S03]  /*e4d0*/  LOP3.LUT R13, R0, 0x8, RZ, 0x3c, !PT ;  /* 0x00000008000d7812 */ /* 0x000fc600078e3cff */
[----:B---3--:R0:W-:Y:S02]  /*e4e0*/  STS.U8 [R0+UR12+0x100], R2 ;  /* 0x0001000200007988 */ /* 0x0081e4000800000c */
[C---:B0-----:R-:W-:Y:S02]  /*e4f0*/  IMAD R2, R0.reuse, UR72, RZ ;  /* 0x0000004800027c24 */ /* 0x041fe4000f8e02ff */
[----:B------:R0:W-:Y:S01]  /*e500*/  STS.U8 [R0+UR12+0x300], R6 ;  /* 0x0003000600007988 */ /* 0x0001e2000800000c */
[----:B------:R-:W-:Y:S02]  /*e510*/  ISETP.GE.AND P0, PT, R0, UR5, PT ;  /* 0x0000000500007c0c */ /* 0x000fe4000bf06270 */
[----:B------:R-:W-:Y:S01]  /*e520*/  PRMT R17, RZ, 0x7610, R17 ;  /* 0x00007610ff117816 */ /* 0x000fe20000000011 */
[----:B0-----:R-:W3:Y:S04]  /*e530*/  LDL R6, [R1+0x2d4] ;  /* 0x0002d40001067983 */ /* 0x001ee80000100800 */
[----:B------:R0:W-:Y:S04]  /*e540*/  STS.U8 [R0+UR12+0x400], R7 ;  /* 0x0004000700007988 */ /* 0x0001e8000800000c */
[----:B0-----:R-:W3:Y:S04]  /*e550*/  LDL R7, [R1+0x2d0] ;  /* 0x0002d00001077983 */ /* 0x001ee80000100800 */
[----:B----4-:R0:W-:Y:S01]  /*e560*/  STS.U8 [R0+UR12+0x500], R8 ;  /* 0x0005000800007988 */ /* 0x0101e2000800000c */
[----:B------:R-:W-:-:S03]  /*e570*/  PRMT R27, RZ, 0x7610, R27 ;  /* 0x00007610ff1b7816 */ /* 0x000fc6000000001b */
[----:B0-----:R-:W4:Y:S04]  /*e580*/  LDL R8, [R1+0x2ec] ;  /* 0x0002ec0001087983 */ /* 0x001f280000100800 */
[----:B------:R0:W-:Y:S04]  /*e590*/  STS.U8 [R0+UR12], R9 ;  /* 0x0000000900007988 */ /* 0x0001e8000800000c */
[----:B------:R-:W-:Y:S04]  /*e5a0*/  STS.U8 [R0+UR12+0x600], R10 ;  /* 0x0006000a00007988 */ /* 0x000fe8000800000c */
[----:B0-----:R-:W3:Y:S04]  /*e5b0*/  LDL R9, [R1+0x2e4] ;  /* 0x0002e40001097983 */ /* 0x001ee80000100800 */
[----:B------:R-:W-:Y:S04]  /*e5c0*/  STS.U8 [R0+UR12+0x700], R11 ;  /* 0x0007000b00007988 */ /* 0x000fe8000800000c */
[----:B------:R2:W-:Y:S02]  /*e5d0*/  STS.U8 [R13+UR12+0x380], R4 ;  /* 0x000380040d007988 */ /* 0x0005e4000800000c */
[----:B--2---:R-:W-:-:S02]  /*e5e0*/  IADD3 R4, P2, PT, R2, R5, RZ ;  /* 0x0000000502047210 */ /* 0x004fc40007f5e0ff */
[----:B------:R-:W2:Y:S04]  /*e5f0*/  LDL R5, [R1+0x5c0] ;  /* 0x0005c00001057983 */ /* 0x000ea80000100800 */
[----:B------:R-:W-:Y:S04]  /*e600*/  STS.U8 [R13+UR12+0x80], R26 ;  /* 0x0000801a0d007988 */ /* 0x000fe8000800000c */
[----:B------:R-:W-:Y:S04]  /*e610*/  STS.U8 [R13+UR12+0x180], R25 ;  /* 0x000180190d007988 */ /* 0x000fe8000800000c */
[----:B------:R-:W-:Y:S04]  /*e620*/  STS.U8 [R13+UR12+0x280], R24 ;  /* 0x000280180d007988 */ /* 0x000fe8000800000c */
[----:B------:R0:W-:Y:S04]  /*e630*/  STS.U8 [R13+UR12+0x480], R3 ;  /* 0x000480030d007988 */ /* 0x0001e8000800000c */
[----:B------:R-:W-:Y:S04]  /*e640*/  STS.U8 [R13+UR12+0x580], R22 ;  /* 0x000580160d007988 */ /* 0x000fe8000800000c */
[----:B------:R-:W-:Y:S04]  /*e650*/  STS.U8 [R13+UR12+0x680], R23 ;  /* 0x000680170d007988 */ /* 0x000fe8000800000c */
[----:B------:R-:W-:Y:S01]  /*e660*/  STS.U8 [R13+UR12+0x780], R12 ;  /* 0x0007800c0d007988 */ /* 0x000fe2000800000c */
[----:B0-----:R-:W-:Y:S01]  /*e670*/  SHF.R.S32.HI R3, RZ, 0x1f, R2 ;  /* 0x0000001fff037819 */ /* 0x001fe20000011402 */
[----:B------:R-:W-:Y:S04]  /*e680*/  BAR.SYNC.DEFER_BLOCKING 0x0 ;  /* 0x0000000000007b1d */ /* 0x000fe80000010000 */
[----:B--2---:R-:W-:-:S05]  /*e690*/  IMAD.X R5, R3, 0x1, R5, P2 ;  /* 0x0000000103057824 */ /* 0x004fca00010e0605 */
[----:B------:R-:W2:Y:S01]  /*e6a0*/  @!P0 LDG.E.U8 R17, desc[UR6][R4.64] ;  /* 0x0000000604118981 */ /* 0x000ea2000c1e1100 */
[----:B---3--:R-:W-:-:S05]  /*e6b0*/  IADD3 R6, P1, PT, R2, R6, RZ ;  /* 0x0000000602067210 */ /* 0x008fca0007f3e0ff */
[----:B------:R-:W-:-:S05]  /*e6c0*/  IMAD.X R7, R3, 0x1, R7, P1 ;  /* 0x0000000103077824 */ /* 0x000fca00008e0607 */
[----:B------:R0:W3:Y:S04]  /*e6d0*/  @!P0 LDG.E.U8 R27, desc[UR6][R6.64] ;  /* 0x00000006061b8981 */ /* 0x0000e8000c1e1100 */
[----:B--2---:R1:W-:Y:S04]  /*e6e0*/  STL [R1+0x240], R17 ;  /* 0x0002401101007387 */ /* 0x0043e80000100800 */
[----:B-1----:R-:W2:Y:S04]  /*e6f0*/  LDL.LU R17, [R1+0x8ac] ;  /* 0x0008ac0001117983 */ /* 0x002ea80000300800 */
[----:B------:R-:W2:Y:S01]  /*e700*/  LDL R5, [R1+0x2dc] ;  /* 0x0002dc0001057983 */ /* 0x000ea20000100800 */
[----:B0-----:R-:W-:-:S02]  /*e710*/  IADD3 R6, P2, PT, R2, R9, RZ ;  /* 0x0000000902067210 */ /* 0x001fc40007f5e0ff */
[----:B--2---:R-:W-:Y:S02]  /*e720*/  IADD3 R4, P1, PT, R2, R5, RZ ;  /* 0x0000000502047210 */ /* 0x004fe40007f3e0ff */
[----:B------:R-:W2:Y:S04]  /*e730*/  LDL R5, [R1+0x2d8] ;  /* 0x0002d80001057983 */ /* 0x000ea80000100800 */
[----:B---3--:R0:W-:Y:S04]  /*e740*/  STL [R1+0x264], R27 ;  /* 0x0002641b01007387 */ /* 0x0081e80000100800 */
[----:B0-----:R-:W3:Y:S04]  /*e750*/  LDL.LU R27, [R1+0x8a8] ;  /* 0x0008a800011b7983 */ /* 0x001ee80000300800 */
[----:B------:R-:W3:Y:S04]  /*e760*/  LDL R7, [R1+0x2e0] ;  /* 0x0002e00001077983 */ /* 0x000ee80000100800 */
[----:B------:R-:W3:Y:S01]  /*e770*/  LDL R9, [R1+0x2e8] ;  /* 0x0002e80001097983 */ /* 0x000ee20000100800 */
[----:B------:R-:W-:-:S02]  /*e780*/  PRMT R18, RZ, 0x7610, R18 ;  /* 0x00007610ff127816 */ /* 0x000fc40000000012 */
[----:B----4-:R-:W-:Y:S02]  /*e790*/  IADD3 R8, P3, PT, R2, R8, RZ ;  /* 0x0000000802087210 */ /* 0x010fe40007f7e0ff */
[----:B------:R-:W-:Y:S01]  /*e7a0*/  PRMT R17, RZ, 0x7610, R17 ;  /* 0x00007610ff117816 */ /* 0x000fe20000000011 */
[----:B--2---:R-:W-:-:S05]  /*e7b0*/  IMAD.X R5, R3, 0x1, R5, P1 ;  /* 0x0000000103057824 */ /* 0x004fca00008e0605 */
[----:B------:R-:W2:Y:S01]  /*e7c0*/  @!P0 LDG.E.U8 R18, desc[UR6][R4.64] ;  /* 0x0000000604128981 */ /* 0x000ea2000c1e1100 */
[----:B---3--:R-:W-:Y:S01]  /*e7d0*/  PRMT R27, RZ, 0x7610, R27 ;  /* 0x00007610ff1b7816 */ /* 0x008fe2000000001b */
[C---:B------:R-:W-:Y:S02]  /*e7e0*/  IMAD.X R7, R3.reuse, 0x1, R7, P2 ;  /* 0x0000000103077824 */ /* 0x040fe400010e0607 */
[----:B------:R-:W-:-:S03]  /*e7f0*/  IMAD.X R9, R3, 0x1, R9, P3 ;  /* 0x0000000103097824 */ /* 0x000fc600018e0609 */
[----:B------:R-:W3:Y:S04]  /*e800*/  @!P0 LDG.E.U8 R17, desc[UR6][R6.64] ;  /* 0x0000000606118981 */ /* 0x000ee8000c1e1100 */
[----:B------:R-:W4:Y:S04]  /*e810*/  @!P0 LDG.E.U8 R27, desc[UR6][R8.64] ;  /* 0x00000006081b8981 */ /* 0x000f28000c1e1100 */
[----:B--2---:R0:W-:Y:S04]  /*e820*/  STL [R1+0x24c], R18 ;  /* 0x00024c1201007387 */ /* 0x0041e80000100800 */
[----:B0-----:R-:W2:Y:S04]  /*e830*/  LDL.LU R18, [R1+0x8a4] ;  /* 0x0008a40001127983 */ /* 0x001ea80000300800 */
[----:B------:R-:W2:Y:S04]  /*e840*/  LDL R5, [R1+0x2f4] ;  /* 0x0002f40001057983 */ /* 0x000ea80000100800 */
[----:B---3--:R0:W-:Y:S04]  /*e850*/  STL [R1+0x244], R17 ;  /* 0x0002441101007387 */ /* 0x0081e80000100800 */
[----:B0-----:R-:W3:Y:S04]  /*e860*/  LDL.LU R17, [R1+0x8a0] ;  /* 0x0008a00001117983 */ /* 0x001ee80000300800 */
[----:B------:R-:W3:Y:S04]  /*e870*/  LDL R7, [R1+0x2fc] ;  /* 0x0002fc0001077983 */ /* 0x000ee80000100800 */
[----:B----4-:R0:W-:Y:S04]  /*e880*/  STL [R1+0x23c], R27 ;  /* 0x00023c1b01007387 */ /* 0x0101e80000100800 */
[----:B0-----:R-:W4:Y:S04]  /*e890*/  LDL.LU R27, [R1+0x89c] ;  /* 0x00089c00011b7983 */ /* 0x001f280000300800 */
[----:B------:R-:W4:Y:S01]  /*e8a0*/  LDL R9, [R1+0x304] ;  /* 0x0003040001097983 */ /* 0x000f220000100800 */
[----:B--2---:R-:W-:-:S03]  /*e8b0*/  IADD3 R4, P1, PT, R2, R5, RZ ;  /* 0x0000000502047210 */ /* 0x004fc60007f3e0ff */
[----:B------:R-:W2:Y:S01]  /*e8c0*/  LDL R5, [R1+0x2f0] ;  /* 0x0002f00001057983 */ /* 0x000ea20000100800 */
[----:B---3--:R-:W-:-:S03]  /*e8d0*/  IADD3 R6, P2, PT, R2, R7, RZ ;  /* 0x0000000702067210 */ /* 0x008fc60007f5e0ff */
[----:B------:R-:W3:Y:S01]  /*e8e0*/  LDL R7, [R1+0x2f8] ;  /* 0x0002f80001077983 */ /* 0x000ee20000100800 */
[----:B----4-:R-:W-:-:S03]  /*e8f0*/  IADD3 R8, P3, PT, R2, R9, RZ ;  /* 0x0000000902087210 */ /* 0x010fc60007f7e0ff */
[----:B------:R-:W4:Y:S01]  /*e900*/  LDL R9, [R1+0x300] ;  /* 0x0003000001097983 */ /* 0x000f220000100800 */
[----:B------:R-:W-:Y:S02]  /*e910*/  PRMT R18, RZ, 0x7610, R18 ;  /* 0x00007610ff127816 */ /* 0x000fe40000000012 */
[----:B------:R-:W-:Y:S02]  /*e920*/  PRMT R17, RZ, 0x7610, R17 ;  /* 0x00007610ff117816 */ /* 0x000fe40000000011 */
[----:B------:R-:W-:Y:S01]  /*e930*/  PRMT R27, RZ, 0x7610, R27 ;  /* 0x00007610ff1b7816 */ /* 0x000fe2000000001b */
[----:B--2---:R-:W-:-:S05]  /*e940*/  IMAD.X R5, R3, 0x1, R5, P1 ;  /* 0x0000000103057824 */ /* 0x004fca00008e0605 */
[----:B------:R-:W2:Y:S01]  /*e950*/  @!P0 LDG.E.U8 R18, desc[UR6][R4.64] ;  /* 0x0000000604128981 */ /* 0x000ea2000c1e1100 */
[----:B---3--:R-:W-:-:S05]  /*e960*/  IMAD.X R7, R3, 0x1, R7, P2 ;  /* 0x0000000103077824 */ /* 0x008fca00010e0607 */
[----:B------:R-:W3:Y:S01]  /*e970*/  @!P0 LDG.E.U8 R17, desc[UR6][R6.64] ;  /* 0x0000000606118981 */ /* 0x000ee2000c1e1100 */
[----:B----4-:R-:W-:-:S05]  /*e980*/  IMAD.X R9, R3, 0x1, R9, P3 ;  /* 0x0000000103097824 */ /* 0x010fca00018e0609 */
        /* <DEDUP_REMOVED lines=20> */
[----:B------:R-:W2:Y:S04]  /*ead0*/  @!P0 LDG.E.U8 R28, desc[UR6][R4.64] ;  /* 0x00000006041c8981 */ /* 0x000ea8000c1e1100 */
[----:B------:R-:W2:Y:S01]  /*eae0*/  LDL R5, [R1+0x324] ;  /* 0x0003240001057983 */ /* 0x000ea20000100800 */
[----:B---3--:R-:W-:-:S05]  /*eaf0*/  IMAD.X R7, R3, 0x1, R7, P2 ;  /* 0x0000000103077824 */ /* 0x008fca00010e0607 */
[----:B------:R-:W3:Y:S01]  /*eb00*/  @!P0 LDG.E.U8 R17, desc[UR6][R6.64] ;  /* 0x0000000606118981 */ /* 0x000ee2000c1e1100 */
[----:B----4-:R-:W-:-:S05]  /*eb10*/  IMAD.X R9, R3, 0x1, R9, P3 ;  /* 0x0000000103097824 */ /* 0x010fca00018e0609 */
[----:B------:R-:W4:Y:S04]  /*eb20*/  @!P0 LDG.E.U8 R27, desc[UR6][R8.64] ;  /* 0x00000006081b8981 */ /* 0x000f28000c1e1100 */
[----:B--2---:R-:W-:Y:S04]  /*eb30*/  STL [R1+0x6dc], R28 ;  /* 0x0006dc1c01007387 */ /* 0x004fe80000100800 */
[----:B---3--:R0:W-:Y:S04]  /*eb40*/  STL [R1+0x228], R17 ;  /* 0x0002281101007387 */ /* 0x0081e80000100800 */
[----:B0-----:R-:W2:Y:S04]  /*eb50*/  LDL.LU R17, [R1+0x88c] ;  /* 0x00088c0001117983 */ /* 0x001ea80000300800 */
[----:B------:R-:W3:Y:S04]  /*eb60*/  LDL R7, [R1+0x32c] ;  /* 0x00032c0001077983 */ /* 0x000ee80000100800 */
[----:B----4-:R0:W-:Y:S04]  /*eb70*/  STL [R1+0x220], R27 ;  /* 0x0002201b01007387 */ /* 0x0101e80000100800 */
[----:B0-----:R-:W4:Y:S04]  /*eb80*/  LDL.LU R27, [R1+0x888] ;  /* 0x00088800011b7983 */ /* 0x001f280000300800 */
[----:B------:R-:W2:Y:S01]  /*eb90*/  LDL R9, [R1+0x334] ;  /* 0x0003340001097983 */ /* 0x000ea20000100800 */
[----:B------:R-:W-:-:S03]  /*eba0*/  IADD3 R4, P1, PT, R2, R5, RZ ;  /* 0x0000000502047210 */ /* 0x000fc60007f3e0ff */
[----:B------:R-:W4:Y:S01]  /*ebb0*/  LDL R5, [R1+0x320] ;  /* 0x0003200001057983 */ /* 0x000f220000100800 */
[----:B---3--:R-:W-:-:S03]  /*ebc0*/  IADD3 R6, P2, PT, R2, R7, RZ ;  /* 0x0000000702067210 */ /* 0x008fc60007f5e0ff */
[----:B------:R-:W3:Y:S01]  /*ebd0*/  LDL R7, [R1+0x328] ;  /* 0x0003280001077983 */ /* 0x000ee20000100800 */
[----:B--2---:R-:W-:-:S03]  /*ebe0*/  IADD3 R8, P3, PT, R2, R9, RZ ;  /* 0x0000000902087210 */ /* 0x004fc60007f7e0ff */
[----:B------:R-:W2:Y:S01]  /*ebf0*/  LDL R9, [R1+0x330] ;  /* 0x0003300001097983 */ /* 0x000ea20000100800 */
[----:B------:R-:W-:Y:S01]  /*ec00*/  PRMT R18, RZ, 0x7610, R18 ;  /* 0x00007610ff127816 */ /* 0x000fe20000000012 */
[C---:B----4-:R-:W-:Y:S01]  /*ec10*/  IMAD.X R5, R3.reuse, 0x1, R5, P1 ;  /* 0x0000000103057824 */ /* 0x050fe200008e0605 */
[----:B------:R-:W-:Y:S02]  /*ec20*/  PRMT R17, RZ, 0x7610, R17 ;  /* 0x00007610ff117816 */ /* 0x000fe40000000011 */
[----:B------:R-:W-:Y:S02]  /*ec30*/  PRMT R27, RZ, 0x7610, R27 ;  /* 0x00007610ff1b7816 */ /* 0x000fe4000000001b */
[----:B------:R-:W4:Y:S01]  /*ec40*/  @!P0 LDG.E.U8 R18, desc[UR6][R4.64] ;  /* 0x0000000604128981 */ /* 0x000f22000c1e1100 */
[----:B---3--:R-:W-:-:S05]  /*ec50*/  IMAD.X R7, R3, 0x1, R7, P2 ;  /* 0x0000000103077824 */ /* 0x008fca00010e0607 */
[----:B------:R-:W3:Y:S01]  /*ec60*/  @!P0 LDG.E.U8 R17, desc[UR6][R6.64] ;  /* 0x0000000606118981 */ /* 0x000ee2000c1e1100 */
[----:B--2---:R-:W-:-:S05]  /*ec70*/  IMAD.X R9, R3, 0x1, R9, P3 ;  /* 0x0000000103097824 */ /* 0x004fca00018e0609 */
[----:B------:R-:W2:Y:S04]  /*ec80*/  @!P0 LDG.E.U8 R27, desc[UR6][R8.64] ;  /* 0x00000006081b8981 */ /* 0x000ea8000c1e1100 */
[----:B----4-:R0:W-:Y:S04]  /*ec90*/  STL [R1+0x218], R18 ;  /* 0x0002181201007387 */ /* 0x0101e80000100800 */
[----:B0-----:R-:W4:Y:S04]  /*eca0*/  LDL.LU R18, [R1+0x884] ;  /* 0x0008840001127983 */ /* 0x001f280000300800 */
[----:B------:R-:W4:Y:S04]  /*ecb0*/  LDL R5, [R1+0x33c] ;  /* 0x00033c0001057983 */ /* 0x000f280000100800 */
[----:B---3--:R0:W-:Y:S04]  /*ecc0*/  STL [R1+0x214], R17 ;  /* 0x0002141101007387 */ /* 0x0081e80000100800 */
[----:B0-----:R-:W3:Y:S04]  /*ecd0*/  LDL.LU R17, [R1+0x880] ;  /* 0x0008800001117983 */ /* 0x001ee80000300800 */
[----:B------:R-:W3:Y:S04]  /*ece0*/  LDL R7, [R1+0x344] ;  /* 0x0003440001077983 */ /* 0x000ee80000100800 */
[----:B--2---:R0:W-:Y:S04]  /*ecf0*/  STL [R1+0x210], R27 ;  /* 0x0002101b01007387 */ /* 0x0041e80000100800 */
[----:B0-----:R-:W2:Y:S04]  /*ed00*/  LDL.LU R27, [R1+0x87c] ;  /* 0x00087c00011b7983 */ /* 0x001ea80000300800 */
[----:B------:R-:W2:Y:S01]  /*ed10*/  LDL R9, [R1+0x354] ;  /* 0x0003540001097983 */ /* 0x000ea20000100800 */
[----:B----4-:R-:W-:-:S03]  /*ed20*/  IADD3 R4, P1, PT, R2, R5, RZ ;  /* 0x0000000502047210 */ /* 0x010fc60007f3e0ff */
        /* <DEDUP_REMOVED lines=77> */
[----:B------:R-:W-:Y:S02]  /*f200*/  PRMT R29, RZ, 0x7610, R29 ;  /* 0x00007610ff1d7816 */ /* 0x000fe4000000001d */
[----:B------:R-:W-:Y:S01]  /*f210*/  PRMT R18, RZ, 0x7610, R18 ;  /* 0x00007610ff127816 */ /* 0x000fe20000000012 */
[----:B----4-:R-:W-:Y:S01]  /*f220*/  IMAD.X R5, R3, 0x1, R5, P1 ;  /* 0x0000000103057824 */ /* 0x010fe200008e0605 */
[----:B------:R-:W-:-:S04]  /*f230*/  PRMT R27, RZ, 0x7610, R27 ;  /* 0x00007610ff1b7816 */ /* 0x000fc8000000001b */
[----:B------:R-:W4:Y:S04]  /*f240*/  @!P0 LDG.E.U8 R29, desc[UR6][R4.64] ;  /* 0x00000006041d8981 */ /* 0x000f28000c1e1100 */
[----:B------:R-:W4:Y:S01]  /*f250*/  LDL R5, [R1+0x3a4] ;  /* 0x0003a40001057983 */ /* 0x000f220000100800 */
[----:B---3--:R-:W-:-:S05]  /*f260*/  IMAD.X R7, R3, 0x1, R7, P2 ;  /* 0x0000000103077824 */ /* 0x008fca00010e0607 */
[----:B------:R-:W3:Y:S01]  /*f270*/  @!P0 LDG.E.U8 R18, desc[UR6][R6.64] ;  /* 0x0000000606128981 */ /* 0x000ee2000c1e1100 */
[----:B--2---:R-:W-:-:S05]  /*f280*/  IMAD.X R9, R3, 0x1, R9, P3 ;  /* 0x0000000103097824 */ /* 0x004fca00018e0609 */
[----:B------:R-:W2:Y:S04]  /*f290*/  @!P0 LDG.E.U8 R27, desc[UR6][R8.64] ;  /* 0x00000006081b8981 */ /* 0x000ea8000c1e1100 */
[----:B----4-:R-:W-:Y:S01]  /*f2a0*/  STL [R1+0x6e0], R29 ;  /* 0x0006e01d01007387 */ /* 0x010fe20000100800 */
[----:B------:R-:W-:-:S03]  /*f2b0*/  IADD3 R4, P1, PT, R2, R5, RZ ;  /* 0x0000000502047210 */ /* 0x000fc60007f3e0ff */
[----:B---3--:R0:W-:Y:S04]  /*f2c0*/  STL [R1+0x1ec], R18 ;  /* 0x0001ec1201007387 */ /* 0x0081e80000100800 */
[----:B0-----:R-:W3:Y:S04]  /*f2d0*/  LDL.LU R18, [R1+0x854] ;  /* 0x0008540001127983 */ /* 0x001ee80000300800 */
[----:B------:R-:W4:Y:S04]  /*f2e0*/  LDL R7, [R1+0x3ac] ;  /* 0x0003ac0001077983 */ /* 0x000f280000100800 */
[----:B--2---:R0:W-:Y:S04]  /*f2f0*/  STL [R1+0x1e4], R27 ;  /* 0x0001e41b01007387 */ /* 0x0041e80000100800 */
[----:B0-----:R-:W2:Y:S04]  /*f300*/  LDL.LU R27, [R1+0x850] ;  /* 0x00085000011b7983 */ /* 0x001ea80000300800 */
[----:B------:R-:W2:Y:S04]  /*f310*/  LDL R9, [R1+0x3b4] ;  /* 0x0003b40001097983 */ /* 0x000ea80000100800 */
[----:B------:R-:W3:Y:S01]  /*f320*/  LDL R5, [R1+0x3a0] ;  /* 0x0003a00001057983 */ /* 0x000ee20000100800 */
[----:B------:R-:W-:-:S02]  /*f330*/  PRMT R17, RZ, 0x7610, R17 ;  /* 0x00007610ff117816 */ /* 0x000fc40000000011 */
[C---:B----4-:R-:W-:Y:S02]  /*f340*/  IADD3 R6, P2, PT, R2.reuse, R7, RZ ;  /* 0x0000000702067210 */ /* 0x050fe40007f5e0ff */
[----:B------:R-:W4:Y:S01]  /*f350*/  LDL R7, [R1+0x3a8] ;  /* 0x0003a80001077983 */ /* 0x000f220000100800 */
[----:B--2---:R-:W-:-:S03]  /*f360*/  IADD3 R8, P3, PT, R2, R9, RZ ;  /* 0x0000000902087210 */ /* 0x004fc60007f7e0ff */
[----:B------:R-:W2:Y:S01]  /*f370*/  LDL R9, [R1+0x3b0] ;  /* 0x0003b00001097983 */ /* 0x000ea20000100800 */
[----:B---3--:R-:W-:-:S05]  /*f380*/  IMAD.X R5, R3, 0x1, R5, P1 ;  /* 0x0000000103057824 */ /* 0x008fca00008e0605 */
[----:B------:R-:W3:Y:S01]  /*f390*/  @!P0 LDG.E.U8 R17, desc[UR6][R4.64] ;  /* 0x0000000604118981 */ /* 0x000ee2000c1e1100 */
[----:B------:R-:W-:Y:S02]  /*f3a0*/  PRMT R18, RZ, 0x7610, R18 ;  /* 0x00007610ff127816 */ /* 0x000fe40000000012 */
[----:B------:R-:W-:Y:S01]  /*f3b0*/  PRMT R27, RZ, 0x7610, R27 ;  /* 0x00007610ff1b7816 */ /* 0x000fe2000000001b */
[----:B----4-:R-:W-:-:S05]  /*f3c0*/  IMAD.X R7, R3, 0x1, R7, P2 ;  /* 0x0000000103077824 */ /* 0x010fca00010e0607 */
[----:B------:R-:W4:Y:S01]  /*f3d0*/  @!P0 LDG.E.U8 R18, desc[UR6][R6.64] ;  /* 0x0000000606128981 */ /* 0x000f22000c1e1100 */
[----:B--2---:R-:W-:-:S05]  /*f3e0*/  IMAD.X R9, R3, 0x1, R9, P3 ;  /* 0x0000000103097824 */ /* 0x004fca00018e0609 */
[----:B------:R-:W2:Y:S04]  /*f3f0*/  @!P0 LDG.E.U8 R27, desc[UR6][R8.64] ;  /* 0x00000006081b8981 */ /* 0x000ea8000c1e1100 */
[----:B---3--:R0:W-:Y:S04]  /*f400*/  STL [R1+0x1dc], R17 ;  /* 0x0001dc1101007387 */ /* 0x0081e80000100800 */
[----:B0-----:R-:W3:Y:S04]  /*f410*/  LDL.LU R17, [R1+0x84c] ;  /* 0x00084c0001117983 */ /* 0x001ee80000300800 */
[----:B------:R-:W3:Y:S04]  /*f420*/  LDL R5, [R1+0x3bc] ;  /* 0x0003bc0001057983 */ /* 0x000ee80000100800 */
[----:B----4-:R0:W-:Y:S04]  /*f430*/  STL [R1+0x1d8], R18 ;  /* 0x0001d81201007387 */ /* 0x0101e80000100800 */
[----:B0-----:R-:W4:Y:S04]  /*f440*/  LDL.LU R18, [R1+0x848] ;  /* 0x0008480001127983 */ /* 0x001f280000300800 */
[----:B------:R-:W4:Y:S04]  /*f450*/  LDL R7, [R1+0x3c4] ;  /* 0x0003c40001077983 */ /* 0x000f280000100800 */
[----:B--2---:R0:W-:Y:S04]  /*f460*/  STL [R1+0x1d4], R27 ;  /* 0x0001d41b01007387 */ /* 0x0041e80000100800 */
[----:B0-----:R-:W2:Y:S04]  /*f470*/  LDL.LU R27, [R1+0x844] ;  /* 0x00084400011b7983 */ /* 0x001ea80000300800 */
[----:B------:R-:W2:Y:S01]  /*f480*/  LDL R9, [R1+0x3d4] ;  /* 0x0003d40001097983 */ /* 0x000ea20000100800 */
[----:B---3--:R-:W-:-:S03]  /*f490*/  IADD3 R4, P1, PT, R2, R5, RZ ;  /* 0x0000000502047210 */ /* 0x008fc60007f3e0ff */
[----:B------:R-:W3:Y:S01]  /*f4a0*/  LDL R5, [R1+0x3b8] ;  /* 0x0003b80001057983 */ /* 0x000ee20000100800 */
[----:B------:R-:W-:Y:S02]  /*f4b0*/  PRMT R17, RZ, 0x7610, R17 ;  /* 0x00007610ff117816 */ /* 0x000fe40000000011 */
        /* <DEDUP_REMOVED lines=399> */
[----:B------:R-:W3:Y:S04]  /*10db0*/  LDL R4, [R1+0x564] ;  /* 0x0005640001047983 */ /* 0x000ee80000100800 */
[----:B------:R-:W3:Y:S04]  /*10dc0*/  LDL R5, [R1+0x56c] ;  /* 0x00056c0001057983 */ /* 0x000ee80000100800 */
[----:B----4-:R-:W-:Y:S04]  /*10dd0*/  STL [R1+0x6e4], R28 ;  /* 0x0006e41c01007387 */ /* 0x010fe80000100800 */
[----:B--2---:R0:W-:Y:S04]  /*10de0*/  STL [R1+0xb8], R27 ;  /* 0x0000b81b01007387 */ /* 0x0041e80000100800 */
[----:B0-----:R-:W2:Y:S04]  /*10df0*/  LDL.LU R27, [R1+0x77c] ;  /* 0x00077c00011b7983 */ /* 0x001ea80000300800 */
[----:B------:R-:W4:Y:S01]  /*10e00*/  LDL R9, [R1+0x558] ;  /* 0x0005580001097983 */ /* 0x000f220000100800 */
[----:B---3--:R-:W-:-:S03]  /*10e10*/  IADD3 R8, P1, PT, R2, R7, RZ ;  /* 0x0000000702087210 */ /* 0x008fc60007f3e0ff */
[----:B------:R-:W3:Y:S01]  /*10e20*/  LDL R7, [R1+0x560] ;  /* 0x0005600001077983 */ /* 0x000ee20000100800 */
[C---:B------:R-:W-:Y:S02]  /*10e30*/  IADD3 R6, P2, PT, R2.reuse, R4, RZ ;  /* 0x0000000402067210 */ /* 0x040fe40007f5e0ff */
[----:B------:R-:W-:Y:S02]  /*10e40*/  IADD3 R4, P3, PT, R2, R5, RZ ;  /* 0x0000000502047210 */ /* 0x000fe40007f7e0ff */
[----:B------:R-:W3:Y:S01]  /*10e50*/  LDL R5, [R1+0x568] ;  /* 0x0005680001057983 */ /* 0x000ee20000100800 */
[----:B------:R-:W-:Y:S02]  /*10e60*/  PRMT R18, RZ, 0x7610, R18 ;  /* 0x00007610ff127816 */ /* 0x000fe40000000012 */
[----:B------:R-:W-:Y:S01]  /*10e70*/  PRMT R17, RZ, 0x7610, R17 ;  /* 0x00007610ff117816 */ /* 0x000fe20000000011 */
[----:B----4-:R-:W-:Y:S01]  /*10e80*/  IMAD.X R9, R3, 0x1, R9, P1 ;  /* 0x0000000103097824 */ /* 0x010fe200008e0609 */
[----:B--2---:R-:W-:-:S04]  /*10e90*/  PRMT R27, RZ, 0x7610, R27 ;  /* 0x00007610ff1b7816 */ /* 0x004fc8000000001b */
[----:B------:R-:W2:Y:S01]  /*10ea0*/  @!P0 LDG.E.U8 R18, desc[UR6][R8.64] ;  /* 0x0000000608128981 */ /* 0x000ea2000c1e1100 */
[----:B---3--:R-:W-:-:S05]  /*10eb0*/  IMAD.X R7, R3, 0x1, R7, P2 ;  /* 0x0000000103077824 */ /* 0x008fca00010e0607 */
[----:B------:R-:W3:Y:S01]  /*10ec0*/  @!P0 LDG.E.U8 R17, desc[UR6][R6.64] ;  /* 0x0000000606118981 */ /* 0x000ee2000c1e1100 */
[----:B------:R-:W-:-:S05]  /*10ed0*/  IMAD.X R5, R3, 0x1, R5, P3 ;  /* 0x0000000103057824 */ /* 0x000fca00018e0605 */
        /* <DEDUP_REMOVED lines=50> */
[----:B--2---:R-:W-:Y:S01]  /*11200*/  STL [R1+0x6e8], R29 ;  /* 0x0006e81d01007387 */ /* 0x004fe20000100800 */
[----:B------:R-:W-:-:S03]  /*11210*/  IADD3 R8, P1, PT, R2, R9, RZ ;  /* 0x0000000902087210 */ /* 0x000fc60007f3e0ff */
[----:B---3--:R0:W-:Y:S04]  /*11220*/  STL [R1+0x98], R18 ;  /* 0x0000981201007387 */ /* 0x0081e80000100800 */
[----:B0-----:R-:W2:Y:S04]  /*11230*/  LDL.LU R18, [R1+0x760] ;  /* 0x0007600001127983 */ /* 0x001ea80000300800 */
[----:B------:R-:W3:Y:S04]  /*11240*/  LDL R7, [R1+0x5ac] ;  /* 0x0005ac0001077983 */ /* 0x000ee80000100800 */
[----:B----4-:R0:W-:Y:S04]  /*11250*/  STL [R1+0x90], R17 ;  /* 0x0000901101007387 */ /* 0x0101e80000100800 */
[----:B0-----:R-:W4:Y:S04]  /*11260*/  LDL.LU R17, [R1+0x75c] ;  /* 0x00075c0001117983 */ /* 0x001f280000300800 */
[----:B------:R-:W2:Y:S01]  /*11270*/  LDL R9, [R1+0x5a0] ;  /* 0x0005a00001097983 */ /* 0x000ea20000100800 */
[----:B------:R-:W-:-:S03]  /*11280*/  PRMT R27, RZ, 0x7610, R27 ;  /* 0x00007610ff1b7816 */ /* 0x000fc6000000001b */
[----:B------:R-:W3:Y:S01]  /*11290*/  LDL R5, [R1+0x5b4] ;  /* 0x0005b40001057983 */ /* 0x000ee20000100800 */
[----:B--2---:R-:W-:-:S05]  /*112a0*/  IMAD.X R9, R3, 0x1, R9, P1 ;  /* 0x0000000103097824 */ /* 0x004fca00008e0609 */
[----:B------:R-:W2:Y:S01]  /*112b0*/  @!P0 LDG.E.U8 R27, desc[UR6][R8.64] ;  /* 0x00000006081b8981 */ /* 0x000ea2000c1e1100 */
[C---:B---3--:R-:W-:Y:S02]  /*112c0*/  IADD3 R6, P2, PT, R2.reuse, R7, RZ ;  /* 0x0000000702067210 */ /* 0x048fe40007f5e0ff */
[C---:B------:R-:W-:Y:S01]  /*112d0*/  IADD3 R4, P3, PT, R2.reuse, R5, RZ ;  /* 0x0000000502047210 */ /* 0x040fe20007f7e0ff */
[----:B------:R-:W3:Y:S04]  /*112e0*/  LDL R7, [R1+0x5a8] ;  /* 0x0005a80001077983 */ /* 0x000ee80000100800 */
[----:B------:R-:W3:Y:S04]  /*112f0*/  LDL R5, [R1+0x5b0] ;  /* 0x0005b00001057983 */ /* 0x000ee80000100800 */
[----:B--2---:R0:W-:Y:S04]  /*11300*/  STL [R1+0x8c], R27 ;  /* 0x00008c1b01007387 */ /* 0x0041e80000100800 */
[----:B0-----:R-:W2:Y:S01]  /*11310*/  LDL.LU R27, [R1+0x758] ;  /* 0x00075800011b7983 */ /* 0x001ea20000300800 */
[----:B------:R-:W-:Y:S01]  /*11320*/  PRMT R19, RZ, 0x7610, R19 ;  /* 0x00007610ff137816 */ /* 0x000fe20000000013 */
[C---:B---3--:R-:W-:Y:S01]  /*11330*/  IMAD.X R7, R3.reuse, 0x1, R7, P2 ;  /* 0x0000000103077824 */ /* 0x048fe200010e0607 */
[----:B------:R-:W-:Y:S01]  /*11340*/  IADD3 R8, P1, PT, R2, UR17, RZ ;  /* 0x0000001102087c10 */ /* 0x000fe2000ff3e0ff */
[----:B------:R-:W-:Y:S01]  /*11350*/  IMAD.X R5, R3, 0x1, R5, P3 ;  /* 0x0000000103057824 */ /* 0x000fe200018e0605 */
[----:B----4-:R-:W-:-:S02]  /*11360*/  PRMT R17, RZ, 0x7610, R17 ;  /* 0x00007610ff117816 */ /* 0x010fc40000000011 */
[----:B------:R-:W-:Y:S01]  /*11370*/  IADD3.X R9, PT, PT, R3, UR25, RZ, P1, !PT ;  /* 0x0000001903097c10 */ /* 0x000fe20008ffe4ff */
[----:B------:R-:W3:Y:S04]  /*11380*/  @!P0 LDG.E.U8 R19, desc[UR6][R6.64] ;  /* 0x0000000606138981 */ /* 0x000ee8000c1e1100 */
[----:B------:R-:W4:Y:S01]  /*11390*/  @!P0 LDG.E.U8 R17, desc[UR6][R4.64] ;  /* 0x0000000604118981 */ /* 0x000f22000c1e1100 */
[----:B--2---:R-:W-:-:S06]  /*113a0*/  PRMT R27, RZ, 0x7610, R27 ;  /* 0x00007610ff1b7816 */ /* 0x004fcc000000001b */
[----:B------:R-:W2:Y:S04]  /*113b0*/  @!P0 LDG.E.U8 R27, desc[UR6][R8.64] ;  /* 0x00000006081b8981 */ /* 0x000ea8000c1e1100 */
[----:B---3--:R0:W-:Y:S04]  /*113c0*/  STL [R1+0x88], R19 ;  /* 0x0000881301007387 */ /* 0x0081e80000100800 */
[----:B0-----:R-:W3:Y:S04]  /*113d0*/  LDL.LU R19, [R1+0x754] ;  /* 0x0007540001137983 */ /* 0x001ee80000300800 */
[----:B----4-:R0:W-:Y:S04]  /*113e0*/  STL [R1+0x84], R17 ;  /* 0x0000841101007387 */ /* 0x0101e80000100800 */
[----:B0-----:R-:W4:Y:S04]  /*113f0*/  LDL.LU R17, [R1+0x750] ;  /* 0x0007500001117983 */ /* 0x001f280000300800 */
[----:B--2---:R0:W-:Y:S04]  /*11400*/  STL [R1+0x7c], R27 ;  /* 0x00007c1b01007387 */ /* 0x0041e80000100800 */
[----:B0-----:R-:W2:Y:S01]  /*11410*/  LDL.LU R27, [R1+0x74c] ;  /* 0x00074c00011b7983 */ /* 0x001ea20000300800 */
[----:B------:R-:W-:-:S02]  /*11420*/  IADD3 R6, P2, PT, R2, UR18, RZ ;  /* 0x0000001202067c10 */ /* 0x000fc4000ff5e0ff */
[----:B------:R-:W-:Y:S02]  /*11430*/  PRMT R18, RZ, 0x7610, R18 ;  /* 0x00007610ff127816 */ /* 0x000fe40000000012 */
[C---:B------:R-:W-:Y:S02]  /*11440*/  IADD3.X R7, PT, PT, R3.reuse, UR67, RZ, P2, !PT ;  /* 0x0000004303077c10 */ /* 0x040fe400097fe4ff */
[C---:B------:R-:W-:Y:S02]  /*11450*/  IADD3 R4, P3, PT, R2.reuse, UR47, RZ ;  /* 0x0000002f02047c10 */ /* 0x040fe4000ff7e0ff */
[----:B------:R-:W-:Y:S01]  /*11460*/  IADD3 R8, P1, PT, R2, UR46, RZ ;  /* 0x0000002e02087c10 */ /* 0x000fe2000ff3e0ff */
[----:B------:R0:W3:Y:S01]  /*11470*/  @!P0 LDG.E.U8 R18, desc[UR6][R6.64] ;  /* 0x0000000606128981 */ /* 0x0000e2000c1e1100 */
[----:B------:R-:W-:Y:S02]  /*11480*/  PRMT R28, RZ, 0x7610, R28 ;  /* 0x00007610ff1c7816 */ /* 0x000fe4000000001c */
[----:B------:R-:W-:-:S02]  /*11490*/  IADD3.X R5, PT, PT, R3, UR63, RZ, P3, !PT ;  /* 0x0000003f03057c10 */ /* 0x000fc40009ffe4ff */
[----:B------:R-:W-:Y:S02]  /*114a0*/  IADD3.X R9, PT, PT, R3, UR62, RZ, P1, !PT ;  /* 0x0000003e03097c10 */ /* 0x000fe40008ffe4ff */
[----:B----4-:R-:W-:Y:S01]  /*114b0*/  PRMT R17, RZ, 0x7610, R17 ;  /* 0x00007610ff117816 */ /* 0x010fe20000000011 */
[----:B------:R-:W4:Y:S01]  /*114c0*/  @!P0 LDG.E.U8 R28, desc[UR6][R4.64] ;  /* 0x00000006041c8981 */ /* 0x000f22000c1e1100 */
[----:B0-----:R-:W-:-:S04]  /*114d0*/  IADD3 R6, P2, PT, R2, UR35, RZ ;  /* 0x0000002302067c10 */ /* 0x001fc8000ff5e0ff */
[----:B------:R-:W-:Y:S01]  /*114e0*/  IADD3.X R7, PT, PT, R3, UR51, RZ, P2, !PT ;  /* 0x0000003303077c10 */ /* 0x000fe200097fe4ff */
[----:B------:R-:W4:Y:S01]  /*114f0*/  @!P0 LDG.E.U8 R17, desc[UR6][R8.64] ;  /* 0x0000000608118981 */ /* 0x000f22000c1e1100 */
[----:B--2---:R-:W-:-:S06]  /*11500*/  PRMT R27, RZ, 0x7610, R27 ;  /* 0x00007610ff1b7816 */ /* 0x004fcc000000001b */
[----:B------:R-:W2:Y:S04]  /*11510*/  @!P0 LDG.E.U8 R27, desc[UR6][R6.64] ;  /* 0x00000006061b8981 */ /* 0x000ea8000c1e1100 */
[----:B---3--:R0:W-:Y:S04]  /*11520*/  STL [R1+0x78], R18 ;  /* 0x0000781201007387 */ /* 0x0081e80000100800 */
[----:B0-----:R-:W3:Y:S04]  /*11530*/  LDL.LU R18, [R1+0x748] ;  /* 0x0007480001127983 */ /* 0x001ee80000300800 */
[----:B----4-:R-:W-:Y:S04]  /*11540*/  STL [R1+0x714], R28 ;  /* 0x0007141c01007387 */ /* 0x010fe80000100800 */
[----:B------:R0:W-:Y:S04]  /*11550*/  STL [R1+0x74], R17 ;  /* 0x0000741101007387 */ /* 0x0001e80000100800 */
        /* <DEDUP_REMOVED lines=8> */
[----:B------:R0:W2:Y:S01]  /*115e0*/  @!P0 LDG.E.U8 R19, desc[UR6][R4.64] ;  /* 0x0000000604138981 */ /* 0x0000a2000c1e1100 */
[----:B---3--:R-:W-:Y:S02]  /*115f0*/  PRMT R18, RZ, 0x7610, R18 ;  /* 0x00007610ff127816 */ /* 0x008fe40000000012 */
[----:B------:R-:W-:-:S02]  /*11600*/  IADD3.X R9, PT, PT, R3, UR59, RZ, P3, !PT ;  /* 0x0000003b03097c10 */ /* 0x000fc40009ffe4ff */
[----:B------:R-:W-:-:S03]  /*11610*/  IADD3.X R7, PT, PT, R3, UR61, RZ, P1, !PT ;  /* 0x0000003d03077c10 */ /* 0x000fc60008ffe4ff */
[----:B------:R-:W3:Y:S01]  /*11620*/  @!P0 LDG.E.U8 R18, desc[UR6][R8.64] ;  /* 0x0000000608128981 */ /* 0x000ee2000c1e1100 */
[----:B0-----:R-:W-:Y:S02]  /*11630*/  IADD3 R4, P2, PT, R2, UR44, RZ ;  /* 0x0000002c02047c10 */ /* 0x001fe4000ff5e0ff */
[----:B----4-:R-:W-:Y:S02]  /*11640*/  PRMT R17, RZ, 0x7610, R17 ;  /* 0x00007610ff117816 */ /* 0x010fe40000000011 */
[----:B------:R-:W-:-:S04]  /*11650*/  IADD3.X R5, PT, PT, R3, UR60, RZ, P2, !PT ;  /* 0x0000003c03057c10 */ /* 0x000fc800097fe4ff */
[----:B------:R-:W4:Y:S01]  /*11660*/  @!P0 LDG.E.U8 R17, desc[UR6][R6.64] ;  /* 0x0000000606118981 */ /* 0x000f22000c1e1100 */
[----:B--2---:R-:W-:-:S06]  /*11670*/  PRMT R27, RZ, 0x7610, R27 ;  /* 0x00007610ff1b7816 */ /* 0x004fcc000000001b */
[----:B------:R-:W2:Y:S04]  /*11680*/  @!P0 LDG.E.U8 R27, desc[UR6][R4.64] ;  /* 0x00000006041b8981 */ /* 0x000ea8000c1e1100 */
[----:B------:R0:W-:Y:S04]  /*11690*/  STL [R1+0x5c], R19 ;  /* 0x00005c1301007387 */ /* 0x0001e80000100800 */
[----:B0-----:R-:W2:Y:S04]  /*116a0*/  LDL.LU R19, [R1+0x73c] ;  /* 0x00073c0001137983 */ /* 0x001ea80000300800 */
[----:B---3--:R0:W-:Y:S04]  /*116b0*/  STL [R1+0x4c], R18 ;  /* 0x00004c1201007387 */ /* 0x0081e80000100800 */
[----:B0-----:R-:W3:Y:S04]  /*116c0*/  LDL.LU R18, [R1+0x738] ;  /* 0x0007380001127983 */ /* 0x001ee80000300800 */
[----:B------:R-:W3:Y:S04]  /*116d0*/  LDL R9, [R1+0x5bc] ;  /* 0x0005bc0001097983 */ /* 0x000ee80000100800 */
[----:B----4-:R0:W-:Y:S04]  /*116e0*/  STL [R1+0x54], R17 ;  /* 0x0000541101007387 */ /* 0x0101e80000100800 */
[----:B0-----:R-:W4:Y:S04]  /*116f0*/  LDL.LU R17, [R1+0x734] ;  /* 0x0007340001117983 */ /* 0x001f280000300800 */
[----:B--2---:R0:W-:Y:S04]  /*11700*/  STL [R1+0x50], R27 ;  /* 0x0000501b01007387 */ /* 0x0041e80000100800 */
[----:B0-----:R-:W2:Y:S04]  /*11710*/  LDL.LU R27, [R1+0x730] ;  /* 0x00073000011b7983 */ /* 0x001ea80000300800 */
[----:B------:R-:W2:Y:S01]  /*11720*/  LDL R7, [R1+0x5b8] ;  /* 0x0005b80001077983 */ /* 0x000ea20000100800 */
[----:B------:R-:W-:-:S02]  /*11730*/  IADD3 R4, P1, PT, R2, UR36, RZ ;  /* 0x0000002402047c10 */ /* 0x000fc4000ff3e0ff */
[----:B------:R-:W-:Y:S02]  /*11740*/  PRMT R28, RZ, 0x7610, R28 ;  /* 0x00007610ff1c7816 */ /* 0x000fe4000000001c */
[C---:B------:R-:W-:Y:S02]  /*11750*/  IADD3.X R5, PT, PT, R3.reuse, UR52, RZ, P1, !PT ;  /* 0x0000003403057c10 */ /* 0x040fe40008ffe4ff */
[----:B------:R-:W-:Y:S02]  /*11760*/  PRMT R19, RZ, 0x7610, R19 ;  /* 0x00007610ff137816 */ /* 0x000fe40000000013 */
[C---:B------:R-:W-:Y:S01]  /*11770*/  IADD3 R8, P2, PT, R2.reuse, UR28, RZ ;  /* 0x0000001c02087c10 */ /* 0x040fe2000ff5e0ff */
[----:B------:R0:W2:Y:S01]  /*11780*/  @!P0 LDG.E.U8 R28, desc[UR6][R4.64] ;  /* 0x00000006041c8981 */ /* 0x0000a2000c1e1100 */
[----:B---3--:R-:W-:Y:S02]  /*11790*/  IADD3 R6, P3, PT, R2, R9, RZ ;  /* 0x0000000902067210 */ /* 0x008fe40007f7e0ff */
[----:B------:R-:W-:-:S02]  /*117a0*/  IADD3.X R9, PT, PT, R3, UR8, RZ, P2, !PT ;  /* 0x0000000803097c10 */ /* 0x000fc400097fe4ff */
[----:B0-----:R-:W-:Y:S02]  /*117b0*/  IADD3 R4, P1, PT, R2, UR37, RZ ;  /* 0x0000002502047c10 */ /* 0x001fe4000ff3e0ff */
[----:B------:R-:W-:Y:S02]  /*117c0*/  PRMT R15, RZ, 0x7610, R15 ;  /* 0x00007610ff0f7816 */ /* 0x000fe4000000000f */
[----:B------:R-:W-:Y:S02]  /*117d0*/  IADD3.X R5, PT, PT, R3, UR53, RZ, P1, !PT ;  /* 0x0000003503057c10 */ /* 0x000fe40008ffe4ff */
[----:B----4-:R-:W-:Y:S02]  /*117e0*/  PRMT R17, RZ, 0x7610, R17 ;  /* 0x00007610ff117816 */ /* 0x010fe40000000011 */
[----:B------:R-:W-:-:S04]  /*117f0*/  PRMT R13, RZ, 0x7610, R13 ;  /* 0x00007610ff0d7816 */ /* 0x000fc8000000000d */
[----:B------:R0:W3:Y:S01]  /*11800*/  @!P0 LDG.E.U8 R17, desc[UR6][R4.64] ;  /* 0x0000000604118981 */ /* 0x0000e2000c1e1100 */
[----:B------:R-:W-:Y:S02]  /*11810*/  PRMT R12, RZ, 0x7610, R12 ;  /* 0x00007610ff0c7816 */ /* 0x000fe4000000000c */
[----:B0-----:R-:W-:-:S04]  /*11820*/  IADD3 R4, P1, PT, R2, UR38, RZ ;  /* 0x0000002602047c10 */ /* 0x001fc8000ff3e0ff */
[----:B------:R-:W-:Y:S02]  /*11830*/  IADD3.X R5, PT, PT, R3, UR54, RZ, P1, !PT ;  /* 0x0000003603057c10 */ /* 0x000fe40008ffe4ff */
[----:B------:R-:W-:-:S03]  /*11840*/  PRMT R18, RZ, 0x7610, R18 ;  /* 0x00007610ff127816 */ /* 0x000fc60000000012 */
[----:B------:R0:W4:Y:S01]  /*11850*/  @!P0 LDG.E.U8 R13, desc[UR6][R4.64] ;  /* 0x00000006040d8981 */ /* 0x000122000c1e1100 */
[----:B------:R-:W-:-:S03]  /*11860*/  PRMT R29, RZ, 0x7610, R29 ;  /* 0x00007610ff1d7816 */ /* 0x000fc6000000001d */
[----:B------:R-:W3:Y:S01]  /*11870*/  @!P0 LDG.E.U8 R18, desc[UR6][R8.64] ;  /* 0x0000000608128981 */ /* 0x000ee2000c1e1100 */
[----:B0-----:R-:W-:-:S04]  /*11880*/  IADD3 R4, P1, PT, R2, UR39, RZ ;  /* 0x0000002702047c10 */ /* 0x001fc8000ff3e0ff */
[C---:B------:R-:W-:Y:S01]  /*11890*/  IADD3.X R5, PT, PT, R3.reuse, UR55, RZ, P1, !PT ;  /* 0x0000003703057c10 */ /* 0x040fe20008ffe4ff */
[----:B--2---:R-:W-:-:S05]  /*118a0*/  IMAD.X R7, R3, 0x1, R7, P3 ;  /* 0x0000000103077824 */ /* 0x004fca00018e0607 */
[----:B------:R0:W2:Y:S02]  /*118b0*/  @!P0 LDG.E.U8 R19, desc[UR6][R6.64] ;  /* 0x0000000606138981 */ /* 0x0000a4000c1e1100 */
[----:B0-----:R-:W-:-:S04]  /*118c0*/  IADD3 R6, P2, PT, R2, UR29, RZ ;  /* 0x0000001d02067c10 */ /* 0x001fc8000ff5e0ff */
[----:B------:R-:W-:-:S05]  /*118d0*/  IADD3.X R7, PT, PT, R3, UR21, RZ, P2, !PT ;  /* 0x0000001503077c10 */ /* 0x000fca00097fe4ff */
[----:B------:R0:W4:Y:S02]  /*118e0*/  @!P0 LDG.E.U8 R15, desc[UR6][R6.64] ;  /* 0x00000006060f8981 */ /* 0x000124000c1e1100 */
[----:B0-----:R-:W-:-:S04]  /*118f0*/  IADD3 R6, P2, PT, R2, UR30, RZ ;  /* 0x0000001e02067c10 */ /* 0x001fc8000ff5e0ff */
[----:B------:R-:W-:Y:S02]  /*11900*/  IADD3.X R7, PT, PT, R3, UR75, RZ, P2, !PT ;  /* 0x0000004b03077c10 */ /* 0x000fe400097fe4ff */
[----:B------:R-:W-:-:S03]  /*11910*/  PRMT R27, RZ, 0x7610, R27 ;  /* 0x00007610ff1b7816 */ /* 0x000fc6000000001b */
[----:B------:R0:W4:Y:S04]  /*11920*/  @!P0 LDG.E.U8 R12, desc[UR6][R6.64] ;  /* 0x00000006060c8981 */ /* 0x000128000c1e1100 */
[----:B------:R-:W4:Y:S01]  /*11930*/  @!P0 LDG.E.U8 R27, desc[UR6][R4.64] ;  /* 0x00000006041b8981 */ /* 0x000f22000c1e1100 */
[----:B0-----:R-:W-:-:S04]  /*11940*/  IADD3 R6, P2, PT, R2, UR31, RZ ;  /* 0x0000001f02067c10 */ /* 0x001fc8000ff5e0ff */
[----:B------:R-:W-:-:S05]  /*11950*/  IADD3.X R7, PT, PT, R3, UR74, RZ, P2, !PT ;  /* 0x0000004a03077c10 */ /* 0x000fca00097fe4ff */
[----:B------:R-:W4:Y:S01]  /*11960*/  @!P0 LDG.E.U8 R29, desc[UR6][R6.64] ;  /* 0x00000006061d8981 */ /* 0x000f22000c1e1100 */
[----:B------:R-:W-:Y:S02]  /*11970*/  IADD3 R8, P3, PT, R2, UR14, RZ ;  /* 0x0000000e02087c10 */ /* 0x000fe4000ff7e0ff */
[----:B------:R-:W-:Y:S02]  /*11980*/  PRMT R14, RZ, 0x7610, R14 ;  /* 0x00007610ff0e7816 */ /* 0x000fe4000000000e */
[----:B------:R-:W-:-:S05]  /*11990*/  IADD3.X R9, PT, PT, R3, UR22, RZ, P3, !PT ;  /* 0x0000001603097c10 */ /* 0x000fca0009ffe4ff */
[----:B------:R0:W4:Y:S01]  /*119a0*/  @!P0 LDG.E.U8 R14, desc[UR6][R8.64] ;  /* 0x00000006080e8981 */ /* 0x000122000c1e1100 */
[----:B------:R-:W-:Y:S02]  /*119b0*/  PRMT R11, RZ, 0x7610, R11 ;  /* 0x00007610ff0b7816 */ /* 0x000fe4000000000b */
[----:B0-----:R-:W-:-:S04]  /*119c0*/  IADD3 R8, P3, PT, R2, UR15, RZ ;  /* 0x0000000f02087c10 */ /* 0x001fc8000ff7e0ff */
[----:B------:R-:W-:-:S05]  /*119d0*/  IADD3.X R9, PT, PT, R3, UR23, RZ, P3, !PT ;  /* 0x0000001703097c10 */ /* 0x000fca0009ffe4ff */
[----:B------:R0:W4:Y:S01]  /*119e0*/  @!P0 LDG.E.U8 R11, desc[UR6][R8.64] ;  /* 0x00000006080b8981 */ /* 0x000122000c1e1100 */
[----:B------:R-:W-:Y:S02]  /*119f0*/  PRMT R10, RZ, 0x7610, R10 ;  /* 0x00007610ff0a7816 */ /* 0x000fe4000000000a */
[C---:B------:R-:W-:Y:S02]  /*11a00*/  IADD3 R4, P1, PT, R2.reuse, UR40, RZ ;  /* 0x0000002802047c10 */ /* 0x040fe4000ff3e0ff */
[----:B0-----:R-:W-:-:S04]  /*11a10*/  IADD3 R8, P3, PT, R2, UR16, RZ ;  /* 0x0000001002087c10 */ /* 0x001fc8000ff7e0ff */
[C---:B------:R-:W-:Y:S02]  /*11a20*/  IADD3.X R9, PT, PT, R3.reuse, UR24, RZ, P3, !PT ;  /* 0x0000001803097c10 */ /* 0x040fe40009ffe4ff */
[----:B------:R-:W-:Y:S02]  /*11a30*/  IADD3 R6, P2, PT, R2, UR32, RZ ;  /* 0x0000002002067c10 */ /* 0x000fe4000ff5e0ff */
[----:B------:R-:W-:Y:S01]  /*11a40*/  PRMT R24, RZ, 0x7610, R24 ;  /* 0x00007610ff187816 */ /* 0x000fe20000000018 */
[----:B------:R0:W4:Y:S01]  /*11a50*/  @!P0 LDG.E.U8 R10, desc[UR6][R8.64] ;  /* 0x00000006080a8981 */ /* 0x000122000c1e1100 */
[C---:B------:R-:W-:Y:S02]  /*11a60*/  IADD3.X R5, PT, PT, R3.reuse, UR56, RZ, P1, !PT ;  /* 0x0000003803057c10 */ /* 0x040fe40008ffe4ff */
[----:B------:R-:W-:Y:S02]  /*11a70*/  PRMT R25, RZ, 0x7610, R25 ;  /* 0x00007610ff197816 */ /* 0x000fe40000000019 */
[----:B------:R-:W-:Y:S01]  /*11a80*/  IADD3.X R7, PT, PT, R3, UR11, RZ, P2, !PT ;  /* 0x0000000b03077c10 */ /* 0x000fe200097fe4ff */
[----:B------:R-:W4:Y:S01]  /*11a90*/  @!P0 LDG.E.U8 R24, desc[UR6][R4.64] ;  /* 0x0000000604188981 */ /* 0x000f22000c1e1100 */
[----:B------:R-:W-:-:S02]  /*11aa0*/  PRMT R26, RZ, 0x7610, R26 ;  /* 0x00007610ff1a7816 */ /* 0x000fc4000000001a */
[----:B0-----:R-:W-:Y:S01]  /*11ab0*/  IADD3 R8, P3, PT, R2, UR48, RZ ;  /* 0x0000003002087c10 */ /* 0x001fe2000ff7e0ff */
[----:B------:R0:W4:Y:S03]  /*11ac0*/  @!P0 LDG.E.U8 R25, desc[UR6][R6.64] ;  /* 0x0000000606198981 */ /* 0x000126000c1e1100 */
[----:B------:R-:W-:-:S05]  /*11ad0*/  IADD3.X R9, PT, PT, R3, UR73, RZ, P3, !PT ;  /* 0x0000004903097c10 */ /* 0x000fca0009ffe4ff */
[----:B------:R-:W4:Y:S04]  /*11ae0*/  @!P0 LDG.E.U8 R26, desc[UR6][R8.64] ;  /* 0x00000006081a8981 */ /* 0x000f28000c1e1100 */
[----:B------:R1:W-:Y:S04]  /*11af0*/  STL [R1+0x40], R28 ;  /* 0x0000401c01007387 */ /* 0x0003e80000100800 */
[----:B--2---:R-:W-:Y:S04]  /*11b00*/  STL [R1+0x48], R19 ;  /* 0x0000481301007387 */ /* 0x004fe80000100800 */
[----:B---3--:R-:W-:Y:S04]  /*11b10*/  STL [R1+0x44], R18 ;  /* 0x0000441201007387 */ /* 0x008fe80000100800 */
[----:B----4-:R2:W-:Y:S04]  /*11b20*/  STL [R1+0x718], R27 ;  /* 0x0007181b01007387 */ /* 0x0105e80000100800 */
[----:B------:R3:W-:Y:S04]  /*11b30*/  STL [R1+0x71c], R29 ;  /* 0x00071c1d01007387 */ /* 0x0007e80000100800 */
[----:B-1----:R-:W4:Y:S04]  /*11b40*/  LDL R28, [R1+0x34c] ;  /* 0x00034c00011c7983 */ /* 0x002f280000100800 */
[----:B--2---:R-:W2:Y:S04]  /*11b50*/  LDL R27, [R1+0x2cc] ;  /* 0x0002cc00011b7983 */ /* 0x004ea80000100800 */
[----:B---3--:R-:W3:Y:S04]  /*11b60*/  LDL R29, [R1+0x3cc] ;  /* 0x0003cc00011d7983 */ /* 0x008ee80000100800 */
[----:B------:R1:W-:Y:S04]  /*11b70*/  STL [R1+0x14], R17 ;  /* 0x0000141101007387 */ /* 0x0003e80000100800 */
[----:B------:R-:W2:Y:S04]  /*11b80*/  LDL R19, [R1+0x3c8] ;  /* 0x0003c80001137983 */ /* 0x000ea80000100800 */
[----:B------:R-:W-:Y:S04]  /*11b90*/  STL [R1+0x18], R15 ;  /* 0x0000180f01007387 */ /* 0x000fe80000100800 */
[----:B------:R-:W2:Y:S04]  /*11ba0*/  LDL R18, [R1+0x348] ;  /* 0x0003480001127983 */ /* 0x000ea80000100800 */
[----:B------:R-:W-:Y:S04]  /*11bb0*/  STL [R1+0x1c], R14 ;  /* 0x00001c0e01007387 */ /* 0x000fe80000100800 */
[----:B-1----:R-:W2:Y:S04]  /*11bc0*/  LDL R17, [R1+0x2c8] ;  /* 0x0002c80001117983 */ /* 0x002ea80000100800 */
[----:B------:R-:W-:Y:S04]  /*11bd0*/  STL [R1+0x8], R13 ;  /* 0x0000080d01007387 */ /* 0x000fe80000100800 */
[----:B------:R-:W-:Y:S01]  /*11be0*/  STL [R1+0xc], R12 ;  /* 0x00000c0c01007387 */ /* 0x000fe20000100800 */
[----:B0-----:R-:W-:-:S03]  /*11bf0*/  IADD3 R6, P1, PT, R2, UR13, RZ ;  /* 0x0000000d02067c10 */ /* 0x001fc6000ff3e0ff */
[----:B------:R-:W-:Y:S04]  /*11c00*/  STL [R1+0x6fc], R24 ;  /* 0x0006fc1801007387 */ /* 0x000fe80000100800 */
[----:B------:R-:W-:Y:S04]  /*11c10*/  STL [R1+0x10], R11 ;  /* 0x0000100b01007387 */ /* 0x000fe80000100800 */
[----:B------:R-:W-:Y:S04]  /*11c20*/  STL [R1+0x700], R25 ;  /* 0x0007001901007387 */ /* 0x000fe80000100800 */
[----:B------:R-:W-:Y:S04]  /*11c30*/  STL [R1+0x704], R26 ;  /* 0x0007041a01007387 */ /* 0x000fe80000100800 */
[----:B------:R0:W-:Y:S01]  /*11c40*/  STL [R1+0x4], R10 ;  /* 0x0000040a01007387 */ /* 0x0001e20000100800 */
[----:B------:R-:W-:-:S02]  /*11c50*/  IADD3 R8, P2, PT, R2, UR41, RZ ;  /* 0x0000002902087c10 */ /* 0x000fc4000ff5e0ff */
[----:B------:R-:W-:Y:S02]  /*11c60*/  PRMT R22, RZ, 0x7610, R22 ;  /* 0x00007610ff167816 */ /* 0x000fe40000000016 */
[----:B0-----:R-:W-:Y:S02]  /*11c70*/  IADD3 R10, P3, PT, R2, UR10, RZ ;  /* 0x0000000a020a7c10 */ /* 0x001fe4000ff7e0ff */
[----:B------:R-:W-:Y:S02]  /*11c80*/  PRMT R4, RZ, 0x7610, R4 ;  /* 0x00007610ff047816 */ /* 0x000fe40000000004 */
[C---:B------:R-:W-:Y:S02]  /*11c90*/  IADD3.X R11, PT, PT, R3.reuse, UR71, RZ, P3, !PT ;  /* 0x00000047030b7c10 */ /* 0x040fe40009ffe4ff */
[----:B------:R-:W-:Y:S02]  /*11ca0*/  PRMT R5, RZ, 0x7610, R5 ;  /* 0x00007610ff057816 */ /* 0x000fe40000000005 */
[C---:B------:R-:W-:Y:S01]  /*11cb0*/  IADD3.X R7, PT, PT, R3.reuse, UR64, RZ, P1, !PT ;  /* 0x0000004003077c10 */ /* 0x040fe20008ffe4ff */
[----:B------:R0:W2:Y:S01]  /*11cc0*/  @!P0 LDG.E.U8 R22, desc[UR6][R10.64] ;  /* 0x000000060a168981 */ /* 0x0000a2000c1e1100 */
[----:B------:R-:W-:-:S02]  /*11cd0*/  IADD3.X R9, PT, PT, R3, UR57, RZ, P2, !PT ;  /* 0x0000003903097c10 */ /* 0x000fc400097fe4ff */
[C---:B------:R-:W-:Y:S01]  /*11ce0*/  IADD3 R12, P3, PT, R2.reuse, UR33, RZ ;  /* 0x00000021020c7c10 */ /* 0x040fe2000ff7e0ff */
[----:B------:R1:W2:Y:S01]  /*11cf0*/  @!P0 LDG.E.U8 R4, desc[UR6][R6.64] ;  /* 0x0000000606048981 */ /* 0x0002a2000c1e1100 */
[----:B------:R-:W-:Y:S02]  /*11d00*/  PRMT R21, RZ, 0x7610, R21 ;  /* 0x00007610ff157816 */ /* 0x000fe40000000015 */
[----:B------:R-:W-:Y:S01]  /*11d10*/  IADD3.X R13, PT, PT, R3, UR49, RZ, P3, !PT ;  /* 0x00000031030d7c10 */ /* 0x000fe20009ffe4ff */
[----:B------:R1:W2:Y:S01]  /*11d20*/  @!P0 LDG.E.U8 R5, desc[UR6][R8.64] ;  /* 0x0000000608058981 */ /* 0x0002a2000c1e1100 */
[----:B0-----:R-:W-:-:S03]  /*11d30*/  IADD3 R10, P2, PT, R2, UR20, RZ ;  /* 0x00000014020a7c10 */ /* 0x001fc6000ff5e0ff */
[----:B------:R0:W2:Y:S01]  /*11d40*/  @!P0 LDG.E.U8 R21, desc[UR6][R12.64] ;  /* 0x000000060c158981 */ /* 0x0000a2000c1e1100 */
[----:B-1----:R-:W-:Y:S02]  /*11d50*/  PRMT R7, RZ, 0x7610, R7 ;  /* 0x00007610ff077816 */ /* 0x002fe40000000007 */
[C---:B------:R-:W-:Y:S02]  /*11d60*/  IADD3.X R11, PT, PT, R3.reuse, UR65, RZ, P2, !PT ;  /* 0x00000041030b7c10 */ /* 0x040fe400097fe4ff */
[C---:B------:R-:W-:Y:S02]  /*11d70*/  IADD3 R8, P1, PT, R2.reuse, UR19, RZ ;  /* 0x0000001302087c10 */ /* 0x040fe4000ff3e0ff */
[----:B------:R-:W-:Y:S01]  /*11d80*/  PRMT R6, RZ, 0x7610, R6 ;  /* 0x00007610ff067816 */ /* 0x000fe20000000006 */
[----:B------:R1:W2:Y:S01]  /*11d90*/  @!P0 LDG.E.U8 R7, desc[UR6][R10.64] ;  /* 0x000000060a078981 */ /* 0x0002a2000c1e1100 */
[----:B------:R-:W-:Y:S02]  /*11da0*/  IADD3.X R9, PT, PT, R3, UR66, RZ, P1, !PT ;  /* 0x0000004203097c10 */ /* 0x000fe40008ffe4ff */
[----:B0-----:R-:W-:-:S02]  /*11db0*/  IADD3 R12, P3, PT, R2, UR26, RZ ;  /* 0x0000001a020c7c10 */ /* 0x001fc4000ff7e0ff */
[----:B------:R-:W-:Y:S01]  /*11dc0*/  PRMT R20, RZ, 0x7610, R20 ;  /* 0x00007610ff147816 */ /* 0x000fe20000000014 */
[----:B------:R0:W2:Y:S01]  /*11dd0*/  @!P0 LDG.E.U8 R6, desc[UR6][R8.64] ;  /* 0x0000000608068981 */ /* 0x0000a2000c1e1100 */
[C---:B------:R-:W-:Y:S02]  /*11de0*/  IADD3 R14, P2, PT, R2.reuse, UR34, RZ ;  /* 0x00000022020e7c10 */ /* 0x040fe4000ff5e0ff */
[----:B-1----:R-:W-:Y:S02]  /*11df0*/  IADD3 R10, P1, PT, R2, UR42, RZ ;  /* 0x0000002a020a7c10 */ /* 0x002fe4000ff3e0ff */
[C---:B------:R-:W-:Y:S02]  /*11e00*/  IADD3.X R13, PT, PT, R3.reuse, UR69, RZ, P3, !PT ;  /* 0x00000045030d7c10 */ /* 0x040fe40009ffe4ff */
[----:B------:R-:W-:Y:S02]  /*11e10*/  IADD3.X R11, PT, PT, R3, UR58, RZ, P1, !PT ;  /* 0x0000003a030b7c10 */ /* 0x000fe40008ffe4ff */
[----:B0-----:R-:W-:Y:S01]  /*11e20*/  PRMT R8, RZ, 0x7610, R8 ;  /* 0x00007610ff087816 */ /* 0x001fe20000000008 */
[----:B------:R-:W2:Y:S01]  /*11e30*/  @!P0 LDG.E.U8 R20, desc[UR6][R12.64] ;  /* 0x000000060c148981 */ /* 0x000ea2000c1e1100 */
[----:B------:R-:W-:-:S02]  /*11e40*/  PRMT R9, RZ, 0x7610, R9 ;  /* 0x00007610ff097816 */ /* 0x000fc40000000009 */
[----:B------:R-:W-:Y:S02]  /*11e50*/  IADD3.X R15, PT, PT, R3, UR50, RZ, P2, !PT ;  /* 0x00000032030f7c10 */ /* 0x000fe400097fe4ff */
[----:B------:R-:W2:Y:S01]  /*11e60*/  @!P0 LDG.E.U8 R8, desc[UR6][R10.64] ;  /* 0x000000060a088981 */ /* 0x000ea2000c1e1100 */
[----:B------:R-:W-:-:S03]  /*11e70*/  PRMT R23, RZ, 0x7610, R23 ;  /* 0x00007610ff177816 */ /* 0x000fc60000000017 */
[----:B------:R0:W2:Y:S02]  /*11e80*/  @!P0 LDG.E.U8 R9, desc[UR6][R14.64] ;  /* 0x000000060e098981 */ /* 0x0000a4000c1e1100 */
[----:B0-----:R-:W-:Y:S02]  /*11e90*/  PRMT R15, RZ, 0x7610, R15 ;  /* 0x00007610ff0f7816 */ /* 0x001fe4000000000f */
[C---:B----4-:R-:W-:Y:S02]  /*11ea0*/  IADD3 R10, P2, PT, R2.reuse, R28, RZ ;  /* 0x0000001c020a7210 */ /* 0x050fe40007f5e0ff */
[----:B---3--:R-:W-:-:S05]  /*11eb0*/  IADD3 R12, P3, PT, R2, R29, RZ ;  /* 0x0000001d020c7210 */ /* 0x008fca0007f7e0ff */
[----:B--2---:R-:W-:-:S05]  /*11ec0*/  IMAD.X R13, R3, 0x1, R19, P3 ;  /* 0x00000001030d7824 */ /* 0x004fca00018e0613 */
[----:B------:R-:W2:Y:S01]  /*11ed0*/  @!P0 LDG.E.U8 R15, desc[UR6][R12.64] ;  /* 0x000000060c0f8981 */ /* 0x000ea2000c1e1100 */
[----:B------:R-:W-:-:S05]  /*11ee0*/  IMAD.X R11, R3, 0x1, R18, P2 ;  /* 0x00000001030b7824 */ /* 0x000fca00010e0612 */
[----:B------:R0:W3:Y:S01]  /*11ef0*/  @!P0 LDG.E.U8 R23, desc[UR6][R10.64] ;  /* 0x000000060a178981 */ /* 0x0000e2000c1e1100 */
[----:B------:R-:W-:Y:S02]  /*11f00*/  IADD3 R2, P1, PT, R2, R27, RZ ;  /* 0x0000001b02027210 */ /* 0x000fe40007f3e0ff */
[----:B------:R-:W-:-:S03]  /*11f10*/  PRMT R14, RZ, 0x7610, R14 ;  /* 0x00007610ff0e7816 */ /* 0x000fc6000000000e */
[----:B------:R-:W-:Y:S01]  /*11f20*/  IMAD.X R3, R3, 0x1, R17, P1 ;  /* 0x0000000103037824 */ /* 0x000fe200008e0611 */
[----:B0-----:R-:W-:-:S04]  /*11f30*/  SHF.R.U32.HI R10, RZ, 0x2, R16 ;  /* 0x00000002ff0a7819 */ /* 0x001fc80000011610 */
[----:B------:R0:W4:Y:S01]  /*11f40*/  @!P0 LDG.E.U8 R14, desc[UR6][R2.64] ;  /* 0x00000006020e8981 */ /* 0x000122000c1e1100 */
[----:B------:R-:W-:Y:S01]  /*11f50*/  SGXT.U32 R10, R10, 0x3 ;  /* 0x000000030a0a781a */ /* 0x000fe20000000000 */
[C---:B0-----:R-:W-:Y:S02]  /*11f60*/  IMAD.SHL.U32 R2, R16.reuse, 0x40, RZ ;  /* 0x0000004010027824 */ /* 0x041fe400078e00ff */
[----:B------:R-:W-:-:S03]  /*11f70*/  IMAD.SHL.U32 R3, R16, 0x20, RZ ;  /* 0x0000002010037824 */ /* 0x000fc600078e00ff */
[----:B------:R-:W-:Y:S02]  /*11f80*/  LOP3.LUT R10, R10, 0x40, R2, 0xf8, !PT ;  /* 0x000000400a0a7812 */ /* 0x000fe400078ef802 */
[C---:B------:R-:W-:Y:S01]  /*11f90*/  LOP3.LUT R2, R16.reuse, 0x7, RZ, 0xc0, !PT ;  /* 0x0000000710027812 */ /* 0x040fe200078ec0ff */
[----:B------:R-:W-:Y:S01]  /*11fa0*/  IMAD.SHL.U32 R13, R16, 0x2, RZ ;  /* 0x00000002100d7824 */ /* 0x000fe200078e00ff */
[----:B------:R-:W-:-:S03]  /*11fb0*/  LOP3.LUT R3, R3, 0xc00, RZ, 0xc0, !PT ;  /* 0x00000c0003037812 */ /* 0x000fc600078ec0ff */
[C---:B------:R-:W-:Y:S01]  /*11fc0*/  IMAD.SHL.U32 R11, R2.reuse, 0x10, RZ ;  /* 0x00000010020b7824 */ /* 0x040fe200078e00ff */
[----:B------:R-:W-:Y:S01]  /*11fd0*/  SHF.R.S32.HI R12, RZ, 0x1, R16 ;  /* 0x00000001ff0c7819 */ /* 0x000fe20000011410 */
[----:B------:R-:W-:-:S03]  /*11fe0*/  IMAD R2, R2, 0x80, R3 ;  /* 0x0000008002027824 */ /* 0x000fc600078e0203 */
[----:B------:R-:W-:Y:S02]  /*11ff0*/  LOP3.LUT R3, R11, 0x30, R13, 0x78, !PT ;  /* 0x000000300b037812 */ /* 0x000fe400078e780d */
[----:B------:R-:W-:-:S03]  /*12000*/  SGXT R12, R12, 0x1 ;  /* 0x000000010c0c781a */ /* 0x000fc60000000200 */
[----:B------:R-:W-:Y:S01]  /*12010*/  IMAD.IADD R3, R2, 0x1, R3 ;  /* 0x0000000102037824 */ /* 0x000fe200078e0203 */
[----:B------:R-:W-:Y:S01]  /*12020*/  LOP3.LUT R10, R10, 0x88, R12, 0xf8, !PT ;  /* 0x000000880a0a7812 */ /* 0x000fe200078ef80c */
[----:B------:R-:W-:Y:S04]  /*12030*/  STL [R1+0x708], R4 ;  /* 0x0007080401007387 */ /* 0x000fe80000100800 */
[----:B------:R-:W-:Y:S04]  /*12040*/  STL [R1+0x6f8], R5 ;  /* 0x0006f80501007387 */ /* 0x000fe80000100800 */
[----:B------:R-:W-:Y:S04]  /*12050*/  STL [R1+0x70c], R22 ;  /* 0x00070c1601007387 */ /* 0x000fe80000100800 */
[----:B------:R-:W-:Y:S04]  /*12060*/  STL [R1+0x710], R21 ;  /* 0x0007101501007387 */ /* 0x000fe80000100800 */
[----:B------:R-:W0:Y:S04]  /*12070*/  LDS.U8 R4, [R10+UR12+0x20] ;  /* 0x0000200c0a047984 */ /* 0x000e280008000000 */
[----:B------:R-:W-:Y:S04]  /*12080*/  STL [R1+0x720], R7 ;  /* 0x0007200701007387 */ /* 0x000fe80000100800 */
[----:B------:R-:W-:Y:S04]  /*12090*/  STL [R1+0x6ec], R6 ;  /* 0x0006ec0601007387 */ /* 0x000fe80000100800 */
[----:B------:R-:W-:Y:S04]  /*120a0*/  LDS.U8 R5, [R10+UR12+0x200] ;  /* 0x0002000c0a057984 */ /* 0x000fe80008000000 */
[----:B------:R-:W-:Y:S04]  /*120b0*/  LDS.U8 R12, [R10+UR12] ;  /* 0x0000000c0a0c7984 */ /* 0x000fe80008000000 */
[----:B------:R-:W-:Y:S04]  /*120c0*/  LDS.U8 R11, [R10+UR12+0x10] ;  /* 0x0000100c0a0b7984 */ /* 0x000fe80008000000 */
[----:B------:R-:W-:Y:S04]  /*120d0*/  LDS.U8 R16, [R10+UR12+0x100] ;  /* 0x0001000c0a107984 */ /* 0x000fe80008000000 */
[----:B------:R-:W-:Y:S04]  /*120e0*/  STL [R1+0x6f0], R9 ;  /* 0x0006f00901007387 */ /* 0x000fe80000100800 */
[----:B------:R-:W-:Y:S04]  /*120f0*/  STL [R1+0x6f4], R20 ;  /* 0x0006f41401007387 */ /* 0x000fe80000100800 */
[----:B------:R-:W-:Y:S04]  /*12100*/  STL [R1+0x724], R8 ;  /* 0x0007240801007387 */ /* 0x000fe80000100800 */
[----:B------:R-:W-:Y:S04]  /*12110*/  LDS.U8 R17, [R10+UR12+0x110] ;  /* 0x0001100c0a117984 */ /* 0x000fe80008000000 */
[----:B--2---:R-:W-:Y:S04]  /*12120*/  STL [R1+0x728], R15 ;  /* 0x0007280f01007387 */ /* 0x004fe80000100800 */
[----:B---3--:R-:W-:Y:S04]  /*12130*/  STL [R1+0x72c], R23 ;  /* 0x00072c1701007387 */ /* 0x008fe80000100800 */
[----:B------:R-:W-:Y:S04]  /*12140*/  STL [R1+0x60], R3 ;  /* 0x0000600301007387 */ /* 0x000fe80000100800 */
[----:B------:R-:W1:Y:S04]  /*12150*/  LDS.U8 R3, [R10+UR12+0x30] ;  /* 0x0000300c0a037984 */ /* 0x000e680008000000 */
[----:B0-----:R-:W-:Y:S04]  /*12160*/  STL [R1+0xe0], R4 ;  /* 0x0000e00401007387 */ /* 0x001fe80000100800 */
[----:B------:R-:W0:Y:S04]  /*12170*/  LDS.U8 R4, [R10+UR12+0x120] ;  /* 0x0001200c0a047984 */ /* 0x000e280008000000 */
[----:B-1----:R-:W-:Y:S04]  /*12180*/  STL [R1+0xdc], R3 ;  /* 0x0000dc0301007387 */ /* 0x002fe80000100800 */
[----:B------:R-:W1:Y:S04]  /*12190*/  LDS.U8 R3, [R10+UR12+0x130] ;  /* 0x0001300c0a037984 */ /* 0x000e680008000000 */
[----:B0-----:R-:W-:Y:S04]  /*121a0*/  STL [R1+0x108], R4 ;  /* 0x0001080401007387 */ /* 0x001fe80000100800 */
[----:B------:R-:W0:Y:S04]  /*121b0*/  LDS.U8 R4, [R10+UR12+0x210] ;  /* 0x0002100c0a047984 */ /* 0x000e280008000000 */
[----:B-1----:R-:W-:Y:S04]  /*121c0*/  STL [R1+0x100], R3 ;  /* 0x0001000301007387 */ /* 0x002fe80000100800 */
[----:B------:R-:W1:Y:S04]  /*121d0*/  LDS.U8 R3, [R10+UR12+0x220] ;  /* 0x0002200c0a037984 */ /* 0x000e680008000000 */
[----:B------:R-:W-:Y:S04]  /*121e0*/  STL [R1+0x188], R5 ;  /* 0x0001880501007387 */ /* 0x000fe80000100800 */
[----:B------:R-:W2:Y:S04]  /*121f0*/  LDS.U8 R5, [R10+UR12+0x230] ;  /* 0x0002300c0a057984 */ /* 0x000ea80008000000 */
[----:B0-----:R-:W-:Y:S04]  /*12200*/  STL [R1+0x184], R4 ;  /* 0x0001840401007387 */ /* 0x001fe80000100800 */
[----:B------:R-:W0:Y:S04]  /*12210*/  LDS.U8 R4, [R10+UR12+0x300] ;  /* 0x0003000c0a047984 */ /* 0x000e280008000000 */
[----:B-1----:R-:W-:Y:S04]  /*12220*/  STL [R1+0x238], R3 ;  /* 0x0002380301007387 */ /* 0x002fe80000100800 */
[----:B------:R-:W1:Y:S04]  /*12230*/  LDS.U8 R3, [R10+UR12+0x310] ;  /* 0x0003100c0a037984 */ /* 0x000e680008000000 */
[----:B--2---:R-:W-:Y:S04]  /*12240*/  STL [R1+0x234], R5 ;  /* 0x0002340501007387 */ /* 0x004fe80000100800 */
        /* <DEDUP_REMOVED lines=34> */
[----:B------:R-:W1:Y:S01]  /*12470*/  LDS.U8 R3, [R10+UR12+0x730] ;  /* 0x0007300c0a037984 */ /* 0x000e620008000000 */
[----:B------:R-:W-:-:S03]  /*12480*/  LOP3.LUT R2, R10, 0x8, RZ, 0x3c, !PT ;  /* 0x000000080a027812 */ /* 0x000fc600078e3cff */
[----:B--2---:R-:W-:Y:S04]  /*12490*/  STL [R1+0x2b8], R5 ;  /* 0x0002b80501007387 */ /* 0x004fe80000100800 */
[----:B------:R-:W-:Y:S04]  /*124a0*/  LDS.U8 R5, [R2+UR12+0x200] ;  /* 0x0002000c02057984 */ /* 0x000fe80008000000 */
[----:B0-----:R-:W-:Y:S04]  /*124b0*/  STL [R1+0x5e0], R4 ;  /* 0x0005e00401007387 */ /* 0x001fe80000100800 */
[----:B------:R-:W0:Y:S04]  /*124c0*/  LDS.U8 R4, [R2+UR12+0x20] ;  /* 0x0000200c02047984 */ /* 0x000e280008000000 */
[----:B------:R-:W-:Y:S04]  /*124d0*/  LDS.U8 R6, [R2+UR12+0x420] ;  /* 0x0004200c02067984 */ /* 0x000fe80008000000 */
[----:B------:R-:W-:Y:S04]  /*124e0*/  LDS.U8 R7, [R2+UR12+0x500] ;  /* 0x0005000c02077984 */ /* 0x000fe80008000000 */
[----:B------:R-:W-:Y:S04]  /*124f0*/  LDS.U8 R13, [R2+UR12] ;  /* 0x0000000c020d7984 */ /* 0x000fe80008000000 */
[----:B------:R-:W-:Y:S04]  /*12500*/  LDS.U8 R10, [R2+UR12+0x10] ;  /* 0x0000100c020a7984 */ /* 0x000fe80008000000 */
[----:B------:R-:W-:Y:S04]  /*12510*/  LDS.U8 R18, [R2+UR12+0x100] ;  /* 0x0001000c02127984 */ /* 0x000fe80008000000 */
[----:B-1----:R-:W-:Y:S04]  /*12520*/  STL [R1+0x5c8], R3 ;  /* 0x0005c80301007387 */ /* 0x002fe80000100800 */
[----:B------:R-:W1:Y:S04]  /*12530*/  LDS.U8 R3, [R2+UR12+0x30] ;  /* 0x0000300c02037984 */ /* 0x000e680008000000 */
[----:B------:R-:W-:Y:S04]  /*12540*/  LDS.U8 R19, [R2+UR12+0x110] ;  /* 0x0001100c02137984 */ /* 0x000fe80008000000 */
[----:B0-----:R-:W-:Y:S04]  /*12550*/  STL [R1+0xf0], R4 ;  /* 0x0000f00401007387 */ /* 0x001fe80000100800 */
[----:B------:R-:W-:Y:S04]  /*12560*/  LDS.U8 R4, [R2+UR12+0x130] ;  /* 0x0001300c02047984 */ /* 0x000fe80008000000 */
[----:B-1----:R-:W-:Y:S04]  /*12570*/  STL [R1+0xe8], R3 ;  /* 0x0000e80301007387 */ /* 0x002fe80000100800 */
[----:B------:R-:W0:Y:S04]  /*12580*/  LDS.U8 R3, [R2+UR12+0x120] ;  /* 0x0001200c02037984 */ /* 0x000e280008000000 */
[----:B0-----:R-:W-:Y:S04]  /*12590*/  STL [R1+0x110], R3 ;  /* 0x0001100301007387 */ /* 0x001fe80000100800 */
[----:B------:R-:W0:Y:S04]  /*125a0*/  LDS.U8 R3, [R2+UR12+0x210] ;  /* 0x0002100c02037984 */ /* 0x000e280008000000 */
[----:B------:R-:W-:Y:S04]  /*125b0*/  STL [R1+0x10c], R4 ;  /* 0x00010c0401007387 */ /* 0x000fe80000100800 */
        /* <DEDUP_REMOVED lines=13> */
[----:B--2---:R2:W-:Y:S04]  /*12690*/  STL [R1+0x260], R5 ;  /* 0x0002600501007387 */ /* 0x0045e80000100800 */
[----:B------:R-:W3:Y:S04]  /*126a0*/  LDL.LU R22, [R1+0x240] ;  /* 0x0002400001167983 */ /* 0x000ee80000300800 */
[----:B0-----:R-:W-:Y:S04]  /*126b0*/  STL [R1+0x25c], R3 ;  /* 0x00025c0301007387 */ /* 0x001fe80000100800 */
[----:B------:R-:W0:Y:S04]  /*126c0*/  LDS.U8 R3, [R2+UR12+0x410] ;  /* 0x0004100c02037984 */ /* 0x000e280008000000 */
[----:B-1----:R1:W-:Y:S04]  /*126d0*/  STL [R1+0x274], R4 ;  /* 0x0002740401007387 */ /* 0x0023e80000100800 */
[----:B--2---:R-:W2:Y:S04]  /*126e0*/  LDL.LU R5, [R1+0x5c] ;  /* 0x00005c0001057983 */ /* 0x004ea80000300800 */
[----:B-1----:R-:W4:Y:S04]  /*126f0*/  LDL.LU R4, [R1+0x58] ;  /* 0x0000580001047983 */ /* 0x002f280000300800 */
[----:B0-----:R-:W-:Y:S04]  /*12700*/  STL [R1+0x270], R3 ;  /* 0x0002700301007387 */ /* 0x001fe80000100800 */
[----:B------:R-:W0:Y:S04]  /*12710*/  LDS.U8 R3, [R2+UR12+0x430] ;  /* 0x0004300c02037984 */ /* 0x000e280008000000 */
[----:B------:R-:W4:Y:S04]  /*12720*/  LDL.LU R26, [R1+0x4c] ;  /* 0x00004c00011a7983 */ /* 0x000f280000300800 */
[----:B------:R-:W-:Y:S04]  /*12730*/  STL [R1+0x294], R6 ;  /* 0x0002940601007387 */ /* 0x000fe80000100800 */
[----:B------:R-:W1:Y:S04]  /*12740*/  LDS.U8 R6, [R2+UR12+0x510] ;  /* 0x0005100c02067984 */ /* 0x000e680008000000 */
[----:B------:R-:W4:Y:S04]  /*12750*/  LDL.LU R25, [R1+0x78] ;  /* 0x0000780001197983 */ /* 0x000f280000300800 */
[----:B0-----:R-:W-:Y:S04]  /*12760*/  STL [R1+0x290], R3 ;  /* 0x0002900301007387 */ /* 0x001fe80000100800 */
[----:B------:R-:W0:Y:S04]  /*12770*/  LDS.U8 R3, [R2+UR12+0x520] ;  /* 0x0005200c02037984 */ /* 0x000e280008000000 */
[----:B------:R-:W-:Y:S04]  /*12780*/  STL [R1+0x284], R7 ;  /* 0x0002840701007387 */ /* 0x000fe80000100800 */
[----:B------:R-:W0:Y:S04]  /*12790*/  LDS.U8 R7, [R2+UR12+0x530] ;  /* 0x0005300c02077984 */ /* 0x000e280008000000 */
[----:B-1----:R-:W-:Y:S04]  /*127a0*/  STL [R1+0x280], R6 ;  /* 0x0002800601007387 */ /* 0x002fe80000100800 */
[----:B------:R-:W1:Y:S04]  /*127b0*/  LDS.U8 R6, [R2+UR12+0x600] ;  /* 0x0006000c02067984 */ /* 0x000e680008000000 */
[----:B0-----:R0:W-:Y:S04]  /*127c0*/  STL [R1+0x2a4], R3 ;  /* 0x0002a40301007387 */ /* 0x0011e80000100800 */
[----:B0-----:R-:W4:Y:S04]  /*127d0*/  LDL.LU R3, [R1+0x94] ;  /* 0x0000940001037983 */ /* 0x001f280000300800 */
[----:B------:R-:W-:Y:S04]  /*127e0*/  STL [R1+0x2a0], R7 ;  /* 0x0002a00701007387 */ /* 0x000fe80000100800 */
[----:B------:R-:W4:Y:S04]  /*127f0*/  LDL.LU R9, [R1+0xb4] ;  /* 0x0000b40001097983 */ /* 0x000f280000300800 */
[----:B------:R-:W0:Y:S04]  /*12800*/  LDS.U8 R7, [R2+UR12+0x610] ;  /* 0x0006100c02077984 */ /* 0x000e280008000000 */
[----:B-1----:R-:W-:Y:S04]  /*12810*/  STL [R1+0x2b4], R6 ;  /* 0x0002b40601007387 */ /* 0x002fe80000100800 */
[----:B------:R-:W1:Y:S04]  /*12820*/  LDS.U8 R6, [R2+UR12+0x620] ;  /* 0x0006200c02067984 */ /* 0x000e680008000000 */
[----:B------:R-:W4:Y:S04]  /*12830*/  LDL.LU R24, [R1+0xf8] ;  /* 0x0000f80001187983 */ /* 0x000f280000300800 */
[----:B------:R-:W4:Y:S04]  /*12840*/  LDL.LU R29, [R1+0x128] ;  /* 0x00012800011d7983 */ /* 0x000f280000300800 */
[----:B------:R-:W4:Y:S04]  /*12850*/  LDL.LU R27, [R1+0x148] ;  /* 0x00014800011b7983 */ /* 0x000f280000300800 */
[----:B0-----:R-:W-:Y:S04]  /*12860*/  STL [R1+0x2b0], R7 ;  /* 0x0002b00701007387 */ /* 0x001fe80000100800 */
[----:B------:R-:W0:Y:S04]  /*12870*/  LDS.U8 R7, [R2+UR12+0x630] ;  /* 0x0006300c02077984 */ /* 0x000e280008000000 */
[----:B-1----:R-:W-:Y:S04]  /*12880*/  STL [R1+0x5dc], R6 ;  /* 0x0005dc0601007387 */ /* 0x002fe80000100800 */
[----:B------:R-:W1:Y:S04]  /*12890*/  LDS.U8 R6, [R2+UR12+0x700] ;  /* 0x0007000c02067984 */ /* 0x000e680008000000 */
[----:B------:R-:W4:Y:S04]  /*128a0*/  LDL.LU R15, [R1+0x168] ;  /* 0x00016800010f7983 */ /* 0x000f280000300800 */
[----:B0-----:R-:W-:Y:S04]  /*128b0*/  STL [R1+0x5d8], R7 ;  /* 0x0005d80701007387 */ /* 0x001fe80000100800 */
[----:B------:R-:W4:Y:S04]  /*128c0*/  LDL.LU R8, [R1+0x190] ;  /* 0x0001900001087983 */ /* 0x000f280000300800 */
[----:B-1----:R0:W-:Y:S04]  /*128d0*/  STL [R1+0x2c4], R6 ;  /* 0x0002c40601007387 */ /* 0x0021e80000100800 */
[----:B------:R-:W4:Y:S04]  /*128e0*/  LDL.LU R28, [R1+0x1c8] ;  /* 0x0001c800011c7983 */ /* 0x000f280000300800 */
[----:B------:R-:W1:Y:S04]  /*128f0*/  LDS.U8 R7, [R2+UR12+0x710] ;  /* 0x0007100c02077984 */ /* 0x000e680008000000 */
[----:B0-----:R-:W4:Y:S04]  /*12900*/  LDL.LU R6, [R1+0x1e0] ;  /* 0x0001e00001067983 */ /* 0x001f280000300800 */
[----:B------:R-:W4:Y:S04]  /*12910*/  LDL.LU R21, [R1+0x200] ;  /* 0x0002000001157983 */ /* 0x000f280000300800 */
[----:B-1----:R-:W-:Y:S04]  /*12920*/  STL [R1+0x2c0], R7 ;  /* 0x0002c00701007387 */ /* 0x002fe80000100800 */
[----:B------:R-:W0:Y:S04]  /*12930*/  LDS.U8 R7, [R2+UR12+0x720] ;  /* 0x0007200c02077984 */ /* 0x000e280008000000 */
[----:B------:R-:W1:Y:S01]  /*12940*/  LDS.U8 R2, [R2+UR12+0x730] ;  /* 0x0007300c02027984 */ /* 0x000e620008000000 */
[----:B------:R-:W-:Y:S06]  /*12950*/  BAR.SYNC.DEFER_BLOCKING 0x0 ;  /* 0x0000000000007b1d */ /* 0x000fec0000010000 */
[----:B---3--:R3:W-:Y:S04]  /*12960*/  STS.U8 [R0+UR12], R22 ;  /* 0x0000001600007988 */ /* 0x0087e8000800000c */
[----:B--2---:R2:W-:Y:S04]  /*12970*/  STS.U8 [R0+UR12+0x400], R5 ;  /* 0x0004000500007988 */ /* 0x0045e8000800000c */
[----:B0-----:R-:W-:Y:S04]  /*12980*/  STL [R1+0x5e4], R7 ;  /* 0x0005e40701007387 */ /* 0x001fe80000100800 */
[----:B-1----:R-:W-:Y:S04]  /*12990*/  STL [R1+0x5d4], R2 ;  /* 0x0005d40201007387 */ /* 0x002fe80000100800 */
[----:B---3--:R-:W3:Y:S04]  /*129a0*/  LDL.LU R22, [R1+0x21c] ;  /* 0x00021c0001167983 */ /* 0x008ee80000300800 */
[----:B----4-:R0:W-:Y:S04]  /*129b0*/  STS.U8 [R0+UR12+0x800], R4 ;  /* 0x0008000400007988 */ /* 0x0101e8000800000c */
[----:B--2---:R-:W2:Y:S04]  /*129c0*/  LDL.LU R5, [R1+0x48] ;  /* 0x0000480001057983 */ /* 0x004ea80000300800 */
[----:B0-----:R-:W4:Y:S04]  /*129d0*/  LDL.LU R4, [R1+0x44] ;  /* 0x0000440001047983 */ /* 0x001f280000300800 */
[----:B------:R-:W4:Y:S04]  /*129e0*/  LDL.LU R23, [R1+0x40] ;  /* 0x0000400001177983 */ /* 0x000f280000300800 */
[----:B------:R-:W4:Y:S04]  /*129f0*/  LDL.LU R20, [R1+0x50] ;  /* 0x0000500001147983 */ /* 0x000f280000300800 */
[----:B------:R0:W-:Y:S04]  /*12a00*/  STS.U8 [R0+UR12+0xc00], R26 ;  /* 0x000c001a00007988 */ /* 0x0001e8000800000c */
[----:B------:R-:W4:Y:S04]  /*12a10*/  LDL.LU R7, [R1+0x7c] ;  /* 0x00007c0001077983 */ /* 0x000f280000300800 */
[----:B------:R1:W-:Y:S04]  /*12a20*/  STS.U8 [R0+UR12+0x1000], R25 ;  /* 0x0010001900007988 */ /* 0x0003e8000800000c */
[----:B0-----:R-:W4:Y:S04]  /*12a30*/  LDL.LU R26, [R1+0x9c] ;  /* 0x00009c00011a7983 */ /* 0x001f280000300800 */
[----:B-1----:R-:W4:Y:S04]  /*12a40*/  LDL.LU R25, [R1+0xbc] ;  /* 0x0000bc0001197983 */ /* 0x002f280000300800 */
[----:B------:R0:W-:Y:S04]  /*12a50*/  STS.U8 [R0+UR12+0x1800], R9 ;  /* 0x0018000900007988 */ /* 0x0001e8000800000c */
[----:B0-----:R-:W4:Y:S04]  /*12a60*/  LDL.LU R9, [R1+0x104] ;  /* 0x0001040001097983 */ /* 0x001f280000300800 */
[----:B------:R0:W-:Y:S04]  /*12a70*/  STS.U8 [R0+UR12+0x1c00], R24 ;  /* 0x001c001800007988 */ /* 0x0001e8000800000c */
[----:B------:R1:W-:Y:S04]  /*12a80*/  STS.U8 [R0+UR12+0x2000], R29 ;  /* 0x0020001d00007988 */ /* 0x0003e8000800000c */
[----:B------:R1:W-:Y:S04]  /*12a90*/  STS.U8 [R0+UR12+0x2400], R27 ;  /* 0x0024001b00007988 */ /* 0x0003e8000800000c */
[----:B0-----:R-:W4:Y:S04]  /*12aa0*/  LDL.LU R24, [R1+0x130] ;  /* 0x0001300001187983 */ /* 0x001f280000300800 */
[----:B-1----:R-:W4:Y:S04]  /*12ab0*/  LDL.LU R29, [R1+0x150] ;  /* 0x00015000011d7983 */ /* 0x002f280000300800 */
[----:B------:R-:W4:Y:S04]  /*12ac0*/  LDL.LU R27, [R1+0x170] ;  /* 0x00017000011b7983 */ /* 0x000f280000300800 */
[----:B------:R-:W-:Y:S04]  /*12ad0*/  STS.U8 [R0+UR12+0x2800], R15 ;  /* 0x0028000f00007988 */ /* 0x000fe8000800000c */
[----:B------:R-:W-:Y:S04]  /*12ae0*/  STS.U8 [R0+UR12+0x2c00], R8 ;  /* 0x002c000800007988 */ /* 0x000fe8000800000c */
[----:B------:R0:W-:Y:S04]  /*12af0*/  STS.U8 [R0+UR12+0x3000], R28 ;  /* 0x0030001c00007988 */ /* 0x0001e8000800000c */
[----:B------:R1:W-:Y:S04]  /*12b00*/  STS.U8 [R0+UR12+0x3400], R6 ;  /* 0x0034000600007988 */ /* 0x0003e8000800000c */
[----:B0-----:R-:W4:Y:S04]  /*12b10*/  LDL.LU R28, [R1+0x198] ;  /* 0x00019800011c7983 */ /* 0x001f280000300800 */
[----:B------:R-:W4:Y:S04]  /*12b20*/  LDL.LU R15, [R1+0x1cc] ;  /* 0x0001cc00010f7983 */ /* 0x000f280000300800 */
[----:B------:R-:W4:Y:S04]  /*12b30*/  LDL.LU R8, [R1+0x1f0] ;  /* 0x0001f00001087983 */ /* 0x000f280000300800 */
[----:B-1----:R-:W4:Y:S04]  /*12b40*/  LDL.LU R6, [R1+0x208] ;  /* 0x0002080001067983 */ /* 0x002f280000300800 */
[----:B------:R0:W-:Y:S04]  /*12b50*/  STS.U8 [R0+UR12+0x3800], R21 ;  /* 0x0038001500007988 */ /* 0x0001e8000800000c */
[----:B0-----:R-:W4:Y:S04]  /*12b60*/  LDL.LU R21, [R1+0x22c] ;  /* 0x00022c0001157983 */ /* 0x001f280000300800 */
[----:B------:R0:W-:Y:S02]  /*12b70*/  STS.U8 [R0+UR12+0x1400], R3 ;  /* 0x0014000300007988 */ /* 0x0001e4000800000c */
[----:B0-----:R-:W-:-:S02]  /*12b80*/  LOP3.LUT R3, R0, 0x10, RZ, 0x3c, !PT ;  /* 0x0000001000037812 */ /* 0x001fc400078e3cff */
[----:B---3--:R0:W-:Y:S04]  /*12b90*/  STS.U8 [R0+UR12+0x3c00], R22 ;  /* 0x003c001600007988 */ /* 0x0081e8000800000c */
[----:B--2---:R1:W-:Y:S04]  /*12ba0*/  STS.U8 [R3+UR12+0x80], R5 ;  /* 0x0000800503007988 */ /* 0x0043e8000800000c */
[----:B0-----:R-:W2:Y:S04]  /*12bb0*/  LDL.LU R22, [R1+0x1c] ;  /* 0x00001c0001167983 */ /* 0x001ea80000300800 */
[----:B----4-:R0:W-:Y:S04]  /*12bc0*/  STS.U8 [R3+UR12+0x480], R4 ;  /* 0x0004800403007988 */ /* 0x0101e8000800000c */
[----:B-1----:R-:W3:Y:S04]  /*12bd0*/  LDL.LU R5, [R1+0x18] ;  /* 0x0000180001057983 */ /* 0x002ee80000300800 */
[----:B------:R1:W-:Y:S04]  /*12be0*/  STS.U8 [R3+UR12+0xc80], R20 ;  /* 0x000c801403007988 */ /* 0x0003e8000800000c */
[----:B0-----:R-:W4:Y:S04]  /*12bf0*/  LDL.LU R4, [R1+0x14] ;  /* 0x0000140001047983 */ /* 0x001f280000300800 */
[----:B------:R0:W-:Y:S04]  /*12c00*/  STS.U8 [R3+UR12+0x1080], R7 ;  /* 0x0010800703007988 */ /* 0x0001e8000800000c */
[----:B-1----:R-:W4:Y:S04]  /*12c10*/  LDL.LU R20, [R1+0x54] ;  /* 0x0000540001147983 */ /* 0x002f280000300800 */
[----:B------:R1:W-:Y:S04]  /*12c20*/  STS.U8 [R3+UR12+0x1480], R26 ;  /* 0x0014801a03007988 */ /* 0x0003e8000800000c */
[----:B0-----:R-:W4:Y:S04]  /*12c30*/  LDL.LU R7, [R1+0x84] ;  /* 0x0000840001077983 */ /* 0x001f280000300800 */
[----:B------:R0:W-:Y:S04]  /*12c40*/  STS.U8 [R3+UR12+0x1880], R25 ;  /* 0x0018801903007988 */ /* 0x0001e8000800000c */
[----:B-1----:R-:W4:Y:S04]  /*12c50*/  LDL.LU R26, [R1+0xa4] ;  /* 0x0000a400011a7983 */ /* 0x002f280000300800 */
[----:B0-----:R-:W4:Y:S04]  /*12c60*/  LDL.LU R25, [R1+0xd4] ;  /* 0x0000d40001197983 */ /* 0x001f280000300800 */
[----:B------:R-:W-:Y:S04]  /*12c70*/  STS.U8 [R3+UR12+0x880], R23 ;  /* 0x0008801703007988 */ /* 0x000fe8000800000c */
[----:B------:R-:W-:Y:S04]  /*12c80*/  STS.U8 [R3+UR12+0x1c80], R9 ;  /* 0x001c800903007988 */ /* 0x000fe8000800000c */
[----:B------:R0:W-:Y:S04]  /*12c90*/  STS.U8 [R3+UR12+0x2080], R24 ;  /* 0x0020801803007988 */ /* 0x0001e8000800000c */
[----:B------:R1:W-:Y:S04]  /*12ca0*/  STS.U8 [R3+UR12+0x2480], R29 ;  /* 0x0024801d03007988 */ /* 0x0003e8000800000c */
[----:B------:R1:W-:Y:S04]  /*12cb0*/  STS.U8 [R3+UR12+0x2880], R27 ;  /* 0x0028801b03007988 */ /* 0x0003e8000800000c */
[----:B0-----:R-:W4:Y:S04]  /*12cc0*/  LDL.LU R24, [R1+0x118] ;  /* 0x0001180001187983 */ /* 0x001f280000300800 */
[----:B------:R-:W4:Y:S04]  /*12cd0*/  LDL.LU R9, [R1+0x138] ;  /* 0x0001380001097983 */ /* 0x000f280000300800 */
[----:B-1----:R-:W4:Y:S04]  /*12ce0*/  LDL.LU R29, [R1+0x158] ;  /* 0x00015800011d7983 */ /* 0x002f280000300800 */
[----:B------:R-:W4:Y:S04]  /*12cf0*/  LDL.LU R27, [R1+0x178] ;  /* 0x00017800011b7983 */ /* 0x000f280000300800 */
[----:B------:R0:W-:Y:S04]  /*12d00*/  STS.U8 [R3+UR12+0x2c80], R28 ;  /* 0x002c801c03007988 */ /* 0x0001e8000800000c */
[----:B------:R-:W-:Y:S04]  /*12d10*/  STS.U8 [R3+UR12+0x3080], R15 ;  /* 0x0030800f03007988 */ /* 0x000fe8000800000c */
[----:B0-----:R-:W4:Y:S04]  /*12d20*/  LDL.LU R28, [R1+0x1a0] ;  /* 0x0001a000011c7983 */ /* 0x001f280000300800 */
[----:B------:R0:W-:Y:S04]  /*12d30*/  STS.U8 [R3+UR12+0x3880], R6 ;  /* 0x0038800603007988 */ /* 0x0001e8000800000c */
[----:B------:R-:W-:Y:S04]  /*12d40*/  STS.U8 [R3+UR12+0x3480], R8 ;  /* 0x0034800803007988 */ /* 0x000fe8000800000c */
[----:B0-----:R-:W4:Y:S04]  /*12d50*/  LDL.LU R6, [R1+0x1d4] ;  /* 0x0001d40001067983 */ /* 0x001f280000300800 */
[----:B------:R-:W4:Y:S04]  /*12d60*/  LDL.LU R23, [R1+0x1f4] ;  /* 0x0001f40001177983 */ /* 0x000f280000300800 */
[----:B------:R0:W-:Y:S04]  /*12d70*/  STS.U8 [R3+UR12+0x3c80], R21 ;  /* 0x003c801503007988 */ /* 0x0001e8000800000c */
[----:B------:R-:W4:Y:S04]  /*12d80*/  LDL.LU R15, [R1+0x210] ;  /* 0x00021000010f7983 */ /* 0x000f280000300800 */
[----:B0-----:R-:W4:Y:S01]  /*12d90*/  LDL.LU R3, [R1+0x230] ;  /* 0x0002300001037983 */ /* 0x001f220000300800 */
[----:B------:R-:W-:-:S03]  /*12da0*/  LOP3.LUT R2, R0, 0x20, RZ, 0x3c, !PT ;  /* 0x0000002000027812 */ /* 0x000fc600078e3cff */
[----:B------:R-:W4:Y:S04]  /*12db0*/  LDL.LU R8, [R1+0x10] ;  /* 0x0000100001087983 */ /* 0x000f280000300800 */
[----:B------:R-:W4:Y:S04]  /*12dc0*/  LDL.LU R21, [R1+0xc] ;  /* 0x00000c0001157983 */ /* 0x000f280000300800 */
[----:B--2---:R0:W-:Y:S04]  /*12dd0*/  STS.U8 [R2+UR12+0x100], R22 ;  /* 0x0001001602007988 */ /* 0x0041e8000800000c */
[----:B---3--:R1:W-:Y:S04]  /*12de0*/  STS.U8 [R2+UR12+0x500], R5 ;  /* 0x0005000502007988 */ /* 0x0083e8000800000c */
[----:B0-----:R-:W2:Y:S04]  /*12df0*/  LDL.LU R22, [R1+0x8] ;  /* 0x0000080001167983 */ /* 0x001ea80000300800 */
[----:B----4-:R0:W-:Y:S04]  /*12e00*/  STS.U8 [R2+UR12+0x900], R4 ;  /* 0x0009000402007988 */ /* 0x0101e8000800000c */
[----:B-1----:R-:W3:Y:S04]  /*12e10*/  LDL.LU R5, [R1+0x74] ;  /* 0x0000740001057983 */ /* 0x002ee80000300800 */
[----:B0-----:R-:W4:Y:S04]  /*12e20*/  LDL.LU R4, [R1+0x88] ;  /* 0x0000880001047983 */ /* 0x001f280000300800 */
[----:B------:R0:W-:Y:S04]  /*12e30*/  STS.U8 [R2+UR12+0x1100], R7 ;  /* 0x0011000702007988 */ /* 0x0001e8000800000c */
[----:B------:R-:W-:Y:S04]  /*12e40*/  STS.U8 [R2+UR12+0xd00], R20 ;  /* 0x000d001402007988 */ /* 0x000fe8000800000c */
[----:B------:R1:W-:Y:S04]  /*12e50*/  STS.U8 [R2+UR12+0x1500], R26 ;  /* 0x0015001a02007988 */ /* 0x0003e8000800000c */
[----:B0-----:R-:W3:Y:S04]  /*12e60*/  LDL.LU R7, [R1+0xa8] ;  /* 0x0000a80001077983 */ /* 0x001ee80000300800 */
[----:B------:R0:W-:Y:S04]  /*12e70*/  STS.U8 [R2+UR12+0x1900], R25 ;  /* 0x0019001902007988 */ /* 0x0001e8000800000c */
[----:B-1----:R-:W3:Y:S04]  /*12e80*/  LDL.LU R26, [R1+0x11c] ;  /* 0x00011c00011a7983 */ /* 0x002ee80000300800 */
[----:B0-----:R-:W3:Y:S04]  /*12e90*/  LDL.LU R25, [R1+0x13c] ;  /* 0x00013c0001197983 */ /* 0x001ee80000300800 */
[----:B------:R0:W-:Y:S04]  /*12ea0*/  STS.U8 [R2+UR12+0x1d00], R24 ;  /* 0x001d001802007988 */ /* 0x0001e8000800000c */
[----:B------:R-:W-:Y:S04]  /*12eb0*/  STS.U8 [R2+UR12+0x2100], R9 ;  /* 0x0021000902007988 */ /* 0x000fe8000800000c */
[----:B------:R1:W-:Y:S04]  /*12ec0*/  STS.U8 [R2+UR12+0x2500], R29 ;  /* 0x0025001d02007988 */ /* 0x0003e8000800000c */
[----:B0-----:R-:W3:Y:S04]  /*12ed0*/  LDL.LU R24, [R1+0x15c] ;  /* 0x00015c0001187983 */ /* 0x001ee80000300800 */
[----:B------:R-:W3:Y:S04]  /*12ee0*/  LDL.LU R20, [R1+0x17c] ;  /* 0x00017c0001147983 */ /* 0x000ee80000300800 */
[----:B------:R0:W-:Y:S04]  /*12ef0*/  STS.U8 [R2+UR12+0x2900], R27 ;  /* 0x0029001b02007988 */ /* 0x0001e8000800000c */
[----:B-1----:R-:W3:Y:S04]  /*12f00*/  LDL.LU R29, [R1+0x1bc] ;  /* 0x0001bc00011d7983 */ /* 0x002ee80000300800 */
[----:B0-----:R-:W3:Y:S04]  /*12f10*/  LDL.LU R27, [R1+0x1d8] ;  /* 0x0001d800011b7983 */ /* 0x001ee80000300800 */
[----:B------:R0:W-:Y:S04]  /*12f20*/  STS.U8 [R2+UR12+0x2d00], R28 ;  /* 0x002d001c02007988 */ /* 0x0001e8000800000c */
[----:B0-----:R-:W3:Y:S04]  /*12f30*/  LDL.LU R28, [R1+0x1f8] ;  /* 0x0001f800011c7983 */ /* 0x001ee80000300800 */
[----:B------:R-:W3:Y:S04]  /*12f40*/  LDL.LU R9, [R1+0x23c] ;  /* 0x00023c0001097983 */ /* 0x000ee80000300800 */
[----:B------:R-:W3:Y:S04]  /*12f50*/  LDL.LU R0, [R1+0x214] ;  /* 0x0002140001007983 */ /* 0x000ee80000300800 */
[----:B------:R0:W-:Y:S04]  /*12f60*/  STS.U8 [R2+UR12+0x3100], R6 ;  /* 0x0031000602007988 */ /* 0x0001e8000800000c */
[----:B------:R1:W-:Y:S04]  /*12f70*/  STS.U8 [R2+UR12+0x3500], R23 ;  /* 0x0035001702007988 */ /* 0x0003e8000800000c */
[----:B------:R1:W-:Y:S04]  /*12f80*/  STS.U8 [R2+UR12+0x3900], R15 ;  /* 0x0039000f02007988 */ /* 0x0003e8000800000c */
[----:B0-----:R-:W3:Y:S04]  /*12f90*/  LDL.LU R6, [R1+0x4] ;  /* 0x0000040001067983 */ /* 0x001ee80000300800 */
[----:B-1----:R-:W3:Y:S04]  /*12fa0*/  LDL.LU R23, [R1+0x72c] ;  /* 0x00072c0001177983 */ /* 0x002ee80000300800 */
[----:B------:R-:W3:Y:S04]  /*12fb0*/  LDL.LU R15, [R1+0x728] ;  /* 0x00072800010f7983 */ /* 0x000ee80000300800 */
[----:B------:R0:W-:Y:S04]  /*12fc0*/  STS.U8 [R2+UR12+0x3d00], R3 ;  /* 0x003d000302007988 */ /* 0x0001e8000800000c */
[----:B0-----:R-:W3:Y:S01]  /*12fd0*/  LDL.LU R2, [R1+0xd8] ;  /* 0x0000d80001027983 */ /* 0x001ee20000300800 */
[----:B------:R-:W0:Y:S02]  /*12fe0*/  S2R R3, SR_TID.X ;  /* 0x0000000000037919 */ /* 0x000e240000002100 */
[----:B0-----:R-:W-:-:S04]  /*12ff0*/  LOP3.LUT R3, R3, 0x7f, RZ, 0xc0, !PT ;  /* 0x0000007f03037812 */ /* 0x001fc800078ec0ff */
[----:B------:R-:W-:-:S05]  /*13000*/  LOP3.LUT R3, R3, 0x30, RZ, 0x3c, !PT ;  /* 0x0000003003037812 */ /* 0x000fca00078e3cff */
[----:B------:R0:W-:Y:S04]  /*13010*/  STS.U8 [R3+UR12+0x180], R8 ;  /* 0x0001800803007988 */ /* 0x0001e8000800000c */
[----:B------:R1:W-:Y:S04]  /*13020*/  STS.U8 [R3+UR12+0x580], R21 ;  /* 0x0005801503007988 */ /* 0x0003e8000800000c */
[----:B--2---:R2:W-:Y:S04]  /*13030*/  STS.U8 [R3+UR12+0x980], R22 ;  /* 0x0009801603007988 */ /* 0x0045e8000800000c */
[----:B0-----:R-:W3:Y:S04]  /*13040*/  LDL.LU R8, [R1+0x724] ;  /* 0x0007240001087983 */ /* 0x001ee80000300800 */
[----:B-1----:R-:W3:Y:S04]  /*13050*/  LDL.LU R21, [R1+0x8c] ;  /* 0x00008c0001157983 */ /* 0x002ee80000300800 */
[----:B----4-:R0:W-:Y:S04]  /*13060*/  STS.U8 [R3+UR12+0x1180], R4 ;  /* 0x0011800403007988 */ /* 0x0101e8000800000c */
[----:B--2---:R-:W2:Y:S04]  /*13070*/  LDL.LU R22, [R1+0xac] ;  /* 0x0000ac0001167983 */ /* 0x004ea80000300800 */
[----:B---3--:R1:W-:Y:S04]  /*13080*/  STS.U8 [R3+UR12+0xd80], R5 ;  /* 0x000d800503007988 */ /* 0x0083e8000800000c */
[----:B0-----:R-:W3:Y:S04]  /*13090*/  LDL.LU R4, [R1+0xec] ;  /* 0x0000ec0001047983 */ /* 0x001ee80000300800 */
[----:B------:R0:W-:Y:S04]  /*130a0*/  STS.U8 [R3+UR12+0x1580], R7 ;  /* 0x0015800703007988 */ /* 0x0001e8000800000c */
[----:B-1----:R-:W4:Y:S04]  /*130b0*/  LDL.LU R5, [R1+0x120] ;  /* 0x0001200001057983 */ /* 0x002f280000300800 */
[----:B------:R1:W-:Y:S04]  /*130c0*/  STS.U8 [R3+UR12+0x1d80], R26 ;  /* 0x001d801a03007988 */ /* 0x0003e8000800000c */
[----:B0-----:R-:W3:Y:S04]  /*130d0*/  LDL.LU R7, [R1+0x720] ;  /* 0x0007200001077983 */ /* 0x001ee80000300800 */
[----:B------:R0:W-:Y:S04]  /*130e0*/  STS.U8 [R3+UR12+0x2180], R25 ;  /* 0x0021801903007988 */ /* 0x0001e8000800000c */
[----:B-1----:R-:W4:Y:S04]  /*130f0*/  LDL.LU R26, [R1+0x160] ;  /* 0x00016000011a7983 */ /* 0x002f280000300800 */
[----:B0-----:R-:W4:Y:S04]  /*13100*/  LDL.LU R25, [R1+0x1dc] ;  /* 0x0001dc0001197983 */ /* 0x001f280000300800 */
[----:B------:R0:W-:Y:S04]  /*13110*/  STS.U8 [R3+UR12+0x2580], R24 ;  /* 0x0025801803007988 */ /* 0x0001e8000800000c */
[----:B------:R-:W-:Y:S04]  /*13120*/  STS.U8 [R3+UR12+0x2980], R20 ;  /* 0x0029801403007988 */ /* 0x000fe8000800000c */
[----:B0-----:R-:W4:Y:S04]  /*13130*/  LDL.LU R24, [R1+0x1fc] ;  /* 0x0001fc0001187983 */ /* 0x001f280000300800 */
[----:B------:R-:W-:Y:S04]  /*13140*/  STS.U8 [R3+UR12+0x2d80], R29 ;  /* 0x002d801d03007988 */ /* 0x000fe8000800000c */
[----:B------:R-:W-:Y:S04]  /*13150*/  STS.U8 [R3+UR12+0x3180], R27 ;  /* 0x0031801b03007988 */ /* 0x000fe8000800000c */
[----:B------:R-:W-:Y:S04]  /*13160*/  STS.U8 [R3+UR12+0x3580], R28 ;  /* 0x0035801c03007988 */ /* 0x000fe8000800000c */
[----:B------:R-:W-:Y:S04]  /*13170*/  STS.U8 [R3+UR12+0x3d80], R9 ;  /* 0x003d800903007988 */ /* 0x000fe8000800000c */
[----:B------:R-:W-:Y:S04]  /*13180*/  STS.U8 [R3+UR12+0x3980], R0 ;  /* 0x0039800003007988 */ /* 0x000fe8000800000c */
[----:B------:R0:W-:Y:S04]  /*13190*/  STS.U8 [R3+UR12+0x1980], R2 ;  /* 0x0019800203007988 */ /* 0x0001e8000800000c */
[----:B0-----:R-:W4:Y:S04]  /*131a0*/  LDL.LU R2, [R1+0x218] ;  /* 0x0002180001027983 */ /* 0x001f280000300800 */
[----:B------:R-:W4:Y:S04]  /*131b0*/  LDL.LU R20, [R1+0x244] ;  /* 0x0002440001147983 */ /* 0x000f280000300800 */
[----:B------:R-:W4:Y:S04]  /*131c0*/  LDL.LU R29, [R1+0x71c] ;  /* 0x00071c00011d7983 */ /* 0x000f280000300800 */
[----:B------:R-:W4:Y:S04]  /*131d0*/  LDL.LU R27, [R1+0x718] ;  /* 0x00071800011b7983 */ /* 0x000f280000300800 */
[----:B------:R-:W4:Y:S04]  /*131e0*/  LDL.LU R28, [R1+0x714] ;  /* 0x00071400011c7983 */ /* 0x000f280000300800 */
[----:B------:R-:W4:Y:S01]  /*131f0*/  LDL.LU R3, [R1+0x140] ;  /* 0x0001400001037983 */ /* 0x000f220000300800 */
[----:B------:R-:W0:Y:S03]  /*13200*/  S2R R0, SR_TID.X ;  /* 0x0000000000007919 */ /* 0x000e260000002100 */
[----:B------:R-:W4:Y:S01]  /*13210*/  LDL.LU R9, [R1+0x90] ;  /* 0x0000900001097983 */ /* 0x000f220000300800 */
[----:B0-----:R-:W-:-:S04]  /*13220*/  LOP3.LUT R0, R0, 0x7f, RZ, 0xc0, !PT ;  /* 0x0000007f00007812 */ /* 0x001fc800078ec0ff */
[----:B------:R-:W-:-:S05]  /*13230*/  LOP3.LUT R0, R0, 0x40, RZ, 0x3c, !PT ;  /* 0x0000004000007812 */ /* 0x000fca00078e3cff */
[----:B------:R0:W-:Y:S04]  /*13240*/  STS.U8 [R0+UR12+0x200], R6 ;  /* 0x0002000600007988 */ /* 0x0001e8000800000c */
[----:B------:R-:W-:Y:S04]  /*13250*/  STS.U8 [R0+UR12+0x1200], R21 ;  /* 0x0012001500007988 */ /* 0x000fe8000800000c */
[----:B0-----:R-:W4:Y:S04]  /*13260*/  LDL.LU R6, [R1+0xb0] ;  /* 0x0000b00001067983 */ /* 0x001f280000300800 */
[----:B--2---:R-:W-:Y:S04]  /*13270*/  STS.U8 [R0+UR12+0x1600], R22 ;  /* 0x0016001600007988 */ /* 0x004fe8000800000c */
[----:B---3--:R-:W-:Y:S04]  /*13280*/  STS.U8 [R0+UR12+0x1a00], R4 ;  /* 0x001a000400007988 */ /* 0x008fe8000800000c */
[----:B----4-:R-:W-:Y:S04]  /*13290*/  STS.U8 [R0+UR12+0x1e00], R5 ;  /* 0x001e000500007988 */ /* 0x010fe8000800000c */
[----:B------:R0:W-:Y:S04]  /*132a0*/  STS.U8 [R0+UR12+0x600], R29 ;  /* 0x0006001d00007988 */ /* 0x0001e8000800000c */
[----:B------:R1:W-:Y:S04]  /*132b0*/  STS.U8 [R0+UR12+0xa00], R27 ;  /* 0x000a001b00007988 */ /* 0x0003e8000800000c */
[----:B------:R2:W-:Y:S04]  /*132c0*/  STS.U8 [R0+UR12+0xe00], R28 ;  /* 0x000e001c00007988 */ /* 0x0005e8000800000c */
[----:B0-----:R-:W3:Y:S04]  /*132d0*/  LDL.LU R29, [R1+0xf4] ;  /* 0x0000f400011d7983 */ /* 0x001ee80000300800 */
[----:B-1----:R-:W4:Y:S04]  /*132e0*/  LDL.LU R27, [R1+0x180] ;  /* 0x00018000011b7983 */ /* 0x002f280000300800 */
[----:B--2---:R-:W2:Y:S04]  /*132f0*/  LDL.LU R28, [R1+0x124] ;  /* 0x00012400011c7983 */ /* 0x004ea80000300800 */
[----:B------:R-:W2:Y:S04]  /*13300*/  LDL.LU R21, [R1+0x710] ;  /* 0x0007100001157983 */ /* 0x000ea80000300800 */
[----:B------:R-:W2:Y:S04]  /*13310*/  LDL.LU R22, [R1+0x70c] ;  /* 0x00070c0001167983 */ /* 0x000ea80000300800 */
[----:B------:R-:W2:Y:S04]  /*13320*/  LDL.LU R4, [R1+0x708] ;  /* 0x0007080001047983 */ /* 0x000ea80000300800 */
[----:B------:R-:W2:Y:S04]  /*13330*/  LDL.LU R5, [R1+0x144] ;  /* 0x0001440001057983 */ /* 0x000ea80000300800 */
[----:B------:R0:W-:Y:S04]  /*13340*/  STS.U8 [R0+UR12+0x2200], R3 ;  /* 0x0022000300007988 */ /* 0x0001e8000800000c */
[----:B0-----:R-:W2:Y:S04]  /*13350*/  LDL.LU R3, [R1+0x1c0] ;  /* 0x0001c00001037983 */ /* 0x001ea80000300800 */
[----:B------:R0:W-:Y:S04]  /*13360*/  STS.U8 [R0+UR12+0x2600], R26 ;  /* 0x0026001a00007988 */ /* 0x0001e8000800000c */
[----:B------:R-:W-:Y:S04]  /*13370*/  STS.U8 [R0+UR12+0x3200], R25 ;  /* 0x0032001900007988 */ /* 0x000fe8000800000c */
[----:B0-----:R-:W3:Y:S04]  /*13380*/  LDL.LU R26, [R1+0x704] ;  /* 0x00070400011a7983 */ /* 0x001ee80000300800 */
[----:B------:R-:W-:Y:S04]  /*13390*/  STS.U8 [R0+UR12+0x3600], R24 ;  /* 0x0036001800007988 */ /* 0x000fe8000800000c */
[----:B----4-:R0:W-:Y:S04]  /*133a0*/  STS.U8 [R0+UR12+0x2a00], R27 ;  /* 0x002a001b00007988 */ /* 0x0101e8000800000c */
[----:B0-----:R-:W4:Y:S04]  /*133b0*/  LDL.LU R27, [R1+0x24c] ;  /* 0x00024c00011b7983 */ /* 0x001f280000300800 */
[----:B--2---:R0:W-:Y:S04]  /*133c0*/  STS.U8 [R0+UR12+0x2e00], R3 ;  /* 0x002e000300007988 */ /* 0x0041e8000800000c */
[----:B0-----:R-:W2:Y:S04]  /*133d0*/  LDL.LU R3, [R1+0x164] ;  /* 0x0001640001037983 */ /* 0x001ea80000300800 */
[----:B------:R-:W2:Y:S04]  /*133e0*/  LDL.LU R25, [R1+0x700] ;  /* 0x0007000001197983 */ /* 0x000ea80000300800 */
[----:B------:R-:W4:Y:S04]  /*133f0*/  LDL.LU R24, [R1+0x6fc] ;  /* 0x0006fc0001187983 */ /* 0x000f280000300800 */
[----:B------:R0:W-:Y:S02]  /*13400*/  STS.U8 [R0+UR12+0x3a00], R2 ;  /* 0x003a000200007988 */ /* 0x0001e4000800000c */
[----:B0-----:R-:W0:Y:S02]  /*13410*/  S2R R2, SR_TID.X ;  /* 0x0000000000027919 */ /* 0x001e240000002100 */
[----:B------:R1:W-:Y:S04]  /*13420*/  STS.U8 [R0+UR12+0x3e00], R20 ;  /* 0x003e001400007988 */ /* 0x0003e8000800000c */
[----:B-1----:R-:W4:Y:S01]  /*13430*/  LDL.LU R0, [R1+0x1c4] ;  /* 0x0001c40001007983 */ /* 0x002f220000300800 */
[----:B0-----:R-:W-:-:S04]  /*13440*/  LOP3.LUT R2, R2, 0x7f, RZ, 0xc0, !PT ;  /* 0x0000007f02027812 */ /* 0x001fc800078ec0ff */
[----:B------:R-:W-:-:S05]  /*13450*/  LOP3.LUT R2, R2, 0x50, RZ, 0x3c, !PT ;  /* 0x0000005002027812 */ /* 0x000fca00078e3cff */
[----:B---3--:R0:W-:Y:S04]  /*13460*/  STS.U8 [R2+UR12+0x280], R26 ;  /* 0x0002801a02007988 */ /* 0x0081e8000800000c */
[----:B------:R-:W-:Y:S04]  /*13470*/  STS.U8 [R2+UR12+0xe80], R4 ;  /* 0x000e800402007988 */ /* 0x000fe8000800000c */
[----:B0-----:R-:W3:Y:S04]  /*13480*/  LDL.LU R26, [R1+0x220] ;  /* 0x00022000011a7983 */ /* 0x001ee80000300800 */
[----:B--2---:R0:W-:Y:S04]  /*13490*/  STS.U8 [R2+UR12+0x680], R25 ;  /* 0x0006801902007988 */ /* 0x0041e8000800000c */
[----:B----4-:R1:W-:Y:S04]  /*134a0*/  STS.U8 [R2+UR12+0xa80], R24 ;  /* 0x000a801802007988 */ /* 0x0103e8000800000c */
[----:B0-----:R-:W2:Y:S04]  /*134b0*/  LDL.LU R25, [R1+0x204] ;  /* 0x0002040001197983 */ /* 0x001ea80000300800 */
[----:B-1----:R-:W4:Y:S04]  /*134c0*/  LDL.LU R24, [R1+0x1e4] ;  /* 0x0001e40001187983 */ /* 0x002f280000300800 */
[----:B------:R-:W4:Y:S04]  /*134d0*/  LDL.LU R4, [R1+0x18c] ;  /* 0x00018c0001047983 */ /* 0x000f280000300800 */
[----:B------:R0:W-:Y:S04]  /*134e0*/  STS.U8 [R2+UR12+0x2680], R3 ;  /* 0x0026800302007988 */ /* 0x0001e8000800000c */
[----:B------:R1:W-:Y:S04]  /*134f0*/  STS.U8 [R2+UR12+0x1280], R9 ;  /* 0x0012800902007988 */ /* 0x0003e8000800000c */
[----:B------:R-:W4:Y:S01]  /*13500*/  LDL.LU R20, [R1+0x98] ;  /* 0x0000980001147983 */ /* 0x000f220000300800 */
[----:B0-----:R-:W0:Y:S03]  /*13510*/  S2R R3, SR_TID.X ;  /* 0x0000000000037919 */ /* 0x001e260000002100 */
[----:B------:R1:W-:Y:S04]  /*13520*/  STS.U8 [R2+UR12+0x1680], R6 ;  /* 0x0016800602007988 */ /* 0x0003e8000800000c */
[----:B-1----:R-:W4:Y:S04]  /*13530*/  LDL.LU R9, [R1+0xfc] ;  /* 0x0000fc0001097983 */ /* 0x002f280000300800 */
[----:B------:R1:W-:Y:S04]  /*13540*/  STS.U8 [R2+UR12+0x1a80], R29 ;  /* 0x001a801d02007988 */ /* 0x0003e8000800000c */
[----:B------:R-:W4:Y:S04]  /*13550*/  LDL.LU R6, [R1+0x12c] ;  /* 0x00012c0001067983 */ /* 0x000f280000300800 */
[----:B------:R0:W-:Y:S04]  /*13560*/  STS.U8 [R2+UR12+0x1e80], R28 ;  /* 0x001e801c02007988 */ /* 0x0001e8000800000c */
[----:B-1----:R-:W4:Y:S04]  /*13570*/  LDL.LU R29, [R1+0x14c] ;  /* 0x00014c00011d7983 */ /* 0x002f280000300800 */
[----:B------:R1:W-:Y:S01]  /*13580*/  STS.U8 [R2+UR12+0x2280], R5 ;  /* 0x0022800502007988 */ /* 0x0003e2000800000c */
[----:B0-----:R-:W-:-:S03]  /*13590*/  LOP3.LUT R3, R3, 0x7f, RZ, 0xc0, !PT ;  /* 0x0000007f03037812 */ /* 0x001fc600078ec0ff */
[----:B------:R-:W4:Y:S04]  /*135a0*/  LDL.LU R28, [R1+0x16c] ;  /* 0x00016c00011c7983 */ /* 0x000f280000300800 */
[----:B------:R0:W-:Y:S04]  /*135b0*/  STS.U8 [R2+UR12+0x2e80], R0 ;  /* 0x002e800002007988 */ /* 0x0001e8000800000c */
[----:B-1----:R-:W4:Y:S01]  /*135c0*/  LDL.LU R5, [R1+0x6f8] ;  /* 0x0006f80001057983 */ /* 0x002f220000300800 */
[----:B0-----:R-:W-:-:S03]  /*135d0*/  LOP3.LUT R0, R3, 0x60, RZ, 0x3c, !PT ;  /* 0x0000006003007812 */ /* 0x001fc600078e3cff */
[----:B------:R-:W4:Y:S04]  /*135e0*/  LDL.LU R3, [R1+0x194] ;  /* 0x0001940001037983 */ /* 0x000f280000300800 */
[----:B---3--:R-:W-:Y:S04]  /*135f0*/  STS.U8 [R2+UR12+0x3a80], R26 ;  /* 0x003a801a02007988 */ /* 0x008fe8000800000c */
[----:B------:R-:W-:Y:S04]  /*13600*/  STS.U8 [R2+UR12+0x3e80], R27 ;  /* 0x003e801b02007988 */ /* 0x000fe8000800000c */
[----:B--2---:R-:W-:Y:S04]  /*13610*/  STS.U8 [R2+UR12+0x3680], R25 ;  /* 0x0036801902007988 */ /* 0x004fe8000800000c */
[----:B----4-:R-:W-:Y:S04]  /*13620*/  STS.U8 [R2+UR12+0x3280], R24 ;  /* 0x0032801802007988 */ /* 0x010fe8000800000c */
[----:B------:R0:W-:Y:S04]  /*13630*/  STS.U8 [R2+UR12+0x2a80], R4 ;  /* 0x002a800402007988 */ /* 0x0001e8000800000c */
[----:B------:R1:W-:Y:S04]  /*13640*/  STS.U8 [R0+UR12+0x300], R22 ;  /* 0x0003001600007988 */ /* 0x0003e8000800000c */
[----:B0-----:R-:W2:Y:S04]  /*13650*/  LDL.LU R4, [R1+0x114] ;  /* 0x0001140001047983 */ /* 0x001ea80000300800 */
[----:B------:R-:W3:Y:S04]  /*13660*/  LDL.LU R24, [R1+0x134] ;  /* 0x0001340001187983 */ /* 0x000ee80000300800 */
[----:B------:R-:W4:Y:S04]  /*13670*/  LDL.LU R2, [R1+0xb8] ;  /* 0x0000b80001027983 */ /* 0x000f280000300800 */
[----:B------:R-:W2:Y:S04]  /*13680*/  LDL.LU R25, [R1+0x154] ;  /* 0x0001540001197983 */ /* 0x000ea80000300800 */
[----:B------:R-:W2:Y:S04]  /*13690*/  LDL.LU R26, [R1+0x174] ;  /* 0x00017400011a7983 */ /* 0x000ea80000300800 */
[----:B------:R-:W2:Y:S04]  /*136a0*/  LDL.LU R27, [R1+0x19c] ;  /* 0x00019c00011b7983 */ /* 0x000ea80000300800 */
[----:B-1----:R-:W2:Y:S04]  /*136b0*/  LDL.LU R22, [R1+0x264] ;  /* 0x0002640001167983 */ /* 0x002ea80000300800 */
[----:B------:R0:W-:Y:S04]  /*136c0*/  STS.U8 [R0+UR12+0x700], R21 ;  /* 0x0007001500007988 */ /* 0x0001e8000800000c */
[----:B0-----:R-:W2:Y:S04]  /*136d0*/  LDL.LU R21, [R1+0x1d0] ;  /* 0x0001d00001157983 */ /* 0x001ea80000300800 */
[----:B------:R0:W-:Y:S02]  /*136e0*/  STS.U8 [R0+UR12+0x2b00], R3 ;  /* 0x002b000300007988 */ /* 0x0001e4000800000c */
[----:B0-----:R-:W0:Y:S02]  /*136f0*/  S2R R3, SR_TID.X ;  /* 0x0000000000037919 */ /* 0x001e240000002100 */
[----:B------:R1:W-:Y:S04]  /*13700*/  STS.U8 [R0+UR12+0xb00], R5 ;  /* 0x000b000500007988 */ /* 0x0003e8000800000c */
[----:B------:R1:W-:Y:S04]  /*13710*/  STS.U8 [R0+UR12+0xf00], R7 ;  /* 0x000f000700007988 */ /* 0x0003e8000800000c */
[----:B------:R1:W-:Y:S04]  /*13720*/  STS.U8 [R0+UR12+0x1300], R20 ;  /* 0x0013001400007988 */ /* 0x0003e8000800000c */
[----:B-1----:R-:W3:Y:S04]  /*13730*/  LDL.LU R5, [R1+0x228] ;  /* 0x0002280001057983 */ /* 0x002ee80000300800 */
[----:B------:R-:W3:Y:S04]  /*13740*/  LDL.LU R7, [R1+0x20c] ;  /* 0x00020c0001077983 */ /* 0x000ee80000300800 */
[----:B------:R-:W3:Y:S04]  /*13750*/  LDL.LU R20, [R1+0x6f4] ;  /* 0x0006f40001147983 */ /* 0x000ee80000300800 */
[----:B------:R-:W-:Y:S01]  /*13760*/  STS.U8 [R0+UR12+0x1b00], R9 ;  /* 0x001b000900007988 */ /* 0x000fe2000800000c */
[----:B0-----:R-:W-:-:S03]  /*13770*/  LOP3.LUT R3, R3, 0x7f, RZ, 0xc0, !PT ;  /* 0x0000007f03037812 */ /* 0x001fc600078ec0ff */
[----:B------:R-:W-:Y:S04]  /*13780*/  STS.U8 [R0+UR12+0x1f00], R6 ;  /* 0x001f000600007988 */ /* 0x000fe8000800000c */
[----:B------:R-:W-:Y:S04]  /*13790*/  STS.U8 [R0+UR12+0x2300], R29 ;  /* 0x0023001d00007988 */ /* 0x000fe8000800000c */
[----:B------:R-:W-:Y:S04]  /*137a0*/  STS.U8 [R0+UR12+0x2700], R28 ;  /* 0x0027001c00007988 */ /* 0x000fe8000800000c */
[----:B----4-:R0:W-:Y:S04]  /*137b0*/  STS.U8 [R0+UR12+0x1700], R2 ;  /* 0x0017000200007988 */ /* 0x0101e8000800000c */
[----:B0-----:R-:W4:Y:S04]  /*137c0*/  LDL R2, [R1+0x60] ;  /* 0x0000600001027983 */ /* 0x001f280000100800 */
[----:B------:R-:W4:Y:S04]  /*137d0*/  LDL.LU R9, [R1+0x6f0] ;  /* 0x0006f00001097983 */ /* 0x000f280000300800 */
[----:B------:R-:W4:Y:S04]  /*137e0*/  LDL.LU R6, [R1+0x6ec] ;  /* 0x0006ec0001067983 */ /* 0x000f280000300800 */
[----:B------:R-:W4:Y:S04]  /*137f0*/  LDL.LU R29, [R1+0x6e8] ;  /* 0x0006e800011d7983 */ /* 0x000f280000300800 */
[----:B------:R-:W4:Y:S04]  /*13800*/  LDL.LU R28, [R1+0x6e4] ;  /* 0x0006e400011c7983 */ /* 0x000f280000300800 */
[----:B--2---:R0:W-:Y:S02]  /*13810*/  STS.U8 [R0+UR12+0x2f00], R21 ;  /* 0x002f001500007988 */ /* 0x0041e4000800000c */
[----:B0-----:R-:W-:-:S02]  /*13820*/  LOP3.LUT R21, R3, 0x70, RZ, 0x3c, !PT ;  /* 0x0000007003157812 */ /* 0x001fc400078e3cff */
[----:B------:R-:W2:Y:S04]  /*13830*/  LDL.LU R3, [R1+0x1ec] ;  /* 0x0001ec0001037983 */ /* 0x000ea80000300800 */
[----:B------:R-:W-:Y:S04]  /*13840*/  STS.U8 [R0+UR12+0x3f00], R22 ;  /* 0x003f001600007988 */ /* 0x000fe8000800000c */
[----:B---3--:R-:W-:Y:S04]  /*13850*/  STS.U8 [R0+UR12+0x3b00], R5 ;  /* 0x003b000500007988 */ /* 0x008fe8000800000c */
[----:B------:R-:W-:Y:S04]  /*13860*/  STS.U8 [R0+UR12+0x3700], R7 ;  /* 0x0037000700007988 */ /* 0x000fe8000800000c */
[----:B--2---:R-:W-:Y:S04]  /*13870*/  STS.U8 [R0+UR12+0x3300], R3 ;  /* 0x0033000300007988 */ /* 0x004fe8000800000c */
[----:B----4-:R0:W-:Y:S04]  /*13880*/  STS.U8 [R21+UR12+0x1380], R29 ;  /* 0x0013801d15007988 */ /* 0x0101e8000800000c */
[----:B------:R1:W-:Y:S04]  /*13890*/  STS.U8 [R21+UR12+0x1780], R28 ;  /* 0x0017801c15007988 */ /* 0x0003e8000800000c */
[----:B0-----:R-:W2:Y:S04]  /*138a0*/  LDL.LU R29, [R1+0x6e0] ;  /* 0x0006e000011d7983 */ /* 0x001ea80000300800 */
[----:B-1----:R-:W3:Y:S01]  /*138b0*/  LDL.LU R28, [R1+0x6dc] ;  /* 0x0006dc00011c7983 */ /* 0x002ee20000300800 */
[----:B------:R-:W0:Y:S03]  /*138c0*/  S2UR UR72, SR_CgaCtaId ;  /* 0x00000000004879c3 */ /* 0x000e260000008800 */
[----:B------:R-:W-:Y:S04]  /*138d0*/  STS.U8 [R21+UR12+0x380], R20 ;  /* 0x0003801415007988 */ /* 0x000fe8000800000c */
        /* <DEDUP_REMOVED lines=10> */
[----:B------:R-:W-:Y:S01]  /*13980*/  STS.U8 [R21+UR12+0x3f80], R14 ;  /* 0x003f800e15007988 */ /* 0x000fe2000800000c */
[----:B------:R-:W-:-:S02]  /*13990*/  UMOV UR68, 0x400 ;  /* 0x0000040000447882 */ /* 0x000fc40000000000 */
[----:B0-----:R-:W-:Y:S01]  /*139a0*/  ULEA UR68, UR72, UR68, 0x18 ;  /* 0x0000004448447291 */ /* 0x001fe2000f8ec0ff */
[----:B--2---:R-:W-:Y:S04]  /*139b0*/  STS.U8 [R21+UR12+0x3380], R29 ;  /* 0x0033801d15007988 */ /* 0x004fe8000800000c */
[----:B---3--:R-:W-:Y:S01]  /*139c0*/  STS.U8 [R21+UR12+0x3b80], R28 ;  /* 0x003b801c15007988 */ /* 0x008fe2000800000c */
[----:B------:R-:W-:Y:S06]  /*139d0*/  BAR.SYNC.DEFER_BLOCKING 0x0 ;  /* 0x0000000000007b1d */ /* 0x000fec0000010000 */
[----:B------:R-:W0:Y:S04]  /*139e0*/  LDSM.16.M88.4 R20, [R2+UR68] ;  /* 0x000000440214783b */ /* 0x000e280008000200 */
[----:B------:R-:W1:Y:S04]  /*139f0*/  LDSM.16.M88.4 R4, [R2+UR68+0x1000] ;  /* 0x001000440204783b */ /* 0x000e680008000200 */
[----:B0-----:R-:W-:Y:S04]  /*13a00*/  STL.64 [R1], R20 ;  /* 0x0000001401007387 */ /* 0x001fe80000100a00 */
[----:B------:R-:W-:Y:S04]  /*13a10*/  STL.64 [R1+0x8], R22 ;  /* 0x0000081601007387 */ /* 0x000fe80000100a00 */
[----:B-1----:R-:W-:Y:S04]  /*13a20*/  STL.64 [R1+0x40], R4 ;  /* 0x0000400401007387 */ /* 0x002fe80000100a00 */
[----:B------:R-:W2:Y:S01]  /*13a30*/  LDL.LU R26, [R1+0x100] ;  /* 0x00010000011a7983 */ /* 0x000ea20000300800 */
[----:B------:R-:W-:-:S02]  /*13a40*/  IMAD.MOV.U32 R29, RZ, RZ, R6 ;  /* 0x000000ffff1d7224 */ /* 0x000fc400078e0006 */
[----:B------:R-:W-:Y:S01]  /*13a50*/  IMAD.MOV.U32 R28, RZ, RZ, R7 ;  /* 0x000000ffff1c7224 */ /* 0x000fe200078e0007 */
[----:B------:R-:W-:Y:S04]  /*13a60*/  LDSM.16.M88.4 R20, [R2+UR68+0x3000] ;  /* 0x003000440214783b */ /* 0x000fe80008000200 */
[----:B------:R-:W0:Y:S04]  /*13a70*/  LDSM.16.M88.4 R4, [R2+UR68+0x2000] ;  /* 0x002000440204783b */ /* 0x000e280008000200 */
[----:B--2---:R1:W-:Y:S04]  /*13a80*/  STL [R1+0x6c8], R26 ;  /* 0x0006c81a01007387 */ /* 0x0043e80000100800 */
[----:B-1----:R-:W2:Y:S04]  /*13a90*/  LDL.LU R26, [R1+0xe0] ;  /* 0x0000e000011a7983 */ /* 0x002ea80000300800 */
[----:B------:R-:W3:Y:S04]  /*13aa0*/  LDL.LU R25, [R1+0xe8] ;  /* 0x0000e80001197983 */ /* 0x000ee80000300800 */
[----:B---3--:R1:W-:Y:S04]  /*13ab0*/  STL [R1+0x6c4], R25 ;  /* 0x0006c41901007387 */ /* 0x0083e80000100800 */
[----:B-1----:R-:W3:Y:S04]  /*13ac0*/  LDL.LU R25, [R1+0x108] ;  /* 0x0001080001197983 */ /* 0x002ee80000300800 */
[----:B------:R-:W4:Y:S01]  /*13ad0*/  LDL.LU R24, [R1+0x110] ;  /* 0x0001100001187983 */ /* 0x000f220000300800 */
[----:B------:R-:W-:-:S02]  /*13ae0*/  IMAD R3, R17, 0x100, R16 ;  /* 0x0000010011037824 */ /* 0x000fc400078e0210 */
[----:B------:R-:W-:Y:S02]  /*13af0*/  IMAD R8, R11, 0x100, R12 ;  /* 0x000001000b087824 */ /* 0x000fe400078e020c */
[----:B------:R-:W-:Y:S02]  /*13b00*/  IMAD R2, R10, 0x100, R13 ;  /* 0x000001000a027824 */ /* 0x000fe400078e020d */
[----:B------:R-:W-:Y:S01]  /*13b10*/  IMAD R0, R19, 0x100, R18 ;  /* 0x0000010013007824 */ /* 0x000fe200078e0212 */
[----:B----4-:R1:W-:Y:S04]  /*13b20*/  STL [R1+0x6c0], R24 ;  /* 0x0006c01801007387 */ /* 0x0103e80000100800 */
[----:B-1----:R-:W4:Y:S04]  /*13b30*/  LDL.LU R24, [R1+0xf0] ;  /* 0x0000f00001187983 */ /* 0x002f280000300800 */
[----:B------:R-:W2:Y:S04]  /*13b40*/  LDL.LU R27, [R1+0x10c] ;  /* 0x00010c00011b7983 */ /* 0x000ea80000300800 */
[----:B------:R1:W-:Y:S04]  /*13b50*/  STL [R1+0x694], R29 ;  /* 0x0006941d01007387 */ /* 0x0003e80000100800 */
[----:B-1----:R-:W2:Y:S04]  /*13b60*/  LDL.LU R29, [R1+0x44] ;  /* 0x00004400011d7983 */ /* 0x002ea80000300800 */
[----:B------:R1:W-:Y:S04]  /*13b70*/  STL [R1+0x690], R28 ;  /* 0x0006901c01007387 */ /* 0x0003e80000100800 */
[----:B-1----:R-:W2:Y:S04]  /*13b80*/  LDL.LU R28, [R1+0x40] ;  /* 0x00004000011c7983 */ /* 0x002ea80000300800 */
[----:B0-----:R0:W-:Y:S04]  /*13b90*/  STL [R1+0x69c], R6 ;  /* 0x00069c0601007387 */ /* 0x0011e80000100800 */
[----:B0-----:R-:W2:Y:S04]  /*13ba0*/  LDL.LU R6, [R1+0x4] ;  /* 0x0000040001067983 */ /* 0x001ea80000300800 */
[----:B------:R0:W-:Y:S04]  /*13bb0*/  STL [R1+0x698], R7 ;  /* 0x0006980701007387 */ /* 0x0001e80000100800 */
[----:B0-----:R-:W3:Y:S04]  /*13bc0*/  LDL.LU R7, [R1] ;  /* 0x0000000001077983 */ /* 0x001ee80000300800 */
[----:B------:R0:W-:Y:S04]  /*13bd0*/  STL.64 [R1+0x50], R20 ;  /* 0x0000501401007387 */ /* 0x0001e80000100a00 */
[----:B------:R1:W-:Y:S04]  /*13be0*/  STL.64 [R1+0x58], R22 ;  /* 0x0000581601007387 */ /* 0x0003e80000100a00 */
[----:B------:R-:W4:Y:S04]  /*13bf0*/  LDL.LU R16, [R1+0x6d8] ;  /* 0x0006d80001107983 */ /* 0x000f280000300800 */
[----:B------:R-:W4:Y:S01]  /*13c00*/  LDL.LU R17, [R1+0x6d4] ;  /* 0x0006d40001117983 */ /* 0x000f220000300800 */
[----:B0-----:R-:W-:-:S03]  /*13c10*/  F2FP.F16.E4M3.UNPACK_B R20, R8 ;  /* 0x00000008ff14723e */ /* 0x001fc600020006ff */
[----:B------:R-:W4:Y:S04]  /*13c20*/  LDL.LU.64 R12, [R1+0x20] ;  /* 0x00002000010c7983 */ /* 0x000f280000300a00 */
[----:B------:R-:W4:Y:S04]  /*13c30*/  LDL.LU.64 R14, [R1+0x28] ;  /* 0x00002800010e7983 */ /* 0x000f280000300a00 */
[----:B------:R-:W4:Y:S04]  /*13c40*/  LDL.LU R18, [R1+0x6d0] ;  /* 0x0006d00001127983 */ /* 0x000f280000300800 */
[----:B------:R-:W4:Y:S04]  /*13c50*/  LDL.LU R19, [R1+0x6cc] ;  /* 0x0006cc0001137983 */ /* 0x000f280000300800 */
[----:B------:R-:W4:Y:S04]  /*13c60*/  LDL.LU.64 R8, [R1+0x30] ;  /* 0x0000300001087983 */ /* 0x000f280000300a00 */
[----:B------:R-:W4:Y:S01]  /*13c70*/  LDL.LU.64 R10, [R1+0x38] ;  /* 0x00003800010a7983 */ /* 0x000f220000300a00 */
[----:B-1----:R-:W-:-:S03]  /*13c80*/  F2FP.F16.E4M3.UNPACK_B R23, R0 ;  /* 0x00000000ff17723e */ /* 0x002fc600020006ff */
[----:B------:R-:W4:Y:S01]  /*13c90*/  LDL.LU R0, [R1+0xdc] ;  /* 0x0000dc0001007983 */ /* 0x000f220000300800 */
[----:B------:R-:W-:Y:S02]  /*13ca0*/  F2FP.F16.E4M3.UNPACK_B R22, R3 ;  /* 0x00000003ff16723e */ /* 0x000fe400020006ff */
[----:B------:R-:W-:Y:S02]  /*13cb0*/  F2FP.F16.E4M3.UNPACK_B R21, R2 ;  /* 0x00000002ff15723e */ /* 0x000fe400020006ff */
[----:B--2---:R-:W-:Y:S02]  /*13cc0*/  F2FP.F16.E4M3.UNPACK_B R3, R6 ;  /* 0x00000006ff03723e */ /* 0x004fe400020006ff */
[----:B---3--:R-:W-:-:S07]  /*13cd0*/  F2FP.F16.E4M3.UNPACK_B R2, R7 ;  /* 0x00000007ff02723e */ /* 0x008fce00020006ff */
[----:B----4-:R-:W-:Y:S01]  /*13ce0*/  HMMA.16816.F32 R8, R20, R2, R8 ;  /* 0x000000021408723c */ /* 0x010fe20000001808 */
[----:B------:R-:W-:Y:S02]  /*13cf0*/  F2FP.F16.E4M3.UNPACK_B R2, R28 ;  /* 0x0000001cff02723e */ /* 0x000fe400020006ff */
[----:B------:R-:W-:-:S07]  /*13d00*/  F2FP.F16.E4M3.UNPACK_B R3, R29 ;  /* 0x0000001dff03723e */ /* 0x000fce00020006ff */
[----:B------:R-:W-:Y:S01]  /*13d10*/  HMMA.16816.F32 R12, R20, R2, R12 ;  /* 0x00000002140c723c */ /* 0x000fe2000000180c */
[----:B------:R-:W-:Y:S02]  /*13d20*/  F2FP.F16.E4M3.UNPACK_B R2, R4 ;  /* 0x00000004ff02723e */ /* 0x000fe400020006ff */
[----:B------:R-:W-:Y:S01]  /*13d30*/  F2FP.F16.E4M3.UNPACK_B R3, R5 ;  /* 0x00000005ff03723e */ /* 0x000fe200020006ff */
[----:B------:R-:W-:-:S05]  /*13d40*/  IMAD R0, R0, 0x100, R26 ;  /* 0x0000010000007824 */ /* 0x000fca00078e021a */
[----:B------:R-:W-:Y:S01]  /*13d50*/  STL.64 [R1+0x6b8], R10 ;  /* 0x0006b80a01007387 */ /* 0x000fe20000100a00 */
[----:B------:R-:W-:Y:S03]  /*13d60*/  HMMA.16816.F32 R16, R20, R2, R16 ;  /* 0x000000021410723c */ /* 0x000fe60000001810 */
[----:B------:R0:W-:Y:S04]  /*13d70*/  STL.64 [R1+0x6b0], R8 ;  /* 0x0006b00801007387 */ /* 0x0001e80000100a00 */
[----:B0-----:R-:W2:Y:S04]  /*13d80*/  LDL.LU.64 R8, [R1+0xc0] ;  /* 0x0000c00001087983 */ /* 0x001ea80000300a00 */
[----:B------:R-:W2:Y:S04]  /*13d90*/  LDL.LU.64 R10, [R1+0xc8] ;  /* 0x0000c800010a7983 */ /* 0x000ea80000300a00 */
[----:B------:R-:W3:Y:S04]  /*13da0*/  LDL R2, [R1+0x50] ;  /* 0x0000500001027983 */ /* 0x000ee80000100800 */
[----:B------:R-:W4:Y:S04]  /*13db0*/  LDL R3, [R1+0x54] ;  /* 0x0000540001037983 */ /* 0x000f280000100800 */
[----:B------:R-:W2:Y:S02]  /*13dc0*/  LDL.LU R26, [R1+0x6c8] ;  /* 0x0006c800011a7983 */ /* 0x000ea40000300800 */
[----:B--2---:R-:W-:-:S02]  /*13dd0*/  IMAD R26, R26, 0x100, R25 ;  /* 0x000001001a1a7824 */ /* 0x004fc400078e0219 */
[----:B------:R-:W2:Y:S01]  /*13de0*/  LDL.LU R25, [R1+0x6c4] ;  /* 0x0006c40001197983 */ /* 0x000ea20000300800 */
[----:B---3--:R-:W-:Y:S02]  /*13df0*/  F2FP.F16.E4M3.UNPACK_B R2, R2 ;  /* 0x00000002ff02723e */ /* 0x008fe400020006ff */
[----:B----4-:R-:W-:-:S07]  /*13e00*/  F2FP.F16.E4M3.UNPACK_B R3, R3 ;  /* 0x00000003ff03723e */ /* 0x010fce00020006ff */
[----:B------:R-:W-:Y:S01]  /*13e10*/  HMMA.16816.F32 R20, R20, R2, R8 ;  /* 0x000000021414723c */ /* 0x000fe20000001808 */
[----:B--2---:R-:W-:Y:S02]  /*13e20*/  IMAD R25, R25, 0x100, R24 ;  /* 0x0000010019197824 */ /* 0x004fe400078e0218 */
[----:B------:R-:W2:Y:S04]  /*13e30*/  LDL.LU R24, [R1+0x6c0] ;  /* 0x0006c00001187983 */ /* 0x000ea80000300800 */
[----:B------:R-:W3:Y:S04]  /*13e40*/  LDL.LU.64 R10, [R1+0x6b8] ;  /* 0x0006b800010a7983 */ /* 0x000ee80000300a00 */
[----:B------:R-:W3:Y:S01]  /*13e50*/  LDL.LU.64 R8, [R1+0x6b0] ;  /* 0x0006b00001087983 */ /* 0x000ee20000300a00 */
[----:B------:R-:W-:-:S02]  /*13e60*/  F2FP.F16.E4M3.UNPACK_B R26, R26 ;  /* 0x0000001aff1a723e */ /* 0x000fc400020006ff */
[----:B------:R-:W-:Y:S02]  /*13e70*/  F2FP.F16.E4M3.UNPACK_B R25, R25 ;  /* 0x00000019ff19723e */ /* 0x000fe400020006ff */
[----:B------:R-:W-:Y:S02]  /*13e80*/  F2FP.F16.E4M3.UNPACK_B R2, R7.H1 ;  /* 0x00000007ff02723e */ /* 0x000fe400030006ff */
[----:B------:R-:W-:Y:S01]  /*13e90*/  F2FP.F16.E4M3.UNPACK_B R3, R6.H1 ;  /* 0x00000006ff03723e */ /* 0x000fe200030006ff */
[----:B------:R-:W-:Y:S04]  /*13ea0*/  STL.64 [R1+0x6a8], R22 ;  /* 0x0006a81601007387 */ /* 0x000fe80000100a00 */
[----:B------:R3:W-:Y:S01]  /*13eb0*/  STL.64 [R1+0x6a0], R20 ;  /* 0x0006a01401007387 */ /* 0x0007e20000100a00 */
[----:B--2---:R-:W-:Y:S01]  /*13ec0*/  IMAD R27, R27, 0x100, R24 ;  /* 0x000001001b1b7824 */ /* 0x004fe200078e0218 */
[----:B------:R-:W-:-:S02]  /*13ed0*/  F2FP.F16.E4M3.UNPACK_B R24, R0 ;  /* 0x00000000ff18723e */ /* 0x000fc400020006ff */
[----:B------:R-:W2:Y:S02]  /*13ee0*/  LDL.LU R0, [R1+0x1a4] ;  /* 0x0001a40001007983 */ /* 0x000ea40000300800 */
[----:B------:R-:W-:-:S07]  /*13ef0*/  F2FP.F16.E4M3.UNPACK_B R27, R27 ;  /* 0x0000001bff1b723e */ /* 0x000fce00020006ff */
[----:B---3--:R-:W-:Y:S01]  /*13f00*/  HMMA.16816.F32 R20, R24, R2, R8 ;  /* 0x000000021814723c */ /* 0x008fe20000001808 */
[----:B------:R-:W-:Y:S01]  /*13f10*/  F2FP.F16.E4M3.UNPACK_B R2, R28.H1 ;  /* 0x0000001cff02723e */ /* 0x000fe200030006ff */
[----:B------:R-:W3:Y:S01]  /*13f20*/  LDL.LU R8, [R1+0x50] ;  /* 0x0000500001087983 */ /* 0x000ee20000300800 */
[----:B------:R-:W-:-:S03]  /*13f30*/  F2FP.F16.E4M3.UNPACK_B R3, R29.H1 ;  /* 0x0000001dff03723e */ /* 0x000fc600030006ff */
[----:B------:R-:W4:Y:S04]  /*13f40*/  LDL.LU R9, [R1+0x54] ;  /* 0x0000540001097983 */ /* 0x000f280000300800 */
[----:B------:R-:W-:Y:S01]  /*13f50*/  HMMA.16816.F32 R12, R24, R2, R12 ;  /* 0x00000002180c723c */ /* 0x000fe2000000180c */
[----:B------:R-:W-:-:S08]  /*13f60*/  F2FP.F16.E4M3.UNPACK_B R2, R4.H1 ;  /* 0x00000004ff02723e */ /* 0x000fd000030006ff */
[----:B------:R-:W-:Y:S04]  /*13f70*/  STL.64 [R1+0x30], R20 ;  /* 0x0000301401007387 */ /* 0x000fe80000100a00 */
[----:B------:R-:W-:Y:S04]  /*13f80*/  STL.64 [R1+0x38], R22 ;  /* 0x0000381601007387 */ /* 0x000fe80000100a00 */
[----:B------:R-:W2:Y:S04]  /*13f90*/  LDL.LU R10, [R1+0x1b8] ;  /* 0x0001b800010a7983 */ /* 0x000ea80000300800 */
[----:B------:R-:W2:Y:S01]  /*13fa0*/  LDL.LU R11, [R1+0x1b4] ;  /* 0x0001b400010b7983 */ /* 0x000ea20000300800 */
[----:B------:R-:W-:-:S03]  /*13fb0*/  IMAD.MOV.U32 R6, RZ, RZ, R14 ;  /* 0x000000ffff067224 */ /* 0x000fc600078e000e */
[----:B------:R0:W-:Y:S01]  /*13fc0*/  STL.64 [R1+0x20], R12 ;  /* 0x0000200c01007387 */ /* 0x0001e20000100a00 */
[----:B------:R-:W-:Y:S01]  /*13fd0*/  IMAD.MOV.U32 R7, RZ, RZ, R15 ;  /* 0x000000ffff077224 */ /* 0x000fe200078e000f */
[----:B------:R-:W-:Y:S02]  /*13fe0*/  F2FP.F16.E4M3.UNPACK_B R3, R5.H1 ;  /* 0x00000005ff03723e */ /* 0x000fe400030006ff */
[----:B0-----:R-:W2:Y:S04]  /*13ff0*/  LDL.LU R12, [R1+0x184] ;  /* 0x00018400010c7983 */ /* 0x001ea80000300800 */
[----:B------:R-:W2:Y:S04]  /*14000*/  LDL.LU R13, [R1+0x1b0] ;  /* 0x0001b000010d7983 */ /* 0x000ea80000300800 */
[----:B------:R-:W2:Y:S04]  /*14010*/  LDL.LU R14, [R1+0x1ac] ;  /* 0x0001ac00010e7983 */ /* 0x000ea80000300800 */
[----:B------:R-:W3:Y:S04]  /*14020*/  LDL.LU R15, [R1+0x1a8] ;  /* 0x0001a800010f7983 */ /* 0x000ee80000300800 */
[----:B------:R-:W4:Y:S04]  /*14030*/  LDL.LU R4, [R1+0x188] ;  /* 0x0001880001047983 */ /* 0x000f280000300800 */
[----:B------:R-:W4:Y:S01]  /*14040*/  LDL.LU R5, [R1+0x254] ;  /* 0x0002540001057983 */ /* 0x000f220000300800 */
[----:B------:R-:W-:-:S15]  /*14050*/  HMMA.16816.F32 R20, R24, R2, R16 ;  /* 0x000000021814723c */ /* 0x000fde0000001810 */
[----:B------:R-:W-:-:S04]  /*14060*/  NOP ;  /* 0x0000000000007918 */ /* 0x000fc80000000000 */
[----:B------:R-:W-:Y:S02]  /*14070*/  IMAD.MOV.U32 R17, RZ, RZ, R22 ;  /* 0x000000ffff117224 */ /* 0x000fe400078e0016 */
[----:B------:R-:W-:Y:S02]  /*14080*/  IMAD.MOV.U32 R16, RZ, RZ, R23 ;  /* 0x000000ffff107224 */ /* 0x000fe400078e0017 */
[----:B------:R-:W-:Y:S02]  /*14090*/  IMAD.MOV.U32 R29, RZ, RZ, R20 ;  /* 0x000000ffff1d7224 */ /* 0x000fe400078e0014 */
[----:B------:R-:W-:Y:S02]  /*140a0*/  IMAD.MOV.U32 R28, RZ, RZ, R21 ;  /* 0x000000ffff1c7224 */ /* 0x000fe400078e0015 */
[----:B--2---:R-:W-:Y:S02]  /*140b0*/  IMAD R14, R14, 0x100, R13 ;  /* 0x000001000e0e7824 */ /* 0x004fe400078e020d */
[----:B---3--:R-:W-:-:S02]  /*140c0*/  IMAD R13, R0, 0x100, R15 ;  /* 0x00000100000d7824 */ /* 0x008fc400078e020f */
[----:B----4-:R-:W-:Y:S01]  /*140d0*/  IMAD R12, R12, 0x100, R4 ;  /* 0x000001000c0c7824 */ /* 0x010fe200078e0204 */
[----:B------:R0:W-:Y:S04]  /*140e0*/  STL [R1+0x67c], R5 ;  /* 0x00067c0501007387 */ /* 0x0001e80000100800 */
[----:B------:R-:W2:Y:S04]  /*140f0*/  LDL.LU.64 R22, [R1+0x6a8] ;  /* 0x0006a80001167983 */ /* 0x000ea80000300a00 */
[----:B------:R-:W2:Y:S04]  /*14100*/  LDL.LU.64 R20, [R1+0x6a0] ;  /* 0x0006a00001147983 */ /* 0x000ea80000300a00 */
[----:B------:R-:W3:Y:S04]  /*14110*/  LDL R2, [R1+0x58] ;  /* 0x0000580001027983 */ /* 0x000ee80000100800 */
[----:B------:R-:W4:Y:S04]  /*14120*/  LDL R3, [R1+0x5c] ;  /* 0x00005c0001037983 */ /* 0x000f280000100800 */
[----:B0-----:R-:W2:Y:S04]  /*14130*/  LDL.LU R5, [R1+0x238] ;  /* 0x0002380001057983 */ /* 0x001ea80000300800 */
[----:B------:R-:W2:Y:S04]  /*14140*/  LDL.LU R4, [R1+0x234] ;  /* 0x0002340001047983 */ /* 0x000ea80000300800 */
[----:B------:R-:W2:Y:S04]  /*14150*/  LDL R18, [R1+0x8] ;  /* 0x0000080001127983 */ /* 0x000ea80000100800 */
[----:B------:R-:W2:Y:S04]  /*14160*/  LDL R19, [R1+0xc] ;  /* 0x00000c0001137983 */ /* 0x000ea80000100800 */
[----:B------:R-:W2:Y:S04]  /*14170*/  LDL.LU R0, [R1+0x60] ;  /* 0x0000600001007983 */ /* 0x000ea80000300800 */
[----:B--2---:R0:W-:Y:S04]  /*14180*/  STL [R1+0x66c], R0 ;  /* 0x00066c0001007387 */ /* 0x0041e80000100800 */
[----:B0-----:R-:W2:Y:S01]  /*14190*/  LDL.LU R0, [R1+0x260] ;  /* 0x0002600001007983 */ /* 0x001ea20000300800 */
[----:B------:R-:W-:-:S02]  /*141a0*/  F2FP.F16.E4M3.UNPACK_B R8, R8.H1 ;  /* 0x00000008ff08723e */ /* 0x000fc400030006ff */
[----:B------:R-:W-:Y:S01]  /*141b0*/  F2FP.F16.E4M3.UNPACK_B R9, R9.H1 ;  /* 0x00000009ff09723e */ /* 0x000fe200030006ff */
[----:B------:R-:W-:Y:S01]  /*141c0*/  IMAD R15, R11, 0x100, R10 ;  /* 0x000001000b0f7824 */ /* 0x000fe200078e020a */
[----:B--2---:R0:W-:Y:S04]  /*141d0*/  STL [R1+0x670], R0 ;  /* 0x0006700001007387 */ /* 0x0041e80000100800 */
[----:B0-----:R-:W2:Y:S01]  /*141e0*/  LDL.LU R0, [R1+0x248] ;  /* 0x0002480001007983 */ /* 0x001ea20000300800 */
[----:B------:R-:W-:Y:S01]  /*141f0*/  HMMA.16816.F32 R8, R24, R8, R20 ;  /* 0x000000081808723c */ /* 0x000fe20000001814 */
[----:B------:R-:W-:Y:S02]  /*14200*/  IMAD.MOV.U32 R26, RZ, RZ, R6 ;  /* 0x000000ffff1a7224 */ /* 0x000fe400078e0006 */
[----:B------:R-:W-:Y:S01]  /*14210*/  IMAD.MOV.U32 R27, RZ, RZ, R7 ;  /* 0x000000ffff1b7224 */ /* 0x000fe200078e0007 */
[----:B--2---:R0:W-:Y:S04]  /*14220*/  STL [R1+0x678], R0 ;  /* 0x0006780001007387 */ /* 0x0041e80000100800 */
        /* <DEDUP_REMOVED lines=9> */
[----:B------:R0:W-:Y:S04]  /*142c0*/  STL [R1+0x674], R11 ;  /* 0x0006740b01007387 */ /* 0x0001e80000100800 */
[----:B0-----:R-:W2:Y:S01]  /*142d0*/  LDL.LU R11, [R1+0x250] ;  /* 0x00025000010b7983 */ /* 0x001ea20000300800 */
[----:B------:R-:W-:-:S02]  /*142e0*/  F2FP.F16.E4M3.UNPACK_B R12, R12 ;  /* 0x0000000cff0c723e */ /* 0x000fc400020006ff */
[----:B------:R-:W-:Y:S01]  /*142f0*/  F2FP.F16.E4M3.UNPACK_B R14, R14 ;  /* 0x0000000eff0e723e */ /* 0x000fe200020006ff */
[----:B--2---:R-:W-:Y:S04]  /*14300*/  STL.64 [R1+0x688], R10 ;  /* 0x0006880a01007387 */ /* 0x004fe80000100a00 */
[----:B------:R0:W-:Y:S02]  /*14310*/  STL.64 [R1+0x680], R8 ;  /* 0x0006800801007387 */ /* 0x0001e40000100a00 */
[----:B0-----:R-:W-:Y:S02]  /*14320*/  IMAD.MOV.U32 R8, RZ, RZ, R29 ;  /* 0x000000ffff087224 */ /* 0x001fe400078e001d */
[----:B------:R-:W2:Y:S01]  /*14330*/  LDL.LU R29, [R1+0x694] ;  /* 0x00069400011d7983 */ /* 0x000ea20000300800 */
[----:B------:R-:W-:-:S03]  /*14340*/  IMAD.MOV.U32 R9, RZ, RZ, R28 ;  /* 0x000000ffff097224 */ /* 0x000fc600078e001c */
[----:B------:R-:W3:Y:S01]  /*14350*/  LDL.LU R28, [R1+0x690] ;  /* 0x00069000011c7983 */ /* 0x000ee20000300800 */
[----:B------:R-:W-:Y:S01]  /*14360*/  IMAD.MOV.U32 R10, RZ, RZ, R17 ;  /* 0x000000ffff0a7224 */ /* 0x000fe200078e0011 */
[----:B------:R-:W-:Y:S01]  /*14370*/  F2FP.F16.E4M3.UNPACK_B R13, R13 ;  /* 0x0000000dff0d723e */ /* 0x000fe200020006ff */
[----:B------:R-:W-:Y:S01]  /*14380*/  IMAD.MOV.U32 R11, RZ, RZ, R16 ;  /* 0x000000ffff0b7224 */ /* 0x000fe200078e0010 */
[----:B------:R-:W-:Y:S02]  /*14390*/  F2FP.F16.E4M3.UNPACK_B R15, R15 ;  /* 0x0000000fff0f723e */ /* 0x000fe400020006ff */
[----:B------:R-:W-:Y:S02]  /*143a0*/  F2FP.F16.E4M3.UNPACK_B R16, R18 ;  /* 0x00000012ff10723e */ /* 0x000fe400020006ff */
[----:B------:R-:W-:-:S07]  /*143b0*/  F2FP.F16.E4M3.UNPACK_B R17, R19 ;  /* 0x00000013ff11723e */ /* 0x000fce00020006ff */
[----:B------:R-:W-:Y:S01]  /*143c0*/  HMMA.16816.F32 R16, R12, R16, R20 ;  /* 0x000000100c10723c */ /* 0x000fe20000001814 */
[----:B------:R-:W-:Y:S01]  /*143d0*/  IMAD R4, R4, 0x100, R5 ;  /* 0x0000010004047824 */ /* 0x000fe200078e0205 */
[----:B--2---:R-:W-:Y:S02]  /*143e0*/  F2FP.F16.E4M3.UNPACK_B R20, R29 ;  /* 0x0000001dff14723e */ /* 0x004fe400020006ff */
[----:B---3--:R-:W-:-:S07]  /*143f0*/  F2FP.F16.E4M3.UNPACK_B R21, R28 ;  /* 0x0000001cff15723e */ /* 0x008fce00020006ff */
[----:B------:R-:W-:Y:S01]  /*14400*/  HMMA.16816.F32 R20, R12, R20, R24 ;  /* 0x000000140c14723c */ /* 0x000fe20000001818 */
[----:B------:R-:W-:Y:S02]  /*14410*/  F2FP.F16.E4M3.UNPACK_B R24, R6 ;  /* 0x00000006ff18723e */ /* 0x000fe400020006ff */
[----:B------:R-:W-:-:S07]  /*14420*/  F2FP.F16.E4M3.UNPACK_B R25, R7 ;  /* 0x00000007ff19723e */ /* 0x000fce00020006ff */
[----:B------:R-:W-:Y:S09]  /*14430*/  HMMA.16816.F32 R24, R12, R24, R8 ;  /* 0x000000180c18723c */ /* 0x000ff20000001808 */
[----:B------:R0:W-:Y:S04]  /*14440*/  STL [R1+0x668], R23 ;  /* 0x0006681701007387 */ /* 0x0001e80000100800 */
[----:B0-----:R-:W2:Y:S04]  /*14450*/  LDL.LU R23, [R1+0x25c] ;  /* 0x00025c0001177983 */ /* 0x001ea80000300800 */
[----:B------:R-:W3:Y:S04]  /*14460*/  LDL.LU.64 R10, [R1+0x688] ;  /* 0x00068800010a7983 */ /* 0x000ee80000300a00 */
[----:B------:R-:W2:Y:S04]  /*14470*/  LDL.LU.64 R8, [R1+0x680] ;  /* 0x0006800001087983 */ /* 0x000ea80000300a00 */
[----:B------:R-:W2:Y:S02]  /*14480*/  LDL.LU R5, [R1+0x67c] ;  /* 0x00067c0001057983 */ /* 0x000ea40000300800 */
[----:B--2---:R-:W-:-:S02]  /*14490*/  IMAD R5, R5, 0x100, R0 ;  /* 0x0000010005057824 */ /* 0x004fc400078e0200 */
[----:B------:R-:W3:Y:S01]  /*144a0*/  LDL.LU R0, [R1+0x678] ;  /* 0x0006780001007983 */ /* 0x000ee20000300800 */
[----:B------:R-:W-:Y:S02]  /*144b0*/  F2FP.F16.E4M3.UNPACK_B R2, R2 ;  /* 0x00000002ff02723e */ /* 0x000fe400020006ff */
[----:B----4-:R-:W-:Y:S01]  /*144c0*/  F2FP.F16.E4M3.UNPACK_B R3, R3 ;  /* 0x00000003ff03723e */ /* 0x010fe200020006ff */
[----:B---3--:R-:W-:Y:S02]  /*144d0*/  IMAD R0, R0, 0x100, R11 ;  /* 0x0000010000007824 */ /* 0x008fe400078e020b */
[----:B------:R-:W2:Y:S04]  /*144e0*/  LDL.LU R11, [R1+0x674] ;  /* 0x00067400010b7983 */ /* 0x000ea80000300800 */
[----:B------:R0:W-:Y:S04]  /*144f0*/  STL [R1], R0 ;  /* 0x0000000001007387 */ /* 0x0001e80000100800 */
[----:B0-----:R-:W3:Y:S01]  /*14500*/  LDL.LU R0, [R1+0x670] ;  /* 0x0006700001007983 */ /* 0x001ee20000300800 */
[----:B--2---:R-:W-:Y:S01]  /*14510*/  HMMA.16816.F32 R8, R12, R2, R8 ;  /* 0x000000020c08723c */ /* 0x004fe20000001808 */
[----:B---3--:R-:W-:-:S02]  /*14520*/  IMAD R23, R23, 0x100, R0 ;  /* 0x0000010017177824 */ /* 0x008fc400078e0200 */
[----:B------:R-:W2:Y:S04]  /*14530*/  LDL.LU R0, [R1+0x66c] ;  /* 0x00066c0001007983 */ /* 0x000ea80000300800 */
[----:B------:R-:W3:Y:S04]  /*14540*/  LDL.LU R2, [R1+0x8] ;  /* 0x0000080001027983 */ /* 0x000ee80000300800 */
[----:B------:R-:W4:Y:S04]  /*14550*/  LDL.LU R3, [R1+0xc] ;  /* 0x00000c0001037983 */ /* 0x000f280000300800 */
[----:B------:R-:W2:Y:S04]  /*14560*/  LDL.LU R15, [R1] ;  /* 0x00000000010f7983 */ /* 0x000ea80000300800 */
[----:B------:R0:W-:Y:S04]  /*14570*/  STL [R1+0x654], R11 ;  /* 0x0006540b01007387 */ /* 0x0001e80000100800 */
[----:B0-----:R-:W3:Y:S01]  /*14580*/  LDL.LU R11, [R1+0x26c] ;  /* 0x00026c00010b7983 */ /* 0x001ee20000300800 */
[----:B--2---:R-:W-:-:S02]  /*14590*/  F2FP.F16.E4M3.UNPACK_B R13, R15 ;  /* 0x0000000fff0d723e */ /* 0x004fc400020006ff */
[----:B------:R-:W-:Y:S01]  /*145a0*/  F2FP.F16.E4M3.UNPACK_B R15, R23 ;  /* 0x00000017ff0f723e */ /* 0x000fe200020006ff */
[----:B---3--:R-:W-:Y:S04]  /*145b0*/  STL.64 [R1+0x660], R10 ;  /* 0x0006600a01007387 */ /* 0x008fe80000100a00 */
[----:B------:R-:W-:Y:S04]  /*145c0*/  STL.64 [R1+0x658], R8 ;  /* 0x0006580801007387 */ /* 0x000fe80000100a00 */
[----:B------:R-:W2:Y:S01]  /*145d0*/  LDL.LU R23, [R1+0x668] ;  /* 0x0006680001177983 */ /* 0x000ea20000300800 */
[----:B------:R-:W-:-:S05]  /*145e0*/  LOP3.LUT R0, R0, 0x40, RZ, 0x3c, !PT ;  /* 0x0000004000007812 */ /* 0x000fca00078e3cff */
[----:B------:R-:W0:Y:S04]  /*145f0*/  LDSM.16.M88.4 R8, [R0+UR68] ;  /* 0x000000440008783b */ /* 0x000e280008000200 */
[----:B0-----:R-:W-:Y:S04]  /*14600*/  STL.64 [R1+0x30], R8 ;  /* 0x0000300801007387 */ /* 0x001fe80000100a00 */
[----:B------:R-:W-:Y:S04]  /*14610*/  STL.64 [R1+0x38], R10 ;  /* 0x0000380a01007387 */ /* 0x000fe80000100a00 */
[----:B------:R-:W0:Y:S01]  /*14620*/  LDSM.16.M88.4 R8, [R0+UR68+0x1000] ;  /* 0x001000440008783b */ /* 0x000e220008000200 */
[----:B------:R-:W-:-:S02]  /*14630*/  F2FP.F16.E4M3.UNPACK_B R2, R2.H1 ;  /* 0x00000002ff02723e */ /* 0x000fc400030006ff */
[----:B----4-:R-:W-:Y:S02]  /*14640*/  F2FP.F16.E4M3.UNPACK_B R3, R3.H1 ;  /* 0x00000003ff03723e */ /* 0x010fe400030006ff */
[----:B------:R-:W-:Y:S02]  /*14650*/  F2FP.F16.E4M3.UNPACK_B R12, R4 ;  /* 0x00000004ff0c723e */ /* 0x000fe400020006ff */
[----:B------:R-:W-:Y:S01]  /*14660*/  F2FP.F16.E4M3.UNPACK_B R14, R5 ;  /* 0x00000005ff0e723e */ /* 0x000fe200020006ff */
[----:B0-----:R-:W-:Y:S04]  /*14670*/  STL.64 [R1+0x20], R8 ;  /* 0x0000200801007387 */ /* 0x001fe80000100a00 */
[----:B------:R-:W-:Y:S04]  /*14680*/  STL.64 [R1+0x28], R10 ;  /* 0x0000280a01007387 */ /* 0x000fe80000100a00 */
[----:B------:R-:W0:Y:S01]  /*14690*/  LDSM.16.M88.4 R8, [R0+UR68+0x2000] ;  /* 0x002000440008783b */ /* 0x000e220008000200 */
[----:B------:R-:W-:-:S02]  /*146a0*/  F2FP.F16.E4M3.UNPACK_B R4, R29.H1 ;  /* 0x0000001dff04723e */ /* 0x000fc400030006ff */
[----:B------:R-:W-:Y:S01]  /*146b0*/  F2FP.F16.E4M3.UNPACK_B R5, R28.H1 ;  /* 0x0000001cff05723e */ /* 0x000fe200030006ff */
[----:B------:R-:W-:Y:S01]  /*146c0*/  HMMA.16816.F32 R16, R12, R2, R16 ;  /* 0x000000020c10723c */ /* 0x000fe20000001810 */
[----:B------:R-:W-:Y:S02]  /*146d0*/  F2FP.F16.E4M3.UNPACK_B R2, R6.H1 ;  /* 0x00000006ff02723e */ /* 0x000fe400030006ff */
[----:B------:R-:W3:Y:S01]  /*146e0*/  LDL.LU R6, [R1+0x278] ;  /* 0x0002780001067983 */ /* 0x000ee20000300800 */
[----:B------:R-:W-:-:S03]  /*146f0*/  F2FP.F16.E4M3.UNPACK_B R3, R7.H1 ;  /* 0x00000007ff03723e */ /* 0x000fc600030006ff */
[----:B------:R-:W4:Y:S01]  /*14700*/  LDL.LU R7, [R1+0x280] ;  /* 0x0002800001077983 */ /* 0x000f220000300800 */
[----:B0-----:R-:W-:-:S03]  /*14710*/  IMAD.MOV.U32 R29, RZ, RZ, R11 ;  /* 0x000000ffff1d7224 */ /* 0x001fc600078e000b */
[C---:B------:R-:W-:Y:S08]  /*14720*/  HMMA.16816.F32 R24, R12.reuse, R2, R24 ;  /* 0x000000020c18723c */ /* 0x040ff00000001818 */
[----:B--2---:R-:W-:Y:S01]  /*14730*/  HMMA.16816.F32 R20, R12, R4, R20 ;  /* 0x000000040c14723c */ /* 0x004fe20000001814 */
[----:B------:R-:W2:Y:S04]  /*14740*/  LDL.LU R4, [R1+0x268] ;  /* 0x0002680001047983 */ /* 0x000ea80000300800 */
[----:B------:R-:W2:Y:S04]  /*14750*/  LDL.LU R5, [R1+0x270] ;  /* 0x0002700001057983 */ /* 0x000ea80000300800 */
[----:B------:R-:W-:Y:S04]  /*14760*/  STL.64 [R1+0x10], R8 ;  /* 0x0000100801007387 */ /* 0x000fe80000100a00 */
[----:B------:R-:W-:Y:S04]  /*14770*/  STL [R1+0x18], R10 ;  /* 0x0000180a01007387 */ /* 0x000fe80000100800 */
[----:B------:R-:W0:Y:S04]  /*14780*/  LDSM.16.M88.4 R8, [R0+UR68+0x3000] ;  /* 0x003000440008783b */ /* 0x000e280008000200 */
[----:B------:R1:W-:Y:S04]  /*14790*/  STL [R1+0x638], R29 ;  /* 0x0006381d01007387 */ /* 0x0003e80000100800 */
[----:B-1----:R-:W4:Y:S04]  /*147a0*/  LDL.LU R29, [R1+0x284] ;  /* 0x00028400011d7983 */ /* 0x002f280000300800 */
[----:B------:R-:W2:Y:S04]  /*147b0*/  LDL.LU R2, [R1+0x58] ;  /* 0x0000580001027983 */ /* 0x000ea80000300800 */
[----:B------:R-:W2:Y:S04]  /*147c0*/  LDL.LU R3, [R1+0x5c] ;  /* 0x00005c0001037983 */ /* 0x000ea80000300800 */
[----:B0-----:R-:W-:Y:S01]  /*147d0*/  STL.64 [R1], R8 ;  /* 0x0000000801007387 */ /* 0x001fe20000100a00 */
[----:B------:R-:W-:-:S03]  /*147e0*/  IMAD.MOV.U32 R28, RZ, RZ, R11 ;  /* 0x000000ffff1c7224 */ /* 0x000fc600078e000b */
[----:B------:R0:W-:Y:S04]  /*147f0*/  STL [R1+0x8], R10 ;  /* 0x0000080a01007387 */ /* 0x0001e80000100800 */
[----:B0-----:R-:W2:Y:S04]  /*14800*/  LDL.LU.64 R10, [R1+0x660] ;  /* 0x00066000010a7983 */ /* 0x001ea80000300a00 */
[----:B------:R-:W3:Y:S04]  /*14810*/  LDL.LU.64 R8, [R1+0x658] ;  /* 0x0006580001087983 */ /* 0x000ee80000300a00 */
[----:B------:R-:W3:Y:S04]  /*14820*/  LDL.LU R0, [R1+0x274] ;  /* 0x0002740001007983 */ /* 0x000ee80000300800 */
[----:B------:R0:W-:Y:S04]  /*14830*/  STL [R1+0x63c], R28 ;  /* 0x00063c1c01007387 */ /* 0x0001e80000100800 */
[----:B0-----:R-:W4:Y:S01]  /*14840*/  LDL.LU R28, [R1+0x27c] ;  /* 0x00027c00011c7983 */ /* 0x001f220000300800 */
[----:B--2---:R-:W-:-:S03]  /*14850*/  IMAD R4, R4, 0x100, R11 ;  /* 0x0000010004047824 */ /* 0x004fc600078e020b */
[----:B------:R-:W2:Y:S01]  /*14860*/  LDL.LU R11, [R1+0x654] ;  /* 0x00065400010b7983 */ /* 0x000ea20000300800 */
[----:B---3--:R-:W-:-:S03]  /*14870*/  IMAD R5, R5, 0x100, R0 ;  /* 0x0000010005057824 */ /* 0x008fc600078e0200 */
[----:B------:R-:W3:Y:S01]  /*14880*/  LDL.LU R0, [R1+0x288] ;  /* 0x0002880001007983 */ /* 0x000ee20000300800 */
[----:B----4-:R-:W-:-:S03]  /*14890*/  IMAD R6, R6, 0x100, R28 ;  /* 0x0000010006067824 */ /* 0x010fc600078e021c */
[----:B------:R-:W4:Y:S04]  /*148a0*/  LDL.LU R28, [R1+0x2b4] ;  /* 0x0002b400011c7983 */ /* 0x000f280000300800 */
[----:B----4-:R0:W-:Y:S04]  /*148b0*/  STL [R1+0x640], R28 ;  /* 0x0006401c01007387 */ /* 0x0101e80000100800 */
[----:B0-----:R-:W4:Y:S04]  /*148c0*/  LDL.LU R28, [R1+0x2bc] ;  /* 0x0002bc00011c7983 */ /* 0x001f280000300800 */
[----:B----4-:R0:W-:Y:S04]  /*148d0*/  STL [R1+0x644], R28 ;  /* 0x0006441c01007387 */ /* 0x0101e80000100800 */
[----:B0-----:R-:W4:Y:S04]  /*148e0*/  LDL.LU R28, [R1+0x2ac] ;  /* 0x0002ac00011c7983 */ /* 0x001f280000300800 */
[----:B----4-:R0:W-:Y:S04]  /*148f0*/  STL [R1+0x648], R28 ;  /* 0x0006481c01007387 */ /* 0x0101e80000100800 */
[----:B0-----:R-:W4:Y:S01]  /*14900*/  LDL.LU R28, [R1+0x2a4] ;  /* 0x0002a400011c7983 */ /* 0x001f220000300800 */
[----:B------:R-:W-:-:S02]  /*14910*/  F2FP.F16.E4M3.UNPACK_B R2, R2.H1 ;  /* 0x00000002ff02723e */ /* 0x000fc400030006ff */
[----:B------:R-:W-:Y:S01]  /*14920*/  F2FP.F16.E4M3.UNPACK_B R3, R3.H1 ;  /* 0x00000003ff03723e */ /* 0x000fe200030006ff */
[----:B----4-:R0:W-:Y:S04]  /*14930*/  STL [R1+0x64c], R28 ;  /* 0x00064c1c01007387 */ /* 0x0101e80000100800 */
[----:B0-----:R-:W4:Y:S01]  /*14940*/  LDL.LU R28, [R1+0x29c] ;  /* 0x00029c00011c7983 */ /* 0x001f220000300800 */
[----:B------:R-:W-:Y:S01]  /*14950*/  IMAD R7, R7, 0x100, R29 ;  /* 0x0000010007077824 */ /* 0x000fe200078e021d */
[----:B--2---:R-:W-:Y:S02]  /*14960*/  HMMA.16816.F32 R8, R12, R2, R8 ;  /* 0x000000020c08723c */ /* 0x004fe40000001808 */
[----:B----4-:R0:W-:Y:S04]  /*14970*/  STL [R1+0x650], R28 ;  /* 0x0006501c01007387 */ /* 0x0101e80000100800 */
[----:B0-----:R-:W3:Y:S04]  /*14980*/  LDL.LU R28, [R1+0x28c] ;  /* 0x00028c00011c7983 */ /* 0x001ee80000300800 */
[----:B------:R-:W2:Y:S04]  /*14990*/  LDL.LU R29, [R1+0x2c4] ;  /* 0x0002c400011d7983 */ /* 0x000ea80000300800 */
[----:B------:R-:W4:Y:S04]  /*149a0*/  LDL R2, [R1+0x30] ;  /* 0x0000300001027983 */ /* 0x000f280000100800 */
[----:B------:R-:W2:Y:S01]  /*149b0*/  LDL R3, [R1+0x34] ;  /* 0x0000340001037983 */ /* 0x000ea20000100800 */
[----:B------:R-:W-:-:S02]  /*149c0*/  F2FP.F16.E4M3.UNPACK_B R4, R4 ;  /* 0x00000004ff04723e */ /* 0x000fc400020006ff */
[----:B------:R-:W-:Y:S01]  /*149d0*/  F2FP.F16.E4M3.UNPACK_B R6, R6 ;  /* 0x00000006ff06723e */ /* 0x000fe200020006ff */
[----:B------:R-:W3:Y:S01]  /*149e0*/  LDL.LU R12, [R1+0x298] ;  /* 0x00029800010c7983 */ /* 0x000ee20000300800 */
[----:B------:R-:W-:Y:S02]  /*149f0*/  F2FP.F16.E4M3.UNPACK_B R5, R5 ;  /* 0x00000005ff05723e */ /* 0x000fe400020006ff */
[----:B------:R-:W-:Y:S01]  /*14a00*/  F2FP.F16.E4M3.UNPACK_B R7, R7 ;  /* 0x00000007ff07723e */ /* 0x000fe200020006ff */
[----:B------:R-:W3:Y:S04]  /*14a10*/  LDL.LU R13, [R1+0x294] ;  /* 0x00029400010d7983 */ /* 0x000ee80000300800 */
[----:B------:R-:W3:Y:S04]  /*14a20*/  LDL.LU R15, [R1+0x290] ;  /* 0x00029000010f7983 */ /* 0x000ee80000300800 */
[----:B------:R-:W3:Y:S01]  /*14a30*/  LDL.LU R14, [R1+0x2a0] ;  /* 0x0002a000010e7983 */ /* 0x000ee20000300800 */
[----:B----4-:R-:W-:-:S02]  /*14a40*/  F2FP.F16.E4M3.UNPACK_B R2, R2 ;  /* 0x00000002ff02723e */ /* 0x010fc400020006ff */
[----:B--2---:R-:W-:-:S07]  /*14a50*/  F2FP.F16.E4M3.UNPACK_B R3, R3 ;  /* 0x00000003ff03723e */ /* 0x004fce00020006ff */
[----:B------:R-:W-:Y:S01]  /*14a60*/  HMMA.16816.F32 R16, R4, R2, R16 ;  /* 0x000000020410723c */ /* 0x000fe20000001810 */
[----:B------:R-:W2:Y:S04]  /*14a70*/  LDL R2, [R1+0x20] ;  /* 0x0000200001027983 */ /* 0x000ea80000100800 */
[----:B------:R-:W4:Y:S01]  /*14a80*/  LDL R3, [R1+0x24] ;  /* 0x0000240001037983 */ /* 0x000f220000100800 */
[----:B--2---:R-:W-:Y:S02]  /*14a90*/  F2FP.F16.E4M3.UNPACK_B R2, R2 ;  /* 0x00000002ff02723e */ /* 0x004fe400020006ff */
[----:B----4-:R-:W-:-:S07]  /*14aa0*/  F2FP.F16.E4M3.UNPACK_B R3, R3 ;  /* 0x00000003ff03723e */ /* 0x010fce00020006ff */
[----:B------:R-:W-:Y:S01]  /*14ab0*/  HMMA.16816.F32 R20, R4, R2, R20 ;  /* 0x000000020414723c */ /* 0x000fe20000001814 */
[----:B------:R-:W2:Y:S04]  /*14ac0*/  LDL R2, [R1+0x10] ;  /* 0x0000100001027983 */ /* 0x000ea80000100800 */
[----:B------:R-:W4:Y:S01]  /*14ad0*/  LDL R3, [R1+0x14] ;  /* 0x0000140001037983 */ /* 0x000f220000100800 */
[----:B---3--:R-:W-:Y:S01]  /*14ae0*/  IMAD R0, R0, 0x100, R28 ;  /* 0x0000010000007824 */ /* 0x008fe200078e021c */
[----:B--2---:R-:W-:Y:S02]  /*14af0*/  F2FP.F16.E4M3.UNPACK_B R2, R2 ;  /* 0x00000002ff02723e */ /* 0x004fe400020006ff */
[----:B----4-:R-:W-:-:S07]  /*14b00*/  F2FP.F16.E4M3.UNPACK_B R3, R3 ;  /* 0x00000003ff03723e */ /* 0x010fce00020006ff */
[----:B------:R-:W-:Y:S01]  /*14b10*/  HMMA.16816.F32 R24, R4, R2, R24 ;  /* 0x000000020418723c */ /* 0x000fe20000001818 */
[----:B------:R-:W2:Y:S04]  /*14b20*/  LDL R2, [R1] ;  /* 0x0000000001027983 */ /* 0x000ea80000100800 */
[----:B------:R-:W3:Y:S04]  /*14b30*/  LDL R3, [R1+0x4] ;  /* 0x0000040001037983 */ /* 0x000ee80000100800 */
[----:B------:R-:W4:Y:S02]  /*14b40*/  LDL.LU R28, [R1+0x650] ;  /* 0x00065000011c7983 */ /* 0x000f240000300800 */
[----:B----4-:R-:W-:-:S02]  /*14b50*/  IMAD R12, R12, 0x100, R28 ;  /* 0x000001000c0c7824 */ /* 0x010fc400078e021c */
[----:B------:R-:W4:Y:S01]  /*14b60*/  LDL.LU R28, [R1+0x64c] ;  /* 0x00064c00011c7983 */ /* 0x000f220000300800 */
[----:B--2---:R-:W-:Y:S02]  /*14b70*/  F2FP.F16.E4M3.UNPACK_B R2, R2 ;  /* 0x00000002ff02723e */ /* 0x004fe400020006ff */
[----:B---3--:R-:W-:Y:S01]  /*14b80*/  F2FP.F16.E4M3.UNPACK_B R3, R3 ;  /* 0x00000003ff03723e */ /* 0x008fe200020006ff */
[----:B------:R-:W-:Y:S02]  /*14b90*/  IMAD R13, R15, 0x100, R13 ;  /* 0x000001000f0d7824 */ /* 0x000fe400078e020d */
[----:B------:R-:W2:Y:S04]  /*14ba0*/  LDL.LU R15, [R1+0x2c] ;  /* 0x00002c00010f7983 */ /* 0x000ea80000300800 */
[----:B------:R-:W-:Y:S01]  /*14bb0*/  HMMA.16816.F32 R8, R4, R2, R8 ;  /* 0x000000020408723c */ /* 0x000fe20000001808 */
[----:B----4-:R-:W-:-:S02]  /*14bc0*/  IMAD R14, R14, 0x100, R28 ;  /* 0x000001000e0e7824 */ /* 0x010fc400078e021c */
[----:B------:R-:W3:Y:S04]  /*14bd0*/  LDL.LU R28, [R1+0x648] ;  /* 0x00064800011c7983 */ /* 0x000ee80000300800 */
[----:B------:R-:W4:Y:S04]  /*14be0*/  LDL.LU R2, [R1+0x30] ;  /* 0x0000300001027983 */ /* 0x000f280000300800 */
[----:B------:R-:W2:Y:S01]  /*14bf0*/  LDL.LU R3, [R1+0x34] ;  /* 0x0000340001037983 */ /* 0x000ea20000300800 */
[----:B------:R-:W-:Y:S02]  /*14c00*/  F2FP.F16.E4M3.UNPACK_B R4, R0 ;  /* 0x00000000ff04723e */ /* 0x000fe400020006ff */
[----:B------:R-:W-:Y:S01]  /*14c10*/  F2FP.F16.E4M3.UNPACK_B R6, R12 ;  /* 0x0000000cff06723e */ /* 0x000fe200020006ff */
[----:B------:R-:W3:Y:S01]  /*14c20*/  LDL.LU R0, [R1+0x2a8] ;  /* 0x0002a80001007983 */ /* 0x000ee20000300800 */
[----:B------:R-:W-:-:S02]  /*14c30*/  F2FP.F16.E4M3.UNPACK_B R5, R13 ;  /* 0x0000000dff05723e */ /* 0x000fc400020006ff */
[----:B------:R-:W-:Y:S01]  /*14c40*/  F2FP.F16.E4M3.UNPACK_B R7, R14 ;  /* 0x0000000eff07723e */ /* 0x000fe200020006ff */
[----:B------:R-:W3:Y:S04]  /*14c50*/  LDL.LU R12, [R1+0x2b8] ;  /* 0x0002b800010c7983 */ /* 0x000ee80000300800 */
[----:B------:R-:W3:Y:S04]  /*14c60*/  LDL.LU R13, [R1+0x2b0] ;  /* 0x0002b000010d7983 */ /* 0x000ee80000300800 */
[----:B------:R-:W3:Y:S01]  /*14c70*/  LDL.LU R14, [R1+0x2c0] ;  /* 0x0002c000010e7983 */ /* 0x000ee20000300800 */
[----:B----4-:R-:W-:-:S02]  /*14c80*/  F2FP.F16.E4M3.UNPACK_B R2, R2.H1 ;  /* 0x00000002ff02723e */ /* 0x010fc400030006ff */
[----:B--2---:R-:W-:-:S07]  /*14c90*/  F2FP.F16.E4M3.UNPACK_B R3, R3.H1 ;  /* 0x00000003ff03723e */ /* 0x004fce00030006ff */
[----:B------:R-:W-:Y:S01]  /*14ca0*/  HMMA.16816.F32 R16, R4, R2, R16 ;  /* 0x000000020410723c */ /* 0x000fe20000001810 */
[----:B------:R-:W2:Y:S04]  /*14cb0*/  LDL.LU R2, [R1+0x20] ;  /* 0x0000200001027983 */ /* 0x000ea80000300800 */
[----:B------:R-:W4:Y:S01]  /*14cc0*/  LDL.LU R3, [R1+0x24] ;  /* 0x0000240001037983 */ /* 0x000f220000300800 */
[----:B--2---:R-:W-:Y:S02]  /*14cd0*/  F2FP.F16.E4M3.UNPACK_B R2, R2.H1 ;  /* 0x00000002ff02723e */ /* 0x004fe400030006ff */
[----:B----4-:R-:W-:-:S07]  /*14ce0*/  F2FP.F16.E4M3.UNPACK_B R3, R3.H1 ;  /* 0x00000003ff03723e */ /* 0x010fce00030006ff */
[----:B------:R-:W-:Y:S01]  /*14cf0*/  HMMA.16816.F32 R20, R4, R2, R20 ;  /* 0x000000020414723c */ /* 0x000fe20000001814 */
[----:B------:R-:W2:Y:S04]  /*14d00*/  LDL.LU R2, [R1+0x10] ;  /* 0x0000100001027983 */ /* 0x000ea80000300800 */
[----:B------:R-:W4:Y:S01]  /*14d10*/  LDL.LU R3, [R1+0x14] ;  /* 0x0000140001037983 */ /* 0x000f220000300800 */
[----:B---3--:R-:W-:Y:S01]  /*14d20*/  IMAD R0, R0, 0x100, R28 ;  /* 0x0000010000007824 */ /* 0x008fe200078e021c */
[----:B--2---:R-:W-:Y:S02]  /*14d30*/  F2FP.F16.E4M3.UNPACK_B R2, R2.H1 ;  /* 0x00000002ff02723e */ /* 0x004fe400030006ff */
[----:B----4-:R-:W-:-:S07]  /*14d40*/  F2FP.F16.E4M3.UNPACK_B R3, R3.H1 ;  /* 0x00000003ff03723e */ /* 0x010fce00030006ff */
[----:B------:R-:W-:Y:S01]  /*14d50*/  HMMA.16816.F32 R24, R4, R2, R24 ;  /* 0x000000020418723c */ /* 0x000fe20000001818 */
[----:B------:R-:W2:Y:S04]  /*14d60*/  LDL.LU R2, [R1] ;  /* 0x0000000001027983 */ /* 0x000ea80000300800 */
[----:B------:R-:W3:Y:S04]  /*14d70*/  LDL.LU R3, [R1+0x4] ;  /* 0x0000040001037983 */ /* 0x000ee80000300800 */
[----:B------:R-:W4:Y:S02]  /*14d80*/  LDL.LU R28, [R1+0x644] ;  /* 0x00064400011c7983 */ /* 0x000f240000300800 */
[----:B----4-:R-:W-:-:S02]  /*14d90*/  IMAD R12, R12, 0x100, R28 ;  /* 0x000001000c0c7824 */ /* 0x010fc400078e021c */
[----:B------:R-:W4:Y:S01]  /*14da0*/  LDL.LU R28, [R1+0x640] ;  /* 0x00064000011c7983 */ /* 0x000f220000300800 */
[----:B--2---:R-:W-:Y:S02]  /*14db0*/  F2FP.F16.E4M3.UNPACK_B R2, R2.H1 ;  /* 0x00000002ff02723e */ /* 0x004fe400030006ff */
[----:B---3--:R-:W-:Y:S01]  /*14dc0*/  F2FP.F16.E4M3.UNPACK_B R3, R3.H1 ;  /* 0x00000003ff03723e */ /* 0x008fe200030006ff */
[----:B------:R-:W-:-:S06]  /*14dd0*/  IMAD R14, R14, 0x100, R29 ;  /* 0x000001000e0e7824 */ /* 0x000fcc00078e021d */
[----:B------:R-:W-:Y:S01]  /*14de0*/  HMMA.16816.F32 R8, R4, R2, R8 ;  /* 0x000000020408723c */ /* 0x000fe20000001808 */
[----:B----4-:R-:W-:Y:S02]  /*14df0*/  IMAD R13, R13, 0x100, R28 ;  /* 0x000001000d0d7824 */ /* 0x010fe400078e021c */
[----:B------:R-:W2:Y:S04]  /*14e00*/  LDL.LU R28, [R1+0x63c] ;  /* 0x00063c00011c7983 */ /* 0x000ea80000300800 */
[----:B------:R-:W3:Y:S04]  /*14e10*/  LDL.LU R29, [R1+0x638] ;  /* 0x00063800011d7983 */ /* 0x000ee80000300800 */
[----:B------:R-:W4:Y:S04]  /*14e20*/  LDL R2, [R1+0x38] ;  /* 0x0000380001027983 */ /* 0x000f280000100800 */
[----:B------:R-:W2:Y:S04]  /*14e30*/  LDL R3, [R1+0x3c] ;  /* 0x00003c0001037983 */ /* 0x000ea80000100800 */
[----:B------:R0:W-:Y:S01]  /*14e40*/  STL [R1+0x634], R8 ;  /* 0x0006340801007387 */ /* 0x0001e20000100800 */
[----:B------:R-:W-:-:S02]  /*14e50*/  F2FP.F16.E4M3.UNPACK_B R4, R0 ;  /* 0x00000000ff04723e */ /* 0x000fc400020006ff */
[----:B------:R-:W-:Y:S02]  /*14e60*/  F2FP.F16.E4M3.UNPACK_B R6, R12 ;  /* 0x0000000cff06723e */ /* 0x000fe400020006ff */
[----:B------:R-:W-:Y:S02]  /*14e70*/  F2FP.F16.E4M3.UNPACK_B R5, R13 ;  /* 0x0000000dff05723e */ /* 0x000fe400020006ff */
[----:B------:R-:W-:Y:S01]  /*14e80*/  F2FP.F16.E4M3.UNPACK_B R7, R14 ;  /* 0x0000000eff07723e */ /* 0x000fe200020006ff */
[----:B0-----:R-:W3:Y:S04]  /*14e90*/  LDL.LU R8, [R1+0x5d0] ;  /* 0x0005d00001087983 */ /* 0x001ee80000300800 */
[----:B------:R0:W-:Y:S04]  /*14ea0*/  STL [R1+0x630], R9 ;  /* 0x0006300901007387 */ /* 0x0001e80000100800 */
[----:B0-----:R-:W3:Y:S04]  /*14eb0*/  LDL.LU R9, [R1+0x5e0] ;  /* 0x0005e00001097983 */ /* 0x001ee80000300800 */
[----:B------:R0:W-:Y:S04]  /*14ec0*/  STL [R1+0x62c], R10 ;  /* 0x00062c0a01007387 */ /* 0x0001e80000100800 */
[----:B0-----:R-:W3:Y:S04]  /*14ed0*/  LDL.LU R10, [R1+0x5dc] ;  /* 0x0005dc00010a7983 */ /* 0x001ee80000300800 */
[----:B------:R0:W-:Y:S04]  /*14ee0*/  STL [R1+0x628], R11 ;  /* 0x0006280b01007387 */ /* 0x0001e80000100800 */
[----:B0-----:R-:W3:Y:S04]  /*14ef0*/  LDL.LU R11, [R1+0x5e4] ;  /* 0x0005e400010b7983 */ /* 0x001ee80000300800 */
[----:B------:R-:W3:Y:S04]  /*14f00*/  LDL.LU R0, [R1+0x5cc] ;  /* 0x0005cc0001007983 */ /* 0x000ee80000300800 */
[----:B------:R-:W3:Y:S04]  /*14f10*/  LDL.LU R12, [R1+0x5c8] ;  /* 0x0005c800010c7983 */ /* 0x000ee80000300800 */
[----:B------:R-:W3:Y:S04]  /*14f20*/  LDL.LU R13, [R1+0x5d8] ;  /* 0x0005d800010d7983 */ /* 0x000ee80000300800 */
[----:B------:R-:W3:Y:S01]  /*14f30*/  LDL.LU R14, [R1+0x5d4] ;  /* 0x0005d400010e7983 */ /* 0x000ee20000300800 */
[----:B----4-:R-:W-:-:S02]  /*14f40*/  F2FP.F16.E4M3.UNPACK_B R2, R2 ;  /* 0x00000002ff02723e */ /* 0x010fc400020006ff */
[----:B--2---:R-:W-:-:S07]  /*14f50*/  F2FP.F16.E4M3.UNPACK_B R3, R3 ;  /* 0x00000003ff03723e */ /* 0x004fce00020006ff */
[----:B------:R-:W-:Y:S01]  /*14f60*/  HMMA.16816.F32 R16, R4, R2, R16 ;  /* 0x000000020410723c */ /* 0x000fe20000001810 */
[----:B------:R-:W2:Y:S02]  /*14f70*/  LDL R3, [R1+0x28] ;  /* 0x0000280001037983 */ /* 0x000ea40000100800 */
[----:B--2---:R-:W-:Y:S02]  /*14f80*/  F2FP.F16.E4M3.UNPACK_B R2, R3 ;  /* 0x00000003ff02723e */ /* 0x004fe400020006ff */
[----:B------:R-:W-:-:S07]  /*14f90*/  F2FP.F16.E4M3.UNPACK_B R3, R15 ;  /* 0x0000000fff03723e */ /* 0x000fce00020006ff */
[----:B------:R-:W-:Y:S01]  /*14fa0*/  HMMA.16816.F32 R20, R4, R2, R20 ;  /* 0x000000020414723c */ /* 0x000fe20000001814 */
[----:B------:R-:W2:Y:S01]  /*14fb0*/  LDL R3, [R1+0x18] ;  /* 0x0000180001037983 */ /* 0x000ea20000100800 */
[----:B---3--:R-:W-:Y:S02]  /*14fc0*/  IMAD R0, R0, 0x100, R8 ;  /* 0x0000010000007824 */ /* 0x008fe400078e0208 */
[----:B------:R-:W-:Y:S02]  /*14fd0*/  IMAD R12, R12, 0x100, R9 ;  /* 0x000001000c0c7824 */ /* 0x000fe400078e0209 */
[----:B------:R-:W-:Y:S02]  /*14fe0*/  IMAD R13, R13, 0x100, R10 ;  /* 0x000001000d0d7824 */ /* 0x000fe400078e020a */
[----:B------:R-:W-:Y:S01]  /*14ff0*/  IMAD R14, R14, 0x100, R11 ;  /* 0x000001000e0e7824 */ /* 0x000fe200078e020b */
[----:B--2---:R-:W-:Y:S02]  /*15000*/  F2FP.F16.E4M3.UNPACK_B R2, R3 ;  /* 0x00000003ff02723e */ /* 0x004fe400020006ff */
[----:B------:R-:W-:-:S07]  /*15010*/  F2FP.F16.E4M3.UNPACK_B R3, R29 ;  /* 0x0000001dff03723e */ /* 0x000fce00020006ff */
[----:B------:R-:W-:Y:S01]  /*15020*/  HMMA.16816.F32 R24, R4, R2, R24 ;  /* 0x000000020418723c */ /* 0x000fe20000001818 */
[----:B------:R-:W2:Y:S04]  /*15030*/  LDL R3, [R1+0x8] ;  /* 0x0000080001037983 */ /* 0x000ea80000100800 */
[----:B------:R-:W3:Y:S04]  /*15040*/  LDL.LU R8, [R1+0x634] ;  /* 0x0006340001087983 */ /* 0x000ee80000300800 */
[----:B------:R-:W3:Y:S04]  /*15050*/  LDL.LU R9, [R1+0x630] ;  /* 0x0006300001097983 */ /* 0x000ee80000300800 */
[----:B------:R-:W3:Y:S04]  /*15060*/  LDL.LU R10, [R1+0x62c] ;  /* 0x00062c00010a7983 */ /* 0x000ee80000300800 */
[----:B------:R-:W3:Y:S01]  /*15070*/  LDL.LU R11, [R1+0x628] ;  /* 0x00062800010b7983 */ /* 0x000ee20000300800 */
[----:B--2---:R-:W-:-:S02]  /*15080*/  F2FP.F16.E4M3.UNPACK_B R2, R3 ;  /* 0x00000003ff02723e */ /* 0x004fc400020006ff */
[----:B------:R-:W-:-:S07]  /*15090*/  F2FP.F16.E4M3.UNPACK_B R3, R28 ;  /* 0x0000001cff03723e */ /* 0x000fce00020006ff */
[----:B---3--:R-:W-:Y:S01]  /*150a0*/  HMMA.16816.F32 R8, R4, R2, R8 ;  /* 0x000000020408723c */ /* 0x008fe20000001808 */
[----:B------:R-:W2:Y:S04]  /*150b0*/  LDL.LU R2, [R1+0x38] ;  /* 0x0000380001027983 */ /* 0x000ea80000300800 */
[----:B------:R-:W3:Y:S01]  /*150c0*/  LDL.LU R3, [R1+0x3c] ;  /* 0x00003c0001037983 */ /* 0x000ee20000300800 */
[----:B------:R-:W-:Y:S02]  /*150d0*/  F2FP.F16.E4M3.UNPACK_B R4, R0 ;  /* 0x00000000ff04723e */ /* 0x000fe400020006ff */
[----:B------:R-:W-:Y:S01]  /*150e0*/  F2FP.F16.E4M3.UNPACK_B R6, R12 ;  /* 0x0000000cff06723e */ /* 0x000fe200020006ff */
[----:B------:R-:W0:Y:S01]  /*150f0*/  LDC R0, c[0x0][0x3a8] ;  /* 0x0000ea00ff007b82 */ /* 0x000e220000000800 */
[----:B------:R-:W-:-:S02]  /*15100*/  F2FP.F16.E4M3.UNPACK_B R5, R13 ;  /* 0x0000000dff05723e */ /* 0x000fc400020006ff */
[----:B------:R-:W-:Y:S01]  /*15110*/  F2FP.F16.E4M3.UNPACK_B R7, R14 ;  /* 0x0000000eff07723e */ /* 0x000fe200020006ff */
[----:B------:R-:W4:Y:S04]  /*15120*/  LDL.LU R13, [R1+0x5c4] ;  /* 0x0005c400010d7983 */ /* 0x000f280000300800 */
[----:B------:R-:W4:Y:S01]  /*15130*/  LDL.LU R14, [R1+0x8] ;  /* 0x00000800010e7983 */ /* 0x000f220000300800 */
[----:B--2---:R-:W-:Y:S02]  /*15140*/  F2FP.F16.E4M3.UNPACK_B R2, R2.H1 ;  /* 0x00000002ff02723e */ /* 0x004fe400030006ff */
[----:B---3--:R-:W-:-:S07]  /*15150*/  F2FP.F16.E4M3.UNPACK_B R3, R3.H1 ;  /* 0x00000003ff03723e */ /* 0x008fce00030006ff */
[----:B------:R-:W-:-:S15]  /*15160*/  HMMA.16816.F32 R16, R4, R2, R16 ;  /* 0x000000020410723c */ /* 0x000fde0000001810 */
[----:B------:R-:W-:-:S04]  /*15170*/  NOP ;  /* 0x0000000000007918 */ /* 0x000fc80000000000 */
[----:B------:R-:W-:Y:S04]  /*15180*/  STL.64 [R1+0x30], R16 ;  /* 0x0000301001007387 */ /* 0x000fe80000100a00 */
[----:B------:R1:W-:Y:S04]  /*15190*/  STL.64 [R1+0x38], R18 ;  /* 0x0000381201007387 */ /* 0x0003e80000100a00 */
[----:B-1----:R-:W2:Y:S04]  /*151a0*/  LDL.LU R18, [R1+0x28] ;  /* 0x0000280001127983 */ /* 0x002ea80000300800 */
[----:B------:R-:W3:Y:S01]  /*151b0*/  LDL.LU R19, [R1+0x18] ;  /* 0x0000180001137983 */ /* 0x000ee20000300800 */
[----:B------:R-:W-:-:S03]  /*151c0*/  F2FP.F16.E4M3.UNPACK_B R3, R15.H1 ;  /* 0x0000000fff03723e */ /* 0x000fc600030006ff */
[----:B------:R-:W3:Y:S04]  /*151d0*/  LDL.LU R12, [R1+0x2cc] ;  /* 0x0002cc00010c7983 */ /* 0x000ee80000300800 */
[----:B------:R-:W3:Y:S01]  /*151e0*/  LDL.LU R15, [R1+0x2d4] ;  /* 0x0002d400010f7983 */ /* 0x000ee20000300800 */
[----:B------:R-:W-:Y:S02]  /*151f0*/  F2FP.F16.E4M3.UNPACK_B R17, R29.H1 ;  /* 0x0000001dff11723e */ /* 0x000fe400030006ff */
[----:B----4-:R-:W-:Y:S02]  /*15200*/  IADD3 R13, P3, PT, R13, UR76, RZ ;  /* 0x0000004c0d0d7c10 */ /* 0x010fe4000ff7e0ff */
[----:B--2---:R-:W-:-:S07]  /*15210*/  F2FP.F16.E4M3.UNPACK_B R2, R18.H1 ;  /* 0x00000012ff02723e */ /* 0x004fce00030006ff */
[----:B------:R-:W-:Y:S01]  /*15220*/  HMMA.16816.F32 R20, R4, R2, R20 ;  /* 0x000000020414723c */ /* 0x000fe20000001814 */
[----:B------:R-:W-:Y:S02]  /*15230*/  F2FP.F16.E4M3.UNPACK_B R2, R14.H1 ;  /* 0x0000000eff02723e */ /* 0x000fe400030006ff */
[----:B------:R-:W-:Y:S02]  /*15240*/  F2FP.F16.E4M3.UNPACK_B R3, R28.H1 ;  /* 0x0000001cff03723e */ /* 0x000fe400030006ff */
[----:B---3--:R-:W-:-:S05]  /*15250*/  F2FP.F16.E4M3.UNPACK_B R16, R19.H1 ;  /* 0x00000013ff10723e */ /* 0x008fca00030006ff */
[C---:B------:R-:W-:Y:S09]  /*15260*/  HMMA.16816.F32 R8, R4.reuse, R2, R8 ;  /* 0x000000020408723c */ /* 0x040ff20000001808 */
[----:B------:R1:W-:Y:S01]  /*15270*/  STL.64 [R1+0x20], R20 ;  /* 0x0000201401007387 */ /* 0x0003e20000100a00 */
[----:B------:R-:W-:Y:S03]  /*15280*/  HMMA.16816.F32 R16, R4, R16, R24 ;  /* 0x000000100410723c */ /* 0x000fe60000001818 */
[----:B------:R2:W-:Y:S04]  /*15290*/  STL.64 [R1+0x28], R22 ;  /* 0x0000281601007387 */ /* 0x0005e80000100a00 */
[----:B------:R-:W3:Y:S04]  /*152a0*/  LDL.LU R29, [R1+0x624] ;  /* 0x00062400011d7983 */ /* 0x000ee80000300800 */
[----:B-1----:R-:W4:Y:S04]  /*152b0*/  LDL.LU R20, [R1+0x2e4] ;  /* 0x0002e40001147983 */ /* 0x002f280000300800 */
[----:B------:R-:W4:Y:S04]  /*152c0*/  LDL.LU R25, [R1+0x2dc] ;  /* 0x0002dc0001197983 */ /* 0x000f280000300800 */
[----:B------:R-:W4:Y:S04]  /*152d0*/  LDL.LU R28, [R1+0x620] ;  /* 0x00062000011c7983 */ /* 0x000f280000300800 */
[----:B------:R-:W4:Y:S04]  /*152e0*/  LDL.LU R21, [R1+0x5c0] ;  /* 0x0005c00001157983 */ /* 0x000f280000300800 */
[----:B------:R-:W4:Y:S04]  /*152f0*/  LDL.LU R26, [R1+0x2f4] ;  /* 0x0002f400011a7983 */ /* 0x000f280000300800 */
[----:B--2---:R-:W2:Y:S04]  /*15300*/  LDL.LU R22, [R1+0x2c8] ;  /* 0x0002c80001167983 */ /* 0x004ea80000300800 */
[----:B------:R-:W2:Y:S04]  /*15310*/  LDL.LU R7, [R1+0x2ec] ;  /* 0x0002ec0001077983 */ /* 0x000ea80000300800 */
[----:B------:R-:W-:Y:S04]  /*15320*/  STL.64 [R1+0xc0], R8 ;  /* 0x0000c00801007387 */ /* 0x000fe80000100a00 */
[----:B------:R1:W-:Y:S04]  /*15330*/  STL.64 [R1+0xc8], R10 ;  /* 0x0000c80a01007387 */ /* 0x0003e80000100a00 */
[----:B-1----:R-:W2:Y:S04]  /*15340*/  LDL.LU R11, [R1+0x2fc] ;  /* 0x0002fc00010b7983 */ /* 0x002ea80000300800 */
[----:B------:R-:W2:Y:S04]  /*15350*/  LDL.LU R2, [R1+0x304] ;  /* 0x0003040001027983 */ /* 0x000ea80000300800 */
[----:B------:R-:W2:Y:S04]  /*15360*/  LDL.LU R23, [R1+0x2d0] ;  /* 0x0002d00001177983 */ /* 0x000ea80000300800 */
[----:B------:R-:W2:Y:S01]  /*15370*/  LDL.LU R14, [R1+0x30c] ;  /* 0x00030c00010e7983 */ /* 0x000ea20000300800 */
[----:B------:R-:W-:-:S03]  /*15380*/  IADD3 R12, P5, PT, R12, UR76, RZ ;  /* 0x0000004c0c0c7c10 */ /* 0x000fc6000ffbe0ff */
[----:B------:R-:W2:Y:S04]  /*15390*/  LDL.LU R24, [R1+0x2d8] ;  /* 0x0002d80001187983 */ /* 0x000ea80000300800 */
[----:B------:R-:W2:Y:S01]  /*153a0*/  LDL.LU R27, [R1+0x314] ;  /* 0x00031400011b7983 */ /* 0x000ea20000300800 */
[----:B------:R-:W-:-:S03]  /*153b0*/  IADD3 R15, P6, PT, R15, UR76, RZ ;  /* 0x0000004c0f0f7c10 */ /* 0x000fc6000ffde0ff */
[----:B------:R-:W2:Y:S04]  /*153c0*/  LDL.LU R3, [R1+0x2e0] ;  /* 0x0002e00001037983 */ /* 0x000ea80000300800 */
[----:B------:R1:W-:Y:S04]  /*153d0*/  STL [R1+0x5c4], R13 ;  /* 0x0005c40d01007387 */ /* 0x0003e80000100800 */
[----:B-1----:R-:W2:Y:S04]  /*153e0*/  LDL.LU R13, [R1+0x31c] ;  /* 0x00031c00010d7983 */ /* 0x002ea80000300800 */
[----:B------:R1:W-:Y:S04]  /*153f0*/  STL [R1+0x2cc], R12 ;  /* 0x0002cc0c01007387 */ /* 0x0003e80000100800 */
[----:B-1----:R-:W2:Y:S04]  /*15400*/  LDL.LU R12, [R1+0x2e8] ;  /* 0x0002e800010c7983 */ /* 0x002ea80000300800 */
[----:B------:R-:W2:Y:S04]  /*15410*/  LDL.LU R8, [R1+0x324] ;  /* 0x0003240001087983 */ /* 0x000ea80000300800 */
[----:B------:R1:W-:Y:S04]  /*15420*/  STL [R1+0x2d4], R15 ;  /* 0x0002d40f01007387 */ /* 0x0003e80000100800 */
[----:B-1----:R-:W2:Y:S01]  /*15430*/  LDL.LU R15, [R1+0x2f0] ;  /* 0x0002f000010f7983 */ /* 0x002ea20000300800 */
[----:B0-----:R-:W-:Y:S01]  /*15440*/  IMAD.SHL.U32 R0, R0, 0x80, RZ ;  /* 0x0000008000007824 */ /* 0x001fe200078e00ff */
[----:B------:R-:W-:-:S02]  /*15450*/  USHF.R.S32.HI UR12, URZ, 0x1f, UR76 ;  /* 0x0000001fff0c7899 */ /* 0x000fc4000801144c */
[----:B------:R-:W2:Y:S02]  /*15460*/  LDL.LU R9, [R1+0x32c] ;  /* 0x00032c0001097983 */ /* 0x000ea40000300800 */
[----:B---3--:R-:W-:Y:S02]  /*15470*/  IADD3 R29, P0, PT, R0, R29, RZ ;  /* 0x0000001d001d7210 */ /* 0x008fe40007f1e0ff */
[----:B----4-:R-:W-:Y:S02]  /*15480*/  IADD3 R20, P1, PT, R20, UR76, RZ ;  /* 0x0000004c14147c10 */ /* 0x010fe4000ff3e0ff */
[----:B------:R-:W-:Y:S02]  /*15490*/  LEA.HI.X.SX32 R28, R0, R28, 0x1, P0 ;  /* 0x0000001c001c7211 */ /* 0x000fe400000f0eff */
[----:B------:R-:W-:Y:S02]  /*154a0*/  IADD3 R25, P0, PT, R25, UR76, RZ ;  /* 0x0000004c19197c10 */ /* 0x000fe4000ff1e0ff */
[----:B------:R-:W-:-:S03]  /*154b0*/  IADD3.X R21, PT, PT, R21, UR12, RZ, P3, !PT ;  /* 0x0000000c15157c10 */ /* 0x000fc60009ffe4ff */
[----:B------:R0:W-:Y:S01]  /*154c0*/  STL [R1+0x2dc], R25 ;  /* 0x0002dc1901007387 */ /* 0x0001e20000100800 */
[----:B------:R-:W-:-:S03]  /*154d0*/  IADD3 R26, P3, PT, R26, UR76, RZ ;  /* 0x0000004c1a1a7c10 */ /* 0x000fc6000ff7e0ff */
[----:B0-----:R-:W3:Y:S01]  /*154e0*/  LDL.LU R25, [R1+0x2f8] ;  /* 0x0002f80001197983 */ /* 0x001ee20000300800 */
[----:B--2---:R-:W-:-:S03]  /*154f0*/  IADD3 R7, P2, PT, R7, UR76, RZ ;  /* 0x0000004c07077c10 */ /* 0x004fc6000ff5e0ff */
[----:B------:R-:W2:Y:S04]  /*15500*/  LDL.LU R10, [R1+0x334] ;  /* 0x00033400010a7983 */ /* 0x000ea80000300800 */
[----:B------:R0:W-:Y:S01]  /*15510*/  STL [R1+0x2e4], R20 ;  /* 0x0002e41401007387 */ /* 0x0001e20000100800 */
[----:B------:R-:W-:-:S03]  /*15520*/  IADD3.X R22, PT, PT, R22, UR12, RZ, P5, !PT ;  /* 0x0000000c16167c10 */ /* 0x000fc6000affe4ff */
[----:B0-----:R-:W4:Y:S01]  /*15530*/  LDL.LU R20, [R1+0x300] ;  /* 0x0003000001147983 */ /* 0x001f220000300800 */
[----:B------:R-:W-:-:S03]  /*15540*/  IADD3 R11, P4, PT, R11, UR76, RZ ;  /* 0x0000004c0b0b7c10 */ /* 0x000fc6000ff9e0ff */
[----:B------:R0:W-:Y:S01]  /*15550*/  STL [R1+0x5c0], R21 ;  /* 0x0005c01501007387 */ /* 0x0001e20000100800 */
[----:B------:R-:W-:Y:S02]  /*15560*/  IADD3 R2, P5, PT, R2, UR76, RZ ;  /* 0x0000004c02027c10 */ /* 0x000fe4000ffbe0ff */
[----:B------:R-:W-:Y:S01]  /*15570*/  IADD3.X R23, PT, PT, R23, UR12, RZ, P6, !PT ;  /* 0x0000000c17177c10 */ /* 0x000fe2000b7fe4ff */
[----:B0-----:R-:W4:Y:S04]  /*15580*/  LDL.LU R21, [R1+0x33c] ;  /* 0x00033c0001157983 */ /* 0x001f280000300800 */
[----:B------:R-:W-:Y:S04]  /*15590*/  STL [R1+0x2ec], R7 ;  /* 0x0002ec0701007387 */ /* 0x000fe80000100800 */
[----:B------:R0:W-:Y:S01]  /*155a0*/  STL [R1+0x2f4], R26 ;  /* 0x0002f41a01007387 */ /* 0x0001e20000100800 */
[----:B------:R-:W-:-:S02]  /*155b0*/  IADD3 R14, P6, PT, R14, UR76, RZ ;  /* 0x0000004c0e0e7c10 */ /* 0x000fc4000ffde0ff */
[----:B------:R-:W-:Y:S01]  /*155c0*/  IADD3.X R24, PT, PT, R24, UR12, RZ, P0, !PT ;  /* 0x0000000c18187c10 */ /* 0x000fe200087fe4ff */
[----:B0-----:R-:W4:Y:S04]  /*155d0*/  LDL.LU R26, [R1+0x308] ;  /* 0x00030800011a7983 */ /* 0x001f280000300800 */
[----:B------:R0:W-:Y:S01]  /*155e0*/  STL [R1+0x2fc], R11 ;  /* 0x0002fc0b01007387 */ /* 0x0001e20000100800 */
[----:B------:R-:W-:-:S03]  /*155f0*/  IADD3 R27, P0, PT, R27, UR76, RZ ;  /* 0x0000004c1b1b7c10 */ /* 0x000fc6000ff1e0ff */
[----:B0-----:R-:W4:Y:S04]  /*15600*/  LDL.LU R11, [R1+0x344] ;  /* 0x00034400010b7983 */ /* 0x001f280000300800 */
[----:B------:R0:W-:Y:S01]  /*15610*/  STL [R1+0x2c8], R22 ;  /* 0x0002c81601007387 */ /* 0x0001e20000100800 */
[----:B------:R-:W-:-:S03]  /*15620*/  IADD3.X R3, PT, PT, R3, UR12, RZ, P1, !PT ;  /* 0x0000000c03037c10 */ /* 0x000fc60008ffe4ff */
[----:B0-----:R-:W4:Y:S04]  /*15630*/  LDL.LU R22, [R1+0x310] ;  /* 0x0003100001167983 */ /* 0x001f280000300800 */
[----:B------:R0:W-:Y:S01]  /*15640*/  STL [R1+0x2d0], R23 ;  /* 0x0002d01701007387 */ /* 0x0001e20000100800 */
[----:B------:R-:W-:-:S03]  /*15650*/  IADD3 R13, P1, PT, R13, UR76, RZ ;  /* 0x0000004c0d0d7c10 */ /* 0x000fc6000ff3e0ff */
[----:B0-----:R-:W4:Y:S04]  /*15660*/  LDL.LU R23, [R1+0x34c] ;  /* 0x00034c0001177983 */ /* 0x001f280000300800 */
[----:B------:R-:W-:Y:S04]  /*15670*/  STL [R1+0x304], R2 ;  /* 0x0003040201007387 */ /* 0x000fe80000100800 */
[----:B------:R0:W-:Y:S01]  /*15680*/  STL [R1+0x30c], R14 ;  /* 0x00030c0e01007387 */ /* 0x0001e20000100800 */
[----:B------:R-:W-:-:S03]  /*15690*/  IADD3.X R12, PT, PT, R12, UR12, RZ, P2, !PT ;  /* 0x0000000c0c0c7c10 */ /* 0x000fc600097fe4ff */
[----:B0-----:R-:W4:Y:S04]  /*156a0*/  LDL.LU R14, [R1+0x318] ;  /* 0x00031800010e7983 */ /* 0x001f280000300800 */
[----:B------:R0:W-:Y:S01]  /*156b0*/  STL [R1+0x2d8], R24 ;  /* 0x0002d81801007387 */ /* 0x0001e20000100800 */
[----:B------:R-:W-:-:S03]  /*156c0*/  IADD3.X R15, PT, PT, R15, UR12, RZ, P3, !PT ;  /* 0x0000000c0f0f7c10 */ /* 0x000fc60009ffe4ff */
[----:B0-----:R-:W4:Y:S04]  /*156d0*/  LDL.LU R24, [R1+0x354] ;  /* 0x0003540001187983 */ /* 0x001f280000300800 */
[----:B------:R0:W-:Y:S04]  /*156e0*/  STL [R1+0x314], R27 ;  /* 0x0003141b01007387 */ /* 0x0001e80000100800 */
[----:B0-----:R-:W4:Y:S04]  /*156f0*/  LDL.LU R27, [R1+0x320] ;  /* 0x00032000011b7983 */ /* 0x001f280000300800 */
[----:B------:R0:W-:Y:S04]  /*15700*/  STL [R1+0x31c], R13 ;  /* 0x00031c0d01007387 */ /* 0x0001e80000100800 */
[----:B0-----:R-:W4:Y:S04]  /*15710*/  LDL.LU R13, [R1+0x35c] ;  /* 0x00035c00010d7983 */ /* 0x001f280000300800 */
[----:B------:R-:W-:Y:S04]  /*15720*/  STL [R1+0x2e0], R3 ;  /* 0x0002e00301007387 */ /* 0x000fe80000100800 */
[----:B------:R0:W-:Y:S04]  /*15730*/  STL [R1+0x2e8], R12 ;  /* 0x0002e80c01007387 */ /* 0x0001e80000100800 */
[----:B0-----:R-:W4:Y:S04]  /*15740*/  LDL.LU R12, [R1+0x328] ;  /* 0x00032800010c7983 */ /* 0x001f280000300800 */
[----:B------:R0:W-:Y:S04]  /*15750*/  STL [R1+0x2f0], R15 ;  /* 0x0002f00f01007387 */ /* 0x0001e80000100800 */
[----:B0-----:R-:W4:Y:S01]  /*15760*/  LDL.LU R15, [R1+0x364] ;  /* 0x00036400010f7983 */ /* 0x001f220000300800 */
[----:B------:R-:W-:-:S02]  /*15770*/  IADD3 R8, P2, PT, R8, UR76, RZ ;  /* 0x0000004c08087c10 */ /* 0x000fc4000ff5e0ff */
[----:B------:R-:W-:-:S03]  /*15780*/  IADD3 R9, P3, PT, R9, UR76, RZ ;  /* 0x0000004c09097c10 */ /* 0x000fc6000ff7e0ff */
[----:B------:R-:W-:Y:S01]  /*15790*/  STL [R1+0x324], R8 ;  /* 0x0003240801007387 */ /* 0x000fe20000100800 */
[----:B---3--:R-:W-:Y:S02]  /*157a0*/  IADD3.X R25, PT, PT, R25, UR12, RZ, P4, !PT ;  /* 0x0000000c19197c10 */ /* 0x008fe4000a7fe4ff */
[----:B--2---:R-:W-:-:S03]  /*157b0*/  IADD3 R10, P4, PT, R10, UR76, RZ ;  /* 0x0000004c0a0a7c10 */ /* 0x004fc6000ff9e0ff */
[----:B------:R0:W-:Y:S04]  /*157c0*/  STL [R1+0x2f8], R25 ;  /* 0x0002f81901007387 */ /* 0x0001e80000100800 */
[----:B0-----:R-:W2:Y:S01]  /*157d0*/  LDL.LU R25, [R1+0x330] ;  /* 0x0003300001197983 */ /* 0x001ea20000300800 */
[----:B----4-:R-:W-:-:S03]  /*157e0*/  IADD3.X R20, PT, PT, R20, UR12, RZ, P5, !PT ;  /* 0x0000000c14147c10 */ /* 0x010fc6000affe4ff */
[----:B------:R-:W-:Y:S04]  /*157f0*/  STL [R1+0x32c], R9 ;  /* 0x00032c0901007387 */ /* 0x000fe80000100800 */
[----:B------:R-:W3:Y:S04]  /*15800*/  LDL.LU R7, [R1+0x36c] ;  /* 0x00036c0001077983 */ /* 0x000ee80000300800 */
[----:B------:R0:W-:Y:S01]  /*15810*/  STL [R1+0x300], R20 ;  /* 0x0003001401007387 */ /* 0x0001e20000100800 */
[----:B------:R-:W-:-:S03]  /*15820*/  IADD3 R21, P5, PT, R21, UR76, RZ ;  /* 0x0000004c15157c10 */ /* 0x000fc6000ffbe0ff */
[----:B------:R-:W-:Y:S04]  /*15830*/  STL [R1+0x334], R10 ;  /* 0x0003340a01007387 */ /* 0x000fe80000100800 */
[----:B0-----:R-:W4:Y:S04]  /*15840*/  LDL.LU R20, [R1+0x338] ;  /* 0x0003380001147983 */ /* 0x001f280000300800 */
[----:B------:R0:W-:Y:S01]  /*15850*/  STL [R1+0x33c], R21 ;  /* 0x00033c1501007387 */ /* 0x0001e20000100800 */
[----:B------:R-:W-:-:S03]  /*15860*/  IADD3.X R26, PT, PT, R26, UR12, RZ, P6, !PT ;  /* 0x0000000c1a1a7c10 */ /* 0x000fc6000b7fe4ff */
[----:B0-----:R-:W4:Y:S04]  /*15870*/  LDL.LU R21, [R1+0x374] ;  /* 0x0003740001157983 */ /* 0x001f280000300800 */
[----:B------:R-:W4:Y:S04]  /*15880*/  LDL.LU R10, [R1+0x340] ;  /* 0x00034000010a7983 */ /* 0x000f280000300800 */
[----:B------:R0:W-:Y:S01]  /*15890*/  STL [R1+0x308], R26 ;  /* 0x0003081a01007387 */ /* 0x0001e20000100800 */
[----:B------:R-:W-:-:S03]  /*158a0*/  IADD3 R11, P6, PT, R11, UR76, RZ ;  /* 0x0000004c0b0b7c10 */ /* 0x000fc6000ffde0ff */
[----:B0-----:R-:W4:Y:S04]  /*158b0*/  LDL.LU R26, [R1+0x37c] ;  /* 0x00037c00011a7983 */ /* 0x001f280000300800 */
[----:B------:R-:W4:Y:S01]  /*158c0*/  LDL.LU R2, [R1+0x348] ;  /* 0x0003480001027983 */ /* 0x000f220000300800 */
[----:B------:R-:W-:-:S05]  /*158d0*/  IADD3.X R22, PT, PT, R22, UR12, RZ, P0, !PT ;  /* 0x0000000c16167c10 */ /* 0x000fca00087fe4ff */
[----:B------:R0:W-:Y:S04]  /*158e0*/  STL [R1+0x310], R22 ;  /* 0x0003101601007387 */ /* 0x0001e80000100800 */
[----:B------:R-:W-:Y:S01]  /*158f0*/  STL [R1+0x344], R11 ;  /* 0x0003440b01007387 */ /* 0x000fe20000100800 */
[----:B------:R-:W-:-:S03]  /*15900*/  IADD3 R23, P0, PT, R23, UR76, RZ ;  /* 0x0000004c17177c10 */ /* 0x000fc6000ff1e0ff */
[----:B0-----:R-:W4:Y:S04]  /*15910*/  LDL.LU R22, [R1+0x384] ;  /* 0x0003840001167983 */ /* 0x001f280000300800 */
[----:B------:R0:W-:Y:S04]  /*15920*/  STL [R1+0x34c], R23 ;  /* 0x00034c1701007387 */ /* 0x0001e80000100800 */
[----:B0-----:R-:W4:Y:S01]  /*15930*/  LDL.LU R23, [R1+0x350] ;  /* 0x0003500001177983 */ /* 0x001f220000300800 */
[----:B------:R-:W-:-:S03]  /*15940*/  IADD3.X R14, PT, PT, R14, UR12, RZ, P1, !PT ;  /* 0x0000000c0e0e7c10 */ /* 0x000fc60008ffe4ff */
        /* <DEDUP_REMOVED lines=17> */
[----:B------:R-:W4:Y:S04]  /*15a60*/  LDL.LU R9, [R1+0x370] ;  /* 0x0003700001097983 */ /* 0x000f280000300800 */
[----:B------:R0:W-:Y:S04]  /*15a70*/  STL [R1+0x364], R15 ;  /* 0x0003640f01007387 */ /* 0x0001e80000100800 */
[----:B0-----:R-:W4:Y:S04]  /*15a80*/  LDL.LU R15, [R1+0x3ac] ;  /* 0x0003ac00010f7983 */ /* 0x001f280000300800 */
[----:B------:R-:W4:Y:S01]  /*15a90*/  LDL.LU R24, [R1+0x378] ;  /* 0x0003780001187983 */ /* 0x000f220000300800 */
[----:B--2---:R-:W-:-:S05]  /*15aa0*/  IADD3.X R25, PT, PT, R25, UR12, RZ, P4, !PT ;  /* 0x0000000c19197c10 */ /* 0x004fca000a7fe4ff */
[----:B------:R0:W-:Y:S01]  /*15ab0*/  STL [R1+0x330], R25 ;  /* 0x0003301901007387 */ /* 0x0001e20000100800 */
[----:B---3--:R-:W-:-:S03]  /*15ac0*/  IADD3 R7, P4, PT, R7, UR76, RZ ;  /* 0x0000004c07077c10 */ /* 0x008fc6000ff9e0ff */
[----:B0-----:R-:W2:Y:S01]  /*15ad0*/  LDL.LU R25, [R1+0x3b4] ;  /* 0x0003b40001197983 */ /* 0x001ea20000300800 */
[----:B----4-:R-:W-:-:S05]  /*15ae0*/  IADD3.X R20, PT, PT, R20, UR12, RZ, P5, !PT ;  /* 0x0000000c14147c10 */ /* 0x010fca000affe4ff */
[----:B------:R0:W-:Y:S01]  /*15af0*/  STL [R1+0x338], R20 ;  /* 0x0003381401007387 */ /* 0x0001e20000100800 */
[----:B------:R-:W-:-:S03]  /*15b00*/  IADD3 R21, P5, PT, R21, UR76, RZ ;  /* 0x0000004c15157c10 */ /* 0x000fc6000ffbe0ff */
[----:B0-----:R-:W3:Y:S01]  /*15b10*/  LDL.LU R20, [R1+0x380] ;  /* 0x0003800001147983 */ /* 0x001ee20000300800 */
[----:B------:R-:W-:-:S03]  /*15b20*/  IADD3.X R10, PT, PT, R10, UR12, RZ, P6, !PT ;  /* 0x0000000c0a0a7c10 */ /* 0x000fc6000b7fe4ff */
[----:B------:R-:W-:Y:S04]  /*15b30*/  STL [R1+0x36c], R7 ;  /* 0x00036c0701007387 */ /* 0x000fe80000100800 */
[----:B------:R0:W-:Y:S01]  /*15b40*/  STL [R1+0x374], R21 ;  /* 0x0003741501007387 */ /* 0x0001e20000100800 */
[----:B------:R-:W-:-:S03]  /*15b50*/  IADD3 R26, P6, PT, R26, UR76, RZ ;  /* 0x0000004c1a1a7c10 */ /* 0x000fc6000ffde0ff */
[----:B0-----:R-:W4:Y:S01]  /*15b60*/  LDL.LU R21, [R1+0x3bc] ;  /* 0x0003bc0001157983 */ /* 0x001f220000300800 */
[----:B------:R-:W-:-:S03]  /*15b70*/  IADD3.X R2, PT, PT, R2, UR12, RZ, P0, !PT ;  /* 0x0000000c02027c10 */ /* 0x000fc600087fe4ff */
[----:B------:R0:W-:Y:S04]  /*15b80*/  STL [R1+0x340], R10 ;  /* 0x0003400a01007387 */ /* 0x0001e80000100800 */
[----:B0-----:R-:W4:Y:S04]  /*15b90*/  LDL.LU R10, [R1+0x388] ;  /* 0x00038800010a7983 */ /* 0x001f280000300800 */
[----:B------:R0:W-:Y:S01]  /*15ba0*/  STL [R1+0x37c], R26 ;  /* 0x00037c1a01007387 */ /* 0x0001e20000100800 */
[----:B------:R-:W-:-:S03]  /*15bb0*/  IADD3 R22, P0, PT, R22, UR76, RZ ;  /* 0x0000004c16167c10 */ /* 0x000fc6000ff1e0ff */
[----:B0-----:R-:W4:Y:S04]  /*15bc0*/  LDL.LU R26, [R1+0x3c4] ;  /* 0x0003c400011a7983 */ /* 0x001f280000300800 */
[----:B------:R0:W-:Y:S01]  /*15bd0*/  STL [R1+0x384], R22 ;  /* 0x0003841601007387 */ /* 0x0001e20000100800 */
[----:B------:R-:W-:Y:S02]  /*15be0*/  IADD3.X R23, PT, PT, R23, UR12, RZ, P1, !PT ;  /* 0x0000000c17177c10 */ /* 0x000fe40008ffe4ff */
[----:B------:R-:W-:Y:S01]  /*15bf0*/  IADD3 R11, P1, PT, R11, UR76, RZ ;  /* 0x0000004c0b0b7c10 */ /* 0x000fe2000ff3e0ff */
[----:B0-----:R-:W4:Y:S04]  /*15c00*/  LDL.LU R22, [R1+0x390] ;  /* 0x0003900001167983 */ /* 0x001f280000300800 */
[----:B------:R-:W-:Y:S04]  /*15c10*/  STL [R1+0x348], R2 ;  /* 0x0003480201007387 */ /* 0x000fe80000100800 */
[----:B------:R0:W-:Y:S01]  /*15c20*/  STL [R1+0x350], R23 ;  /* 0x0003501701007387 */ /* 0x0001e20000100800 */
[----:B------:R-:W-:-:S03]  /*15c30*/  IADD3.X R14, PT, PT, R14, UR12, RZ, P2, !PT ;  /* 0x0000000c0e0e7c10 */ /* 0x000fc600097fe4ff */
[----:B0-----:R-:W4:Y:S01]  /*15c40*/  LDL.LU R23, [R1+0x3cc] ;  /* 0x0003cc0001177983 */ /* 0x001f220000300800 */
[----:B------:R-:W-:-:S03]  /*15c50*/  IADD3 R3, P2, PT, R3, UR76, RZ ;  /* 0x0000004c03037c10 */ /* 0x000fc6000ff5e0ff */
[----:B------:R0:W-:Y:S04]  /*15c60*/  STL [R1+0x38c], R11 ;  /* 0x00038c0b01007387 */ /* 0x0001e80000100800 */
[----:B0-----:R-:W4:Y:S04]  /*15c70*/  LDL.LU R11, [R1+0x398] ;  /* 0x00039800010b7983 */ /* 0x001f280000300800 */
[----:B------:R0:W-:Y:S01]  /*15c80*/  STL [R1+0x358], R14 ;  /* 0x0003580e01007387 */ /* 0x0001e20000100800 */
[----:B------:R-:W-:-:S03]  /*15c90*/  IADD3.X R27, PT, PT, R27, UR12, RZ, P3, !PT ;  /* 0x0000000c1b1b7c10 */ /* 0x000fc60009ffe4ff */
[----:B0-----:R-:W4:Y:S04]  /*15ca0*/  LDL.LU R14, [R1+0x3d4] ;  /* 0x0003d400010e7983 */ /* 0x001f280000300800 */
        /* <DEDUP_REMOVED lines=12> */
[----:B------:R-:W-:Y:S04]  /*15d70*/  STL [R1+0x368], R8 ;  /* 0x0003680801007387 */ /* 0x000fe80000100800 */
[----:B------:R0:W-:Y:S04]  /*15d80*/  STL [R1+0x3ac], R15 ;  /* 0x0003ac0f01007387 */ /* 0x0001e80000100800 */
[----:B0-----:R-:W4:Y:S01]  /*15d90*/  LDL.LU R15, [R1+0x3e4] ;  /* 0x0003e400010f7983 */ /* 0x001f220000300800 */
[----:B------:R-:W-:-:S03]  /*15da0*/  IADD3.X R24, PT, PT, R24, UR12, RZ, P6, !PT ;  /* 0x0000000c18187c10 */ /* 0x000fc6000b7fe4ff */
[----:B------:R-:W-:Y:S04]  /*15db0*/  STL [R1+0x370], R9 ;  /* 0x0003700901007387 */ /* 0x000fe80000100800 */
[----:B------:R-:W4:Y:S01]  /*15dc0*/  LDL.LU R7, [R1+0x3b0] ;  /* 0x0003b00001077983 */ /* 0x000f220000300800 */
[----:B--2---:R-:W-:-:S05]  /*15dd0*/  IADD3 R25, P6, PT, R25, UR76, RZ ;  /* 0x0000004c19197c10 */ /* 0x004fca000ffde0ff */
[----:B------:R0:W-:Y:S04]  /*15de0*/  STL [R1+0x3b4], R25 ;  /* 0x0003b41901007387 */ /* 0x0001e80000100800 */
[----:B------:R-:W-:Y:S04]  /*15df0*/  STL [R1+0x378], R24 ;  /* 0x0003781801007387 */ /* 0x000fe80000100800 */
[----:B0-----:R-:W2:Y:S01]  /*15e00*/  LDL.LU R25, [R1+0x3ec] ;  /* 0x0003ec0001197983 */ /* 0x001ea20000300800 */
[----:B---3--:R-:W-:-:S05]  /*15e10*/  IADD3.X R20, PT, PT, R20, UR12, RZ, P0, !PT ;  /* 0x0000000c14147c10 */ /* 0x008fca00087fe4ff */
[----:B------:R0:W-:Y:S04]  /*15e20*/  STL [R1+0x380], R20 ;  /* 0x0003801401007387 */ /* 0x0001e80000100800 */
[----:B0-----:R-:W3:Y:S01]  /*15e30*/  LDL.LU R20, [R1+0x3b8] ;  /* 0x0003b80001147983 */ /* 0x001ee20000300800 */
[----:B----4-:R-:W-:-:S03]  /*15e40*/  IADD3 R21, P0, PT, R21, UR76, RZ ;  /* 0x0000004c15157c10 */ /* 0x010fc6000ff1e0ff */
[----:B------:R-:W4:Y:S04]  /*15e50*/  LDL.LU R24, [R1+0x3f4] ;  /* 0x0003f40001187983 */ /* 0x000f280000300800 */
[----:B------:R0:W-:Y:S01]  /*15e60*/  STL [R1+0x3bc], R21 ;  /* 0x0003bc1501007387 */ /* 0x0001e20000100800 */
[----:B------:R-:W-:-:S03]  /*15e70*/  IADD3.X R10, PT, PT, R10, UR12, RZ, P1, !PT ;  /* 0x0000000c0a0a7c10 */ /* 0x000fc60008ffe4ff */
[----:B0-----:R-:W4:Y:S04]  /*15e80*/  LDL.LU R21, [R1+0x3c0] ;  /* 0x0003c00001157983 */ /* 0x001f280000300800 */
[----:B------:R-:W4:Y:S01]  /*15e90*/  LDL.LU R2, [R1+0x3fc] ;  /* 0x0003fc0001027983 */ /* 0x000f220000300800 */
[----:B------:R-:W-:-:S05]  /*15ea0*/  IADD3 R26, P1, PT, R26, UR76, RZ ;  /* 0x0000004c1a1a7c10 */ /* 0x000fca000ff3e0ff */
[----:B------:R0:W-:Y:S04]  /*15eb0*/  STL [R1+0x3c4], R26 ;  /* 0x0003c41a01007387 */ /* 0x0001e80000100800 */
[----:B------:R-:W-:Y:S01]  /*15ec0*/  STL [R1+0x388], R10 ;  /* 0x0003880a01007387 */ /* 0x000fe20000100800 */
[----:B------:R-:W-:-:S03]  /*15ed0*/  IADD3.X R22, PT, PT, R22, UR12, RZ, P2, !PT ;  /* 0x0000000c16167c10 */ /* 0x000fc600097fe4ff */
[----:B0-----:R-:W4:Y:S04]  /*15ee0*/  LDL.LU R26, [R1+0x3c8] ;  /* 0x0003c800011a7983 */ /* 0x001f280000300800 */
[----:B------:R0:W-:Y:S04]  /*15ef0*/  STL [R1+0x390], R22 ;  /* 0x0003901601007387 */ /* 0x0001e80000100800 */
[----:B0-----:R-:W4:Y:S01]  /*15f00*/  LDL.LU R22, [R1+0x404] ;  /* 0x0004040001167983 */ /* 0x001f220000300800 */
[----:B------:R-:W-:-:S03]  /*15f10*/  IADD3 R23, P2, PT, R23, UR76, RZ ;  /* 0x0000004c17177c10 */ /* 0x000fc6000ff5e0ff */
        /* <DEDUP_REMOVED lines=17> */
[----:B------:R-:W4:Y:S04]  /*16030*/  LDL.LU R9, [R1+0x424] ;  /* 0x0004240001097983 */ /* 0x000f280000300800 */
[----:B------:R0:W-:Y:S01]  /*16040*/  STL [R1+0x3a8], R12 ;  /* 0x0003a80c01007387 */ /* 0x0001e20000100800 */
[----:B------:R-:W-:-:S03]  /*16050*/  IADD3 R15, P5, PT, R15, UR76, RZ ;  /* 0x0000004c0f0f7c10 */ /* 0x000fc6000ffbe0ff */
[----:B0-----:R-:W4:Y:S04]  /*16060*/  LDL.LU R12, [R1+0x3f0] ;  /* 0x0003f000010c7983 */ /* 0x001f280000300800 */
[----:B------:R-:W4:Y:S04]  /*16070*/  LDL.LU R11, [R1+0x42c] ;  /* 0x00042c00010b7983 */ /* 0x000f280000300800 */
[----:B------:R0:W-:Y:S04]  /*16080*/  STL [R1+0x3e4], R15 ;  /* 0x0003e40f01007387 */ /* 0x0001e80000100800 */
[----:B0-----:R-:W4:Y:S01]  /*16090*/  LDL.LU R15, [R1+0x3f8] ;  /* 0x0003f800010f7983 */ /* 0x001f220000300800 */
[----:B------:R-:W-:-:S02]  /*160a0*/  IADD3.X R7, PT, PT, R7, UR12, RZ, P6, !PT ;  /* 0x0000000c07077c10 */ /* 0x000fc4000b7fe4ff */
[----:B--2---:R-:W-:-:S05]  /*160b0*/  IADD3 R25, P6, PT, R25, UR76, RZ ;  /* 0x0000004c19197c10 */ /* 0x004fca000ffde0ff */
[----:B------:R0:W-:Y:S04]  /*160c0*/  STL [R1+0x3ec], R25 ;  /* 0x0003ec1901007387 */ /* 0x0001e80000100800 */
[----:B0-----:R-:W2:Y:S01]  /*160d0*/  LDL.LU R25, [R1+0x434] ;  /* 0x0004340001197983 */ /* 0x001ea20000300800 */
[----:B---3--:R-:W-:-:S03]  /*160e0*/  IADD3.X R20, PT, PT, R20, UR12, RZ, P0, !PT ;  /* 0x0000000c14147c10 */ /* 0x008fc600087fe4ff */
[----:B------:R-:W-:Y:S01]  /*160f0*/  STL [R1+0x3b0], R7 ;  /* 0x0003b00701007387 */ /* 0x000fe20000100800 */
[----:B----4-:R-:W-:-:S03]  /*16100*/  IADD3 R24, P0, PT, R24, UR76, RZ ;  /* 0x0000004c18187c10 */ /* 0x010fc6000ff1e0ff */
[----:B------:R0:W-:Y:S04]  /*16110*/  STL [R1+0x3b8], R20 ;  /* 0x0003b81401007387 */ /* 0x0001e80000100800 */
[----:B0-----:R-:W3:Y:S01]  /*16120*/  LDL.LU R20, [R1+0x400] ;  /* 0x0004000001147983 */ /* 0x001ee20000300800 */
[----:B------:R-:W-:-:S03]  /*16130*/  IADD3.X R21, PT, PT, R21, UR12, RZ, P1, !PT ;  /* 0x0000000c15157c10 */ /* 0x000fc60008ffe4ff */
[----:B------:R0:W-:Y:S01]  /*16140*/  STL [R1+0x3f4], R24 ;  /* 0x0003f41801007387 */ /* 0x0001e20000100800 */
[----:B------:R-:W-:-:S03]  /*16150*/  IADD3 R2, P1, PT, R2, UR76, RZ ;  /* 0x0000004c02027c10 */ /* 0x000fc6000ff3e0ff */
[----:B0-----:R-:W4:Y:S04]  /*16160*/  LDL.LU R24, [R1+0x43c] ;  /* 0x00043c0001187983 */ /* 0x001f280000300800 */
[----:B------:R0:W-:Y:S04]  /*16170*/  STL [R1+0x3c0], R21 ;  /* 0x0003c01501007387 */ /* 0x0001e80000100800 */
[----:B0-----:R-:W4:Y:S01]  /*16180*/  LDL.LU R21, [R1+0x408] ;  /* 0x0004080001157983 */ /* 0x001f220000300800 */
[----:B------:R-:W-:-:S05]  /*16190*/  IADD3.X R26, PT, PT, R26, UR12, RZ, P2, !PT ;  /* 0x0000000c1a1a7c10 */ /* 0x000fca00097fe4ff */
[----:B------:R0:W-:Y:S01]  /*161a0*/  STL [R1+0x3c8], R26 ;  /* 0x0003c81a01007387 */ /* 0x0001e20000100800 */
[----:B------:R-:W-:-:S03]  /*161b0*/  IADD3 R22, P2, PT, R22, UR76, RZ ;  /* 0x0000004c16167c10 */ /* 0x000fc6000ff5e0ff */
[----:B0-----:R-:W4:Y:S01]  /*161c0*/  LDL.LU R26, [R1+0x444] ;  /* 0x00044400011a7983 */ /* 0x001f220000300800 */
        /* <DEDUP_REMOVED lines=12> */
[----:B------:R-:W-:-:S03]  /*16290*/  IADD3.X R27, PT, PT, R27, UR12, RZ, P5, !PT ;  /* 0x0000000c1b1b7c10 */ /* 0x000fc6000affe4ff */
[----:B0-----:R-:W4:Y:S01]  /*162a0*/  LDL.LU R14, [R1+0x454] ;  /* 0x00045400010e7983 */ /* 0x001f220000300800 */
[----:B------:R-:W-:-:S03]  /*162b0*/  IADD3 R8, P5, PT, R8, UR76, RZ ;  /* 0x0000004c08087c10 */ /* 0x000fc6000ffbe0ff */
[----:B------:R-:W-:Y:S04]  /*162c0*/  STL [R1+0x3d8], R3 ;  /* 0x0003d80301007387 */ /* 0x000fe80000100800 */
[----:B------:R0:W-:Y:S01]  /*162d0*/  STL [R1+0x3e0], R27 ;  /* 0x0003e01b01007387 */ /* 0x0001e20000100800 */
[----:B------:R-:W-:-:S03]  /*162e0*/  IADD3.X R13, PT, PT, R13, UR12, RZ, P6, !PT ;  /* 0x0000000c0d0d7c10 */ /* 0x000fc6000b7fe4ff */
[----:B0-----:R-:W4:Y:S01]  /*162f0*/  LDL.LU R27, [R1+0x420] ;  /* 0x00042000011b7983 */ /* 0x001f220000300800 */
[----:B------:R-:W-:-:S03]  /*16300*/  IADD3 R9, P6, PT, R9, UR76, RZ ;  /* 0x0000004c09097c10 */ /* 0x000fc6000ffde0ff */
[----:B------:R0:W-:Y:S04]  /*16310*/  STL [R1+0x3e8], R13 ;  /* 0x0003e80d01007387 */ /* 0x0001e80000100800 */
[----:B0-----:R-:W4:Y:S01]  /*16320*/  LDL.LU R13, [R1+0x45c] ;  /* 0x00045c00010d7983 */ /* 0x001f220000300800 */
[----:B------:R-:W-:-:S03]  /*16330*/  IADD3.X R12, PT, PT, R12, UR12, RZ, P0, !PT ;  /* 0x0000000c0c0c7c10 */ /* 0x000fc600087fe4ff */
[----:B------:R-:W-:Y:S01]  /*16340*/  STL [R1+0x41c], R8 ;  /* 0x00041c0801007387 */ /* 0x000fe20000100800 */
[----:B------:R-:W-:-:S03]  /*16350*/  IADD3 R11, P0, PT, R11, UR76, RZ ;  /* 0x0000004c0b0b7c10 */ /* 0x000fc6000ff1e0ff */
[----:B------:R0:W-:Y:S04]  /*16360*/  STL [R1+0x3f0], R12 ;  /* 0x0003f00c01007387 */ /* 0x0001e80000100800 */
[----:B0-----:R-:W4:Y:S01]  /*16370*/  LDL.LU R12, [R1+0x428] ;  /* 0x00042800010c7983 */ /* 0x001f220000300800 */
[----:B------:R-:W-:-:S03]  /*16380*/  IADD3.X R15, PT, PT, R15, UR12, RZ, P1, !PT ;  /* 0x0000000c0f0f7c10 */ /* 0x000fc60008ffe4ff */
[----:B------:R-:W-:Y:S04]  /*16390*/  STL [R1+0x424], R9 ;  /* 0x0004240901007387 */ /* 0x000fe80000100800 */
[----:B------:R-:W4:Y:S04]  /*163a0*/  LDL.LU R7, [R1+0x464] ;  /* 0x0004640001077983 */ /* 0x000f280000300800 */
[----:B------:R0:W-:Y:S04]  /*163b0*/  STL [R1+0x3f8], R15 ;  /* 0x0003f80f01007387 */ /* 0x0001e80000100800 */
[----:B------:R-:W-:Y:S04]  /*163c0*/  STL [R1+0x42c], R11 ;  /* 0x00042c0b01007387 */ /* 0x000fe80000100800 */
[----:B0-----:R-:W4:Y:S01]  /*163d0*/  LDL.LU R15, [R1+0x430] ;  /* 0x00043000010f7983 */ /* 0x001f220000300800 */
[----:B--2---:R-:W-:-:S05]  /*163e0*/  IADD3 R25, P1, PT, R25, UR76, RZ ;  /* 0x0000004c19197c10 */ /* 0x004fca000ff3e0ff */
[----:B------:R0:W-:Y:S04]  /*163f0*/  STL [R1+0x434], R25 ;  /* 0x0004341901007387 */ /* 0x0001e80000100800 */
[----:B0-----:R-:W2:Y:S04]  /*16400*/  LDL.LU R25, [R1+0x46c] ;  /* 0x00046c0001197983 */ /* 0x001ea80000300800 */
[----:B------:R-:W2:Y:S01]  /*16410*/  LDL.LU R11, [R1+0x438] ;  /* 0x00043800010b7983 */ /* 0x000ea20000300800 */
[----:B---3--:R-:W-:-:S05]  /*16420*/  IADD3.X R20, PT, PT, R20, UR12, RZ, P2, !PT ;  /* 0x0000000c14147c10 */ /* 0x008fca00097fe4ff */
[----:B------:R0:W-:Y:S01]  /*16430*/  STL [R1+0x400], R20 ;  /* 0x0004001401007387 */ /* 0x0001e20000100800 */
[----:B----4-:R-:W-:-:S03]  /*16440*/  IADD3 R24, P2, PT, R24, UR76, RZ ;  /* 0x0000004c18187c10 */ /* 0x010fc6000ff5e0ff */
[----:B0-----:R-:W3:Y:S04]  /*16450*/  LDL.LU R20, [R1+0x474] ;  /* 0x0004740001147983 */ /* 0x001ee80000300800 */
[----:B------:R-:W4:Y:S01]  /*16460*/  LDL.LU R2, [R1+0x440] ;  /* 0x0004400001027983 */ /* 0x000f220000300800 */
[----:B------:R-:W-:-:S05]  /*16470*/  IADD3.X R21, PT, PT, R21, UR12, RZ, P3, !PT ;  /* 0x0000000c15157c10 */ /* 0x000fca0009ffe4ff */
[----:B------:R0:W-:Y:S04]  /*16480*/  STL [R1+0x408], R21 ;  /* 0x0004081501007387 */ /* 0x0001e80000100800 */
[----:B------:R-:W-:Y:S04]  /*16490*/  STL [R1+0x43c], R24 ;  /* 0x00043c1801007387 */ /* 0x000fe80000100800 */
[----:B0-----:R-:W4:Y:S01]  /*164a0*/  LDL.LU R21, [R1+0x47c] ;  /* 0x00047c0001157983 */ /* 0x001f220000300800 */
[----:B------:R-:W-:-:S05]  /*164b0*/  IADD3 R26, P3, PT, R26, UR76, RZ ;  /* 0x0000004c1a1a7c10 */ /* 0x000fca000ff7e0ff */
        /* <DEDUP_REMOVED lines=21> */
[----:B------:R0:W-:Y:S01]  /*16610*/  STL [R1+0x45c], R13 ;  /* 0x00045c0d01007387 */ /* 0x0001e20000100800 */
[----:B------:R-:W-:-:S03]  /*16620*/  IADD3.X R12, PT, PT, R12, UR12, RZ, P0, !PT ;  /* 0x0000000c0c0c7c10 */ /* 0x000fc600087fe4ff */
[----:B0-----:R-:W4:Y:S04]  /*16630*/  LDL.LU R13, [R1+0x4a4] ;  /* 0x0004a400010d7983 */ /* 0x001f280000300800 */
[----:B------:R-:W4:Y:S04]  /*16640*/  LDL.LU R10, [R1+0x470] ;  /* 0x00047000010a7983 */ /* 0x000f280000300800 */
[----:B------:R0:W-:Y:S04]  /*16650*/  STL [R1+0x428], R12 ;  /* 0x0004280c01007387 */ /* 0x0001e80000100800 */
[----:B0-----:R-:W4:Y:S01]  /*16660*/  LDL.LU R12, [R1+0x4ac] ;  /* 0x0004ac00010c7983 */ /* 0x001f220000300800 */
[----:B------:R-:W-:-:S05]  /*16670*/  IADD3.X R15, PT, PT, R15, UR12, RZ, P1, !PT ;  /* 0x0000000c0f0f7c10 */ /* 0x000fca0008ffe4ff */
[----:B------:R0:W-:Y:S04]  /*16680*/  STL [R1+0x430], R15 ;  /* 0x0004300f01007387 */ /* 0x0001e80000100800 */
[----:B0-----:R-:W4:Y:S01]  /*16690*/  LDL.LU R15, [R1+0x478] ;  /* 0x00047800010f7983 */ /* 0x001f220000300800 */
[----:B------:R-:W-:-:S05]  /*166a0*/  IADD3 R7, P0, PT, R7, UR76, RZ ;  /* 0x0000004c07077c10 */ /* 0x000fca000ff1e0ff */
[----:B------:R-:W-:Y:S01]  /*166b0*/  STL [R1+0x464], R7 ;  /* 0x0004640701007387 */ /* 0x000fe20000100800 */
[----:B--2---:R-:W-:Y:S02]  /*166c0*/  IADD3 R25, P1, PT, R25, UR76, RZ ;  /* 0x0000004c19197c10 */ /* 0x004fe4000ff3e0ff */
[----:B------:R-:W-:-:S03]  /*166d0*/  IADD3.X R11, PT, PT, R11, UR12, RZ, P2, !PT ;  /* 0x0000000c0b0b7c10 */ /* 0x000fc600097fe4ff */
[----:B------:R0:W-:Y:S04]  /*166e0*/  STL [R1+0x46c], R25 ;  /* 0x00046c1901007387 */ /* 0x0001e80000100800 */
[----:B0-----:R-:W2:Y:S04]  /*166f0*/  LDL.LU R25, [R1+0x4b4] ;  /* 0x0004b40001197983 */ /* 0x001ea80000300800 */
[----:B------:R0:W-:Y:S01]  /*16700*/  STL [R1+0x438], R11 ;  /* 0x0004380b01007387 */ /* 0x0001e20000100800 */
[----:B---3--:R-:W-:Y:S02]  /*16710*/  IADD3 R20, P2, PT, R20, UR76, RZ ;  /* 0x0000004c14147c10 */ /* 0x008fe4000ff5e0ff */
[----:B----4-:R-:W-:Y:S01]  /*16720*/  IADD3.X R2, PT, PT, R2, UR12, RZ, P3, !PT ;  /* 0x0000000c02027c10 */ /* 0x010fe20009ffe4ff */
[----:B0-----:R-:W3:Y:S04]  /*16730*/  LDL.LU R11, [R1+0x480] ;  /* 0x00048000010b7983 */ /* 0x001ee80000300800 */
[----:B------:R0:W-:Y:S04]  /*16740*/  STL [R1+0x474], R20 ;  /* 0x0004741401007387 */ /* 0x0001e80000100800 */
[----:B0-----:R-:W4:Y:S01]  /*16750*/  LDL.LU R20, [R1+0x4bc] ;  /* 0x0004bc0001147983 */ /* 0x001f220000300800 */
[----:B------:R-:W-:-:S05]  /*16760*/  IADD3 R21, P3, PT, R21, UR76, RZ ;  /* 0x0000004c15157c10 */ /* 0x000fca000ff7e0ff */
        /* <DEDUP_REMOVED lines=24> */
[----:B0-----:R-:W4:Y:S01]  /*168f0*/  LDL.LU R27, [R1+0x4a0] ;  /* 0x0004a000011b7983 */ /* 0x001f220000300800 */
[----:B------:R-:W-:-:S03]  /*16900*/  IADD3 R13, P1, PT, R13, UR76, RZ ;  /* 0x0000004c0d0d7c10 */ /* 0x000fc6000ff3e0ff */
[----:B------:R-:W-:Y:S01]  /*16910*/  STL [R1+0x460], R8 ;  /* 0x0004600801007387 */ /* 0x000fe20000100800 */
[----:B------:R-:W-:-:S03]  /*16920*/  IADD3.X R10, PT, PT, R10, UR12, RZ, P2, !PT ;  /* 0x0000000c0a0a7c10 */ /* 0x000fc600097fe4ff */
[----:B------:R0:W-:Y:S04]  /*16930*/  STL [R1+0x4a4], R13 ;  /* 0x0004a40d01007387 */ /* 0x0001e80000100800 */
[----:B0-----:R-:W4:Y:S01]  /*16940*/  LDL.LU R13, [R1+0x4dc] ;  /* 0x0004dc00010d7983 */ /* 0x001f220000300800 */
[----:B------:R-:W-:-:S03]  /*16950*/  IADD3 R12, P2, PT, R12, UR76, RZ ;  /* 0x0000004c0c0c7c10 */ /* 0x000fc6000ff5e0ff */
[----:B------:R-:W-:Y:S04]  /*16960*/  STL [R1+0x468], R9 ;  /* 0x0004680901007387 */ /* 0x000fe80000100800 */
[----:B------:R0:W-:Y:S04]  /*16970*/  STL [R1+0x4ac], R12 ;  /* 0x0004ac0c01007387 */ /* 0x0001e80000100800 */
[----:B0-----:R-:W4:Y:S01]  /*16980*/  LDL.LU R12, [R1+0x4a8] ;  /* 0x0004a800010c7983 */ /* 0x001f220000300800 */
[----:B------:R-:W-:-:S03]  /*16990*/  IADD3.X R15, PT, PT, R15, UR12, RZ, P3, !PT ;  /* 0x0000000c0f0f7c10 */ /* 0x000fc60009ffe4ff */
[----:B------:R-:W-:Y:S04]  /*169a0*/  STL [R1+0x470], R10 ;  /* 0x0004700a01007387 */ /* 0x000fe80000100800 */
[----:B------:R0:W-:Y:S04]  /*169b0*/  STL [R1+0x478], R15 ;  /* 0x0004780f01007387 */ /* 0x0001e80000100800 */
[----:B0-----:R-:W4:Y:S01]  /*169c0*/  LDL.LU R15, [R1+0x4e4] ;  /* 0x0004e400010f7983 */ /* 0x001f220000300800 */
[----:B--2---:R-:W-:-:S05]  /*169d0*/  IADD3 R25, P3, PT, R25, UR76, RZ ;  /* 0x0000004c19197c10 */ /* 0x004fca000ff7e0ff */
[----:B------:R0:W-:Y:S01]  /*169e0*/  STL [R1+0x4b4], R25 ;  /* 0x0004b41901007387 */ /* 0x0001e20000100800 */
[----:B---3--:R-:W-:-:S03]  /*169f0*/  IADD3.X R11, PT, PT, R11, UR12, RZ, P4, !PT ;  /* 0x0000000c0b0b7c10 */ /* 0x008fc6000a7fe4ff */
[----:B0-----:R-:W2:Y:S01]  /*16a00*/  LDL.LU R25, [R1+0x4b0] ;  /* 0x0004b00001197983 */ /* 0x001ea20000300800 */
[----:B----4-:R-:W-:-:S05]  /*16a10*/  IADD3 R20, P4, PT, R20, UR76, RZ ;  /* 0x0000004c14147c10 */ /* 0x010fca000ff9e0ff */
[----:B------:R0:W-:Y:S04]  /*16a20*/  STL [R1+0x4bc], R20 ;  /* 0x0004bc1401007387 */ /* 0x0001e80000100800 */
[----:B0-----:R-:W3:Y:S01]  /*16a30*/  LDL.LU R20, [R1+0x4ec] ;  /* 0x0004ec0001147983 */ /* 0x001ee20000300800 */
[----:B------:R-:W-:-:S03]  /*16a40*/  IADD3.X R21, PT, PT, R21, UR12, RZ, P5, !PT ;  /* 0x0000000c15157c10 */ /* 0x000fc6000affe4ff */
[----:B------:R-:W-:Y:S04]  /*16a50*/  STL [R1+0x480], R11 ;  /* 0x0004800b01007387 */ /* 0x000fe80000100800 */
[----:B------:R0:W-:Y:S04]  /*16a60*/  STL [R1+0x488], R21 ;  /* 0x0004881501007387 */ /* 0x0001e80000100800 */
[----:B0-----:R-:W4:Y:S01]  /*16a70*/  LDL.LU R21, [R1+0x4b8] ;  /* 0x0004b80001157983 */ /* 0x001f220000300800 */
[----:B------:R-:W-:-:S05]  /*16a80*/  IADD3 R26, P5, PT, R26, UR76, RZ ;  /* 0x0000004c1a1a7c10 */ /* 0x000fca000ffbe0ff */
[----:B------:R0:W-:Y:S01]  /*16a90*/  STL [R1+0x4c4], R26 ;  /* 0x0004c41a01007387 */ /* 0x0001e20000100800 */
[----:B------:R-:W-:-:S03]  /*16aa0*/  IADD3.X R24, PT, PT, R24, UR12, RZ, P6, !PT ;  /* 0x0000000c18187c10 */ /* 0x000fc6000b7fe4ff */
[----:B0-----:R-:W4:Y:S01]  /*16ab0*/  LDL.LU R26, [R1+0x4f4] ;  /* 0x0004f400011a7983 */ /* 0x001f220000300800 */
[----:B------:R-:W-:-:S05]  /*16ac0*/  IADD3 R22, P6, PT, R22, UR76, RZ ;  /* 0x0000004c16167c10 */ /* 0x000fca000ffde0ff */
[----:B------:R0:W-:Y:S04]  /*16ad0*/  STL [R1+0x4cc], R22 ;  /* 0x0004cc1601007387 */ /* 0x0001e80000100800 */
[----:B0-----:R-:W4:Y:S01]  /*16ae0*/  LDL.LU R22, [R1+0x4c0] ;  /* 0x0004c00001167983 */ /* 0x001f220000300800 */
[----:B------:R-:W-:-:S03]  /*16af0*/  IADD3.X R23, PT, PT, R23, UR12, RZ, P0, !PT ;  /* 0x0000000c17177c10 */ /* 0x000fc600087fe4ff */
[----:B------:R-:W-:Y:S04]  /*16b00*/  STL [R1+0x490], R24 ;  /* 0x0004901801007387 */ /* 0x000fe80000100800 */
[----:B------:R0:W-:Y:S04]  /*16b10*/  STL [R1+0x498], R23 ;  /* 0x0004981701007387 */ /* 0x0001e80000100800 */
[----:B0-----:R-:W4:Y:S01]  /*16b20*/  LDL.LU R23, [R1+0x4fc] ;  /* 0x0004fc0001177983 */ /* 0x001f220000300800 */
[----:B------:R-:W-:-:S05]  /*16b30*/  IADD3 R14, P0, PT, R14, UR76, RZ ;  /* 0x0000004c0e0e7c10 */ /* 0x000fca000ff1e0ff */
[----:B------:R0:W-:Y:S01]  /*16b40*/  STL [R1+0x4d4], R14 ;  /* 0x0004d40e01007387 */ /* 0x0001e20000100800 */
[----:B------:R-:W-:-:S03]  /*16b50*/  IADD3.X R27, PT, PT, R27, UR12, RZ, P1, !PT ;  /* 0x0000000c1b1b7c10 */ /* 0x000fc60008ffe4ff */
[----:B0-----:R-:W4:Y:S04]  /*16b60*/  LDL.LU R14, [R1+0x4c8] ;  /* 0x0004c800010e7983 */ /* 0x001f280000300800 */
[----:B------:R0:W-:Y:S04]  /*16b70*/  STL [R1+0x4a0], R27 ;  /* 0x0004a01b01007387 */ /* 0x0001e80000100800 */
[----:B0-----:R-:W4:Y:S01]  /*16b80*/  LDL.LU R27, [R1+0x504] ;  /* 0x00050400011b7983 */ /* 0x001f220000300800 */
[----:B------:R-:W-:-:S05]  /*16b90*/  IADD3 R13, P1, PT, R13, UR76, RZ ;  /* 0x0000004c0d0d7c10 */ /* 0x000fca000ff3e0ff */
[----:B------:R0:W-:Y:S04]  /*16ba0*/  STL [R1+0x4dc], R13 ;  /* 0x0004dc0d01007387 */ /* 0x0001e80000100800 */
[----:B0-----:R-:W4:Y:S01]  /*16bb0*/  LDL.LU R13, [R1+0x4d0] ;  /* 0x0004d000010d7983 */ /* 0x001f220000300800 */
[----:B------:R-:W-:-:S05]  /*16bc0*/  IADD3.X R12, PT, PT, R12, UR12, RZ, P2, !PT ;  /* 0x0000000c0c0c7c10 */ /* 0x000fca00097fe4ff */
[----:B------:R0:W-:Y:S04]  /*16bd0*/  STL [R1+0x4a8], R12 ;  /* 0x0004a80c01007387 */ /* 0x0001e80000100800 */
[----:B0-----:R-:W4:Y:S01]  /*16be0*/  LDL.LU R12, [R1+0x50c] ;  /* 0x00050c00010c7983 */ /* 0x001f220000300800 */
[----:B------:R-:W-:-:S05]  /*16bf0*/  IADD3 R15, P2, PT, R15, UR76, RZ ;  /* 0x0000004c0f0f7c10 */ /* 0x000fca000ff5e0ff */
[----:B------:R0:W-:Y:S04]  /*16c00*/  STL [R1+0x4e4], R15 ;  /* 0x0004e40f01007387 */ /* 0x0001e80000100800 */
[----:B0-----:R-:W4:Y:S01]  /*16c10*/  LDL.LU R15, [R1+0x4d8] ;  /* 0x0004d800010f7983 */ /* 0x001f220000300800 */
[----:B--2---:R-:W-:-:S05]  /*16c20*/  IADD3.X R25, PT, PT, R25, UR12, RZ, P3, !PT ;  /* 0x0000000c19197c10 */ /* 0x004fca0009ffe4ff */
[----:B------:R0:W-:Y:S04]  /*16c30*/  STL [R1+0x4b0], R25 ;  /* 0x0004b01901007387 */ /* 0x0001e80000100800 */
[----:B0-----:R-:W2:Y:S01]  /*16c40*/  LDL.LU R25, [R1+0x514] ;  /* 0x0005140001197983 */ /* 0x001ea20000300800 */
[----:B---3--:R-:W-:-:S05]  /*16c50*/  IADD3 R20, P3, PT, R20, UR76, RZ ;  /* 0x0000004c14147c10 */ /* 0x008fca000ff7e0ff */
[----:B------:R0:W-:Y:S04]  /*16c60*/  STL [R1+0x4ec], R20 ;  /* 0x0004ec1401007387 */ /* 0x0001e80000100800 */
[----:B0-----:R-:W3:Y:S01]  /*16c70*/  LDL.LU R20, [R1+0x4e0] ;  /* 0x0004e00001147983 */ /* 0x001ee20000300800 */
[----:B----4-:R-:W-:-:S05]  /*16c80*/  IADD3.X R21, PT, PT, R21, UR12, RZ, P4, !PT ;  /* 0x0000000c15157c10 */ /* 0x010fca000a7fe4ff */
        /* <DEDUP_REMOVED lines=11> */
[----:B------:R-:W-:-:S05]  /*16d40*/  IADD3.X R14, PT, PT, R14, UR12, RZ, P6, !PT ;  /* 0x0000000c0e0e7c10 */ /* 0x000fca000b7fe4ff */
[----:B------:R0:W-:Y:S01]  /*16d50*/  STL [R1+0x4c8], R14 ;  /* 0x0004c80e01007387 */ /* 0x0001e20000100800 */
[----:B------:R-:W-:-:S03]  /*16d60*/  IADD3 R27, P6, PT, R27, UR76, RZ ;  /* 0x0000004c1b1b7c10 */ /* 0x000fc6000ffde0ff */
[----:B0-----:R-:W4:Y:S04]  /*16d70*/  LDL.LU R14, [R1+0x52c] ;  /* 0x00052c00010e7983 */ /* 0x001f280000300800 */
        /* <DEDUP_REMOVED lines=11> */
[----:B--2---:R-:W-:Y:S02]  /*16e30*/  IADD3 R25, P1, PT, R25, UR76, RZ ;  /* 0x0000004c19197c10 */ /* 0x004fe4000ff3e0ff */
[----:B---3--:R-:W-:-:S05]  /*16e40*/  IADD3.X R20, PT, PT, R20, UR12, RZ, P2, !PT ;  /* 0x0000000c14147c10 */ /* 0x008fca00097fe4ff */
[----:B------:R0:W-:Y:S04]  /*16e50*/  STL [R1+0x4e0], R20 ;  /* 0x0004e01401007387 */ /* 0x0001e80000100800 */
[----:B------:R-:W-:Y:S04]  /*16e60*/  STL [R1+0x514], R25 ;  /* 0x0005141901007387 */ /* 0x000fe80000100800 */
[----:B0-----:R-:W2:Y:S01]  /*16e70*/  LDL.LU R20, [R1+0x508] ;  /* 0x0005080001147983 */ /* 0x001ea20000300800 */
[----:B----4-:R-:W-:-:S05]  /*16e80*/  IADD3 R21, P2, PT, R21, UR76, RZ ;  /* 0x0000004c15157c10 */ /* 0x010fca000ff5e0ff */
[----:B------:R0:W-:Y:S04]  /*16e90*/  STL [R1+0x51c], R21 ;  /* 0x00051c1501007387 */ /* 0x0001e80000100800 */
[----:B0-----:R-:W3:Y:S01]  /*16ea0*/  LDL.LU R21, [R1+0x544] ;  /* 0x0005440001157983 */ /* 0x001ee20000300800 */
[----:B------:R-:W-:-:S03]  /*16eb0*/  IADD3.X R26, PT, PT, R26, UR12, RZ, P3, !PT ;  /* 0x0000000c1a1a7c10 */ /* 0x000fc60009ffe4ff */
[----:B------:R-:W4:Y:S04]  /*16ec0*/  LDL.LU R11, [R1+0x510] ;  /* 0x00051000010b7983 */ /* 0x000f280000300800 */
[----:B------:R-:W-:Y:S01]  /*16ed0*/  STL [R1+0x4e8], R26 ;  /* 0x0004e81a01007387 */ /* 0x000fe20000100800 */
[----:B------:R-:W-:-:S05]  /*16ee0*/  IADD3 R22, P3, PT, R22, UR76, RZ ;  /* 0x0000004c16167c10 */ /* 0x000fca000ff7e0ff */
[----:B------:R0:W-:Y:S04]  /*16ef0*/  STL [R1+0x524], R22 ;  /* 0x0005241601007387 */ /* 0x0001e80000100800 */
[----:B0-----:R-:W4:Y:S01]  /*16f00*/  LDL.LU R22, [R1+0x54c] ;  /* 0x00054c0001167983 */ /* 0x001f220000300800 */
[----:B------:R-:W-:-:S05]  /*16f10*/  IADD3.X R23, PT, PT, R23, UR12, RZ, P4, !PT ;  /* 0x0000000c17177c10 */ /* 0x000fca000a7fe4ff */
        /* <DEDUP_REMOVED lines=17> */
[----:B------:R0:W-:Y:S04]  /*17030*/  STL [R1+0x53c], R15 ;  /* 0x00053c0f01007387 */ /* 0x0001e80000100800 */
[----:B0-----:R-:W4:Y:S04]  /*17040*/  LDL.LU R15, [R1+0x56c] ;  /* 0x00056c00010f7983 */ /* 0x001f280000300800 */
[----:B------:R-:W4:Y:S01]  /*17050*/  LDL.LU R27, [R1+0x538] ;  /* 0x00053800011b7983 */ /* 0x000f220000300800 */
[----:B--2---:R-:W-:-:S05]  /*17060*/  IADD3.X R20, PT, PT, R20, UR12, RZ, P0, !PT ;  /* 0x0000000c14147c10 */ /* 0x004fca00087fe4ff */
[----:B------:R0:W-:Y:S04]  /*17070*/  STL [R1+0x508], R20 ;  /* 0x0005081401007387 */ /* 0x0001e80000100800 */
[----:B0-----:R-:W2:Y:S01]  /*17080*/  LDL.LU R20, [R1+0x574] ;  /* 0x0005740001147983 */ /* 0x001ea20000300800 */
[----:B---3--:R-:W-:Y:S02]  /*17090*/  IADD3 R21, P0, PT, R21, UR76, RZ ;  /* 0x0000004c15157c10 */ /* 0x008fe4000ff1e0ff */
[----:B----4-:R-:W-:-:S03]  /*170a0*/  IADD3.X R11, PT, PT, R11, UR12, RZ, P1, !PT ;  /* 0x0000000c0b0b7c10 */ /* 0x010fc60008ffe4ff */
[----:B------:R0:W-:Y:S04]  /*170b0*/  STL [R1+0x544], R21 ;  /* 0x0005441501007387 */ /* 0x0001e80000100800 */
[----:B0-----:R-:W3:Y:S01]  /*170c0*/  LDL.LU R21, [R1+0x540] ;  /* 0x0005400001157983 */ /* 0x001ee20000300800 */
[----:B------:R-:W-:-:S05]  /*170d0*/  IADD3 R22, P1, PT, R22, UR76, RZ ;  /* 0x0000004c16167c10 */ /* 0x000fca000ff3e0ff */
[----:B------:R0:W-:Y:S04]  /*170e0*/  STL [R1+0x54c], R22 ;  /* 0x00054c1601007387 */ /* 0x0001e80000100800 */
[----:B------:R-:W-:Y:S04]  /*170f0*/  STL [R1+0x510], R11 ;  /* 0x0005100b01007387 */ /* 0x000fe80000100800 */
[----:B0-----:R-:W4:Y:S01]  /*17100*/  LDL.LU R22, [R1+0x57c] ;  /* 0x00057c0001167983 */ /* 0x001f220000300800 */
[----:B------:R-:W-:Y:S02]  /*17110*/  IADD3.X R23, PT, PT, R23, UR12, RZ, P2, !PT ;  /* 0x0000000c17177c10 */ /* 0x000fe400097fe4ff */
[----:B------:R-:W-:-:S03]  /*17120*/  IADD3 R24, P2, PT, R24, UR76, RZ ;  /* 0x0000004c18187c10 */ /* 0x000fc6000ff5e0ff */
[----:B------:R0:W-:Y:S04]  /*17130*/  STL [R1+0x518], R23 ;  /* 0x0005181701007387 */ /* 0x0001e80000100800 */
[----:B0-----:R-:W4:Y:S01]  /*17140*/  LDL.LU R23, [R1+0x548] ;  /* 0x0005480001177983 */ /* 0x001f220000300800 */
[----:B------:R-:W-:Y:S02]  /*17150*/  IADD3.X R14, PT, PT, R14, UR12, RZ, P3, !PT ;  /* 0x0000000c0e0e7c10 */ /* 0x000fe40009ffe4ff */
[----:B------:R-:W-:-:S03]  /*17160*/  IADD3 R25, P3, PT, R25, UR76, RZ ;  /* 0x0000004c19197c10 */ /* 0x000fc6000ff7e0ff */
[----:B------:R0:W-:Y:S04]  /*17170*/  STL [R1+0x520], R14 ;  /* 0x0005200e01007387 */ /* 0x0001e80000100800 */
[----:B------:R-:W-:Y:S04]  /*17180*/  STL [R1+0x554], R24 ;  /* 0x0005541801007387 */ /* 0x000fe80000100800 */
[----:B0-----:R-:W4:Y:S01]  /*17190*/  LDL.LU R14, [R1+0x584] ;  /* 0x00058400010e7983 */ /* 0x001f220000300800 */
[----:B------:R-:W-:-:S05]  /*171a0*/  IADD3.X R13, PT, PT, R13, UR12, RZ, P4, !PT ;  /* 0x0000000c0d0d7c10 */ /* 0x000fca000a7fe4ff */
[----:B------:R0:W-:Y:S04]  /*171b0*/  STL [R1+0x528], R13 ;  /* 0x0005280d01007387 */ /* 0x0001e80000100800 */
[----:B------:R-:W-:Y:S04]  /*171c0*/  STL [R1+0x55c], R25 ;  /* 0x00055c1901007387 */ /* 0x000fe80000100800 */
[----:B0-----:R-:W4:Y:S01]  /*171d0*/  LDL.LU R13, [R1+0x550] ;  /* 0x00055000010d7983 */ /* 0x001f220000300800 */
[----:B------:R-:W-:Y:S02]  /*171e0*/  IADD3 R12, P4, PT, R12, UR76, RZ ;  /* 0x0000004c0c0c7c10 */ /* 0x000fe4000ff9e0ff */
[----:B------:R-:W-:-:S03]  /*171f0*/  IADD3.X R26, PT, PT, R26, UR12, RZ, P5, !PT ;  /* 0x0000000c1a1a7c10 */ /* 0x000fc6000affe4ff */
[----:B------:R0:W-:Y:S04]  /*17200*/  STL [R1+0x564], R12 ;  /* 0x0005640c01007387 */ /* 0x0001e80000100800 */
[----:B0-----:R-:W4:Y:S01]  /*17210*/  LDL.LU R12, [R1+0x58c] ;  /* 0x00058c00010c7983 */ /* 0x001f220000300800 */
[----:B------:R-:W-:-:S05]  /*17220*/  IADD3 R15, P5, PT, R15, UR76, RZ ;  /* 0x0000004c0f0f7c10 */ /* 0x000fca000ffbe0ff */
[----:B------:R0:W-:Y:S04]  /*17230*/  STL [R1+0x56c], R15 ;  /* 0x00056c0f01007387 */ /* 0x0001e80000100800 */
[----:B------:R1:W-:Y:S04]  /*17240*/  STL [R1+0x530], R26 ;  /* 0x0005301a01007387 */ /* 0x0003e80000100800 */
[----:B0-----:R-:W4:Y:S01]  /*17250*/  LDL.LU R15, [R1+0x558] ;  /* 0x00055800010f7983 */ /* 0x001f220000300800 */
[----:B------:R-:W-:-:S05]  /*17260*/  IADD3.X R27, PT, PT, R27, UR12, RZ, P6, !PT ;  /* 0x0000000c1b1b7c10 */ /* 0x000fca000b7fe4ff */
[----:B------:R0:W-:Y:S04]  /*17270*/  STL [R1+0x538], R27 ;  /* 0x0005381b01007387 */ /* 0x0001e80000100800 */
[----:B------:R-:W4:Y:S01]  /*17280*/  LDL.LU R2, [R1+0x594] ;  /* 0x0005940001027983 */ /* 0x000f220000300800 */
[----:B--2---:R-:W-:-:S05]  /*17290*/  IADD3 R20, P6, PT, R20, UR76, RZ ;  /* 0x0000004c14147c10 */ /* 0x004fca000ffde0ff */
[----:B------:R2:W-:Y:S04]  /*172a0*/  STL [R1+0x574], R20 ;  /* 0x0005741401007387 */ /* 0x0005e80000100800 */
[----:B------:R-:W4:Y:S01]  /*172b0*/  LDL.LU R3, [R1+0x560] ;  /* 0x0005600001037983 */ /* 0x000f220000300800 */
[----:B---3--:R-:W-:-:S05]  /*172c0*/  IADD3.X R21, PT, PT, R21, UR12, RZ, P0, !PT ;  /* 0x0000000c15157c10 */ /* 0x008fca00087fe4ff */
[----:B------:R3:W-:Y:S04]  /*172d0*/  STL [R1+0x540], R21 ;  /* 0x0005401501007387 */ /* 0x0007e80000100800 */
[----:B------:R-:W4:Y:S04]  /*172e0*/  LDL.LU R8, [R1+0x59c] ;  /* 0x00059c0001087983 */ /* 0x000f280000300800 */
[----:B------:R-:W4:Y:S02]  /*172f0*/  LDL.LU R9, [R1+0x568] ;  /* 0x0005680001097983 */ /* 0x000f240000300800 */
[----:B----4-:R-:W-:-:S05]  /*17300*/  IADD3 R22, P0, PT, R22, UR76, RZ ;  /* 0x0000004c16167c10 */ /* 0x010fca000ff1e0ff */
[----:B------:R4:W-:Y:S04]  /*17310*/  STL [R1+0x57c], R22 ;  /* 0x00057c1601007387 */ /* 0x0009e80000100800 */
[----:B------:R-:W4:Y:S04]  /*17320*/  LDL.LU R10, [R1+0x5a4] ;  /* 0x0005a400010a7983 */ /* 0x000f280000300800 */
[----:B------:R-:W4:Y:S04]  /*17330*/  LDL.LU R11, [R1+0x570] ;  /* 0x00057000010b7983 */ /* 0x000f280000300800 */
[----:B------:R-:W4:Y:S01]  /*17340*/  LDL.LU R24, [R1+0x5ac] ;  /* 0x0005ac0001187983 */ /* 0x000f220000300800 */
[----:B------:R-:W-:-:S05]  /*17350*/  IADD3.X R23, PT, PT, R23, UR12, RZ, P1, !PT ;  /* 0x0000000c17177c10 */ /* 0x000fca0008ffe4ff */
[----:B------:R0:W-:Y:S04]  /*17360*/  STL [R1+0x548], R23 ;  /* 0x0005481701007387 */ /* 0x0001e80000100800 */
[----:B------:R-:W4:Y:S04]  /*17370*/  LDL.LU R25, [R1+0x578] ;  /* 0x0005780001197983 */ /* 0x000f280000300800 */
[----:B-1----:R-:W4:Y:S01]  /*17380*/  LDL.LU R26, [R1+0x5b4] ;  /* 0x0005b400011a7983 */ /* 0x002f220000300800 */
[----:B------:R-:W-:-:S05]  /*17390*/  IADD3 R14, P1, PT, R14, UR76, RZ ;  /* 0x0000004c0e0e7c10 */ /* 0x000fca000ff3e0ff */
[----:B------:R1:W-:Y:S04]  /*173a0*/  STL [R1+0x584], R14 ;  /* 0x0005840e01007387 */ /* 0x0003e80000100800 */
[----:B0-----:R-:W4:Y:S04]  /*173b0*/  LDL.LU R27, [R1+0x580] ;  /* 0x00058000011b7983 */ /* 0x001f280000300800 */
[----:B--2---:R-:W2:Y:S01]  /*173c0*/  LDL.LU R20, [R1+0x5bc] ;  /* 0x0005bc0001147983 */ /* 0x004ea20000300800 */
[----:B------:R-:W-:-:S05]  /*173d0*/  IADD3.X R13, PT, PT, R13, UR12, RZ, P2, !PT ;  /* 0x0000000c0d0d7c10 */ /* 0x000fca00097fe4ff */
[----:B------:R0:W-:Y:S04]  /*173e0*/  STL [R1+0x550], R13 ;  /* 0x0005500d01007387 */ /* 0x0001e80000100800 */
[----:B---3--:R-:W3:Y:S04]  /*173f0*/  LDL.LU R21, [R1+0x588] ;  /* 0x0005880001157983 */ /* 0x008ee80000300800 */
[----:B----4-:R-:W4:Y:S01]  /*17400*/  LDL.LU R22, [R1+0x590] ;  /* 0x0005900001167983 */ /* 0x010f220000300800 */
[----:B------:R-:W-:-:S05]  /*17410*/  IADD3 R12, P2, PT, R12, UR76, RZ ;  /* 0x0000004c0c0c7c10 */ /* 0x000fca000ff5e0ff */
[----:B------:R0:W-:Y:S04]  /*17420*/  STL [R1+0x58c], R12 ;  /* 0x00058c0c01007387 */ /* 0x0001e80000100800 */
[----:B------:R-:W4:Y:S04]  /*17430*/  LDL.LU R23, [R1+0x598] ;  /* 0x0005980001177983 */ /* 0x000f280000300800 */
[----:B-1----:R-:W4:Y:S04]  /*17440*/  LDL.LU R14, [R1+0x5a0] ;  /* 0x0005a000010e7983 */ /* 0x002f280000300800 */
[----:B0-----:R-:W4:Y:S01]  /*17450*/  LDL.LU R13, [R1+0x5a8] ;  /* 0x0005a800010d7983 */ /* 0x001f220000300800 */
[----:B------:R-:W-:-:S05]  /*17460*/  IADD3.X R15, PT, PT, R15, UR12, RZ, P3, !PT ;  /* 0x0000000c0f0f7c10 */ /* 0x000fca0009ffe4ff */
[----:B------:R0:W-:Y:S04]  /*17470*/  STL [R1+0x558], R15 ;  /* 0x0005580f01007387 */ /* 0x0001e80000100800 */
[----:B------:R-:W4:Y:S04]  /*17480*/  LDL.LU R12, [R1+0x5b0] ;  /* 0x0005b000010c7983 */ /* 0x000f280000300800 */
[----:B0-----:R-:W4:Y:S01]  /*17490*/  LDL.LU R15, [R1+0x5b8] ;  /* 0x0005b800010f7983 */ /* 0x001f220000300800 */
[----:B------:R-:W-:-:S05]  /*174a0*/  IADD3 R2, P3, PT, R2, UR76, RZ ;  /* 0x0000004c02027c10 */ /* 0x000fca000ff7e0ff */
[----:B------:R0:W-:Y:S01]  /*174b0*/  STL [R1+0x594], R2 ;  /* 0x0005940201007387 */ /* 0x0001e20000100800 */
[----:B------:R-:W-:Y:S02]  /*174c0*/  UIADD3 UR17, UP6, UPT, UR76, UR17, URZ ;  /* 0x000000114c117290 */ /* 0x000fe4000ffde0ff */
[----:B------:R-:W-:Y:S02]  /*174d0*/  UIADD3 UR18, UP1, UPT, UR76, UR18, URZ ;  /* 0x000000124c127290 */ /* 0x000fe4000ff3e0ff */
[----:B------:R-:W-:Y:S02]  /*174e0*/  UIADD3.X UR25, UPT, UPT, UR12, UR25, URZ, UP6, !UPT ;  /* 0x000000190c197290 */ /* 0x000fe4000b7fe4ff */
[----:B------:R-:W-:Y:S02]  /*174f0*/  UIADD3.X UR67, UPT, UPT, UR12, UR67, URZ, UP1, !UPT ;  /* 0x000000430c437290 */ /* 0x000fe40008ffe4ff */
[----:B------:R-:W-:Y:S02]  /*17500*/  UIADD3 UR19, UP2, UPT, UR76, UR19, URZ ;  /* 0x000000134c137290 */ /* 0x000fe4000ff5e0ff */
[----:B------:R-:W-:-:S02]  /*17510*/  UIADD3 UR20, UP3, UPT, UR76, UR20, URZ ;  /* 0x000000144c147290 */ /* 0x000fc4000ff7e0ff */
[----:B------:R-:W-:Y:S02]  /*17520*/  UIADD3 UR13, UP4, UPT, UR76, UR13, URZ ;  /* 0x0000000d4c0d7290 */ /* 0x000fe4000ff9e0ff */
[----:B------:R-:W-:Y:S02]  /*17530*/  UIADD3 UR47, UP5, UPT, UR76, UR47, URZ ;  /* 0x0000002f4c2f7290 */ /* 0x000fe4000ffbe0ff */
[----:B------:R-:W-:Y:S02]  /*17540*/  UIADD3 UR46, UP6, UPT, UR76, UR46, URZ ;  /* 0x0000002e4c2e7290 */ /* 0x000fe4000ffde0ff */
[----:B------:R-:W-:Y:S02]  /*17550*/  UIADD3 UR45, UP1, UPT, UR76, UR45, URZ ;  /* 0x0000002d4c2d7290 */ /* 0x000fe4000ff3e0ff */
[----:B------:R-:W-:Y:S02]  /*17560*/  UIADD3.X UR66, UPT, UPT, UR12, UR66, URZ, UP2, !UPT ;  /* 0x000000420c427290 */ /* 0x000fe400097fe4ff */
[----:B------:R-:W-:-:S02]  /*17570*/  UIADD3.X UR65, UPT, UPT, UR12, UR65, URZ, UP3, !UPT ;  /* 0x000000410c417290 */ /* 0x000fc40009ffe4ff */
[----:B------:R-:W-:Y:S02]  /*17580*/  UIADD3.X UR64, UPT, UPT, UR12, UR64, URZ, UP4, !UPT ;  /* 0x000000400c407290 */ /* 0x000fe4000a7fe4ff */
[----:B------:R-:W-:Y:S02]  /*17590*/  UIADD3.X UR63, UPT, UPT, UR12, UR63, URZ, UP5, !UPT ;  /* 0x0000003f0c3f7290 */ /* 0x000fe4000affe4ff */
        /* <DEDUP_REMOVED lines=8> */
[----:B------:R-:W-:Y:S02]  /*17620*/  UIADD3 UR4, UPT, UPT, UR4, -0x1, URZ ;  /* 0xffffffff04047890 */ /* 0x000fe4000fffe0ff */
[----:B------:R-:W-:-:S02]  /*17630*/  UIADD3.X UR60, UPT, UPT, UR12, UR60, URZ, UP2, !UPT ;  /* 0x0000003c0c3c7290 */ /* 0x000fc400097fe4ff */
[----:B------:R-:W-:Y:S02]  /*17640*/  UIADD3.X UR59, UPT, UPT, UR12, UR59, URZ, UP3, !UPT ;  /* 0x0000003b0c3b7290 */ /* 0x000fe40009ffe4ff */
[----:B------:R-:W-:Y:S02]  /*17650*/  UIADD3.X UR58, UPT, UPT, UR12, UR58, URZ, UP4, !UPT ;  /* 0x0000003a0c3a7290 */ /* 0x000fe4000a7fe4ff */
[----:B------:R-:W-:Y:S02]  /*17660*/  UIADD3.X UR57, UPT, UPT, UR12, UR57, URZ, UP5, !UPT ;  /* 0x000000390c397290 */ /* 0x000fe4000affe4ff */
[----:B------:R-:W-:Y:S02]  /*17670*/  UIADD3.X UR56, UPT, UPT, UR12, UR56, URZ, UP6, !UPT ;  /* 0x000000380c387290 */ /* 0x000fe4000b7fe4ff */
[----:B------:R-:W-:Y:S02]  /*17680*/  UIADD3.X UR55, UPT, UPT, UR12, UR55, URZ, UP1, !UPT ;  /* 0x000000370c377290 */ /* 0x000fe40008ffe4ff */
[----:B------:R-:W-:-:S02]  /*17690*/  UISETP.NE.U32.AND UP0, UPT, UR4, URZ, UPT ;  /* 0x000000ff0400728c */ /* 0x000fc4000bf05070 */
[----:B------:R-:W-:Y:S02]  /*176a0*/  UIADD3 UR38, UP2, UPT, UR76, UR38, URZ ;  /* 0x000000264c267290 */ /* 0x000fe4000ff5e0ff */
[----:B------:R-:W-:Y:S02]  /*176b0*/  UIADD3 UR37, UP3, UPT, UR76, UR37, URZ ;  /* 0x000000254c257290 */ /* 0x000fe4000ff7e0ff */
[----:B------:R-:W-:Y:S02]  /*176c0*/  UIADD3 UR36, UP4, UPT, UR76, UR36, URZ ;  /* 0x000000244c247290 */ /* 0x000fe4000ff9e0ff */
[----:B------:R-:W-:Y:S02]  /*176d0*/  UIADD3 UR35, UP5, UPT, UR76, UR35, URZ ;  /* 0x000000234c237290 */ /* 0x000fe4000ffbe0ff */
[----:B------:R-:W-:Y:S02]  /*176e0*/  UIADD3 UR34, UP6, UPT, UR76, UR34, URZ ;  /* 0x000000224c227290 */ /* 0x000fe4000ffde0ff */
[----:B------:R-:W-:-:S02]  /*176f0*/  UIADD3 UR33, UP1, UPT, UR76, UR33, URZ ;  /* 0x000000214c217290 */ /* 0x000fc4000ff3e0ff */
[----:B------:R-:W-:Y:S02]  /*17700*/  UIADD3.X UR54, UPT, UPT, UR12, UR54, URZ, UP2, !UPT ;  /* 0x000000360c367290 */ /* 0x000fe400097fe4ff */
[----:B------:R-:W-:Y:S02]  /*17710*/  UIADD3.X UR53, UPT, UPT, UR12, UR53, URZ, UP3, !UPT ;  /* 0x000000350c357290 */ /* 0x000fe40009ffe4ff */
[----:B------:R-:W-:Y:S02]  /*17720*/  UIADD3.X UR52, UPT, UPT, UR12, UR52, URZ, UP4, !UPT ;  /* 0x000000340c347290 */ /* 0x000fe4000a7fe4ff */
[----:B------:R-:W-:Y:S02]  /*17730*/  UIADD3.X UR51, UPT, UPT, UR12, UR51, URZ, UP5, !UPT ;  /* 0x000000330c337290 */ /* 0x000fe4000affe4ff */
[----:B------:R-:W-:Y:S02]  /*17740*/  UIADD3.X UR50, UPT, UPT, UR12, UR50, URZ, UP6, !UPT ;  /* 0x000000320c327290 */ /* 0x000fe4000b7fe4ff */
[----:B------:R-:W-:-:S05]  /*17750*/  IADD3.X R3, PT, PT, R3, UR12, RZ, P4, !PT ;  /* 0x0000000c03037c10 */ /* 0x000fca000a7fe4ff */
[----:B------:R0:W-:Y:S01]  /*17760*/  STL [R1+0x560], R3 ;  /* 0x0005600301007387 */ /* 0x0001e20000100800 */
[----:B------:R-:W-:Y:S02]  /*17770*/  IADD3 R8, P4, PT, R8, UR76, RZ ;  /* 0x0000004c08087c10 */ /* 0x000fe4000ff9e0ff */
[----:B------:R-:W-:-:S03]  /*17780*/  IADD3.X R9, PT, PT, R9, UR12, RZ, P5, !PT ;  /* 0x0000000c09097c10 */ /* 0x000fc6000affe4ff */
[----:B------:R0:W-:Y:S04]  /*17790*/  STL [R1+0x59c], R8 ;  /* 0x00059c0801007387 */ /* 0x0001e80000100800 */
[----:B------:R0:W-:Y:S01]  /*177a0*/  STL [R1+0x568], R9 ;  /* 0x0005680901007387 */ /* 0x0001e20000100800 */
[----:B------:R-:W-:Y:S02]  /*177b0*/  UIADD3.X UR49, UPT, UPT, UR12, UR49, URZ, UP1, !UPT ;  /* 0x000000310c317290 */ /* 0x000fe40008ffe4ff */
[----:B------:R-:W-:Y:S02]  /*177c0*/  UIADD3 UR32, UP2, UPT, UR76, UR32, URZ ;  /* 0x000000204c207290 */ /* 0x000fe4000ff5e0ff */
[----:B------:R-:W-:Y:S02]  /*177d0*/  UIADD3 UR31, UP3, UPT, UR76, UR31, URZ ;  /* 0x0000001f4c1f7290 */ /* 0x000fe4000ff7e0ff */
[----:B------:R-:W-:-:S02]  /*177e0*/  IADD3 R10, P5, PT, R10, UR76, RZ ;  /* 0x0000004c0a0a7c10 */ /* 0x000fc4000ffbe0ff */
[----:B------:R-:W-:-:S03]  /*177f0*/  IADD3.X R11, PT, PT, R11, UR12, RZ, P6, !PT ;  /* 0x0000000c0b0b7c10 */ /* 0x000fc6000b7fe4ff */
[----:B------:R0:W-:Y:S01]  /*17800*/  STL [R1+0x5a4], R10 ;  /* 0x0005a40a01007387 */ /* 0x0001e20000100800 */
[----:B------:R-:W-:-:S03]  /*17810*/  IADD3 R24, P6, PT, R24, UR76, RZ ;  /* 0x0000004c18187c10 */ /* 0x000fc6000ffde0ff */
[----:B------:R0:W-:Y:S04]  /*17820*/  STL [R1+0x570], R11 ;  /* 0x0005700b01007387 */ /* 0x0001e80000100800 */
[----:B------:R0:W-:Y:S01]  /*17830*/  STL [R1+0x5ac], R24 ;  /* 0x0005ac1801007387 */ /* 0x0001e20000100800 */
[----:B------:R-:W-:Y:S02]  /*17840*/  IADD3.X R25, PT, PT, R25, UR12, RZ, P0, !PT ;  /* 0x0000000c19197c10 */ /* 0x000fe400087fe4ff */
[----:B------:R-:W-:-:S03]  /*17850*/  IADD3 R26, P0, PT, R26, UR76, RZ ;  /* 0x0000004c1a1a7c10 */ /* 0x000fc6000ff1e0ff */
[----:B------:R0:W-:Y:S04]  /*17860*/  STL [R1+0x578], R25 ;  /* 0x0005781901007387 */ /* 0x0001e80000100800 */
[----:B------:R0:W-:Y:S01]  /*17870*/  STL [R1+0x5b4], R26 ;  /* 0x0005b41a01007387 */ /* 0x0001e20000100800 */
[----:B------:R-:W-:Y:S02]  /*17880*/  IADD3.X R27, PT, PT, R27, UR12, RZ, P1, !PT ;  /* 0x0000000c1b1b7c10 */ /* 0x000fe40008ffe4ff */
[----:B--2---:R-:W-:-:S03]  /*17890*/  IADD3 R20, P1, PT, R20, UR76, RZ ;  /* 0x0000004c14147c10 */ /* 0x004fc6000ff3e0ff */
[----:B------:R0:W-:Y:S04]  /*178a0*/  STL [R1+0x580], R27 ;  /* 0x0005801b01007387 */ /* 0x0001e80000100800 */
[----:B------:R0:W-:Y:S01]  /*178b0*/  STL [R1+0x5bc], R20 ;  /* 0x0005bc1401007387 */ /* 0x0001e20000100800 */
[----:B---3--:R-:W-:Y:S02]  /*178c0*/  IADD3.X R21, PT, PT, R21, UR12, RZ, P2, !PT ;  /* 0x0000000c15157c10 */ /* 0x008fe400097fe4ff */
[----:B----4-:R-:W-:-:S03]  /*178d0*/  IADD3.X R22, PT, PT, R22, UR12, RZ, P3, !PT ;  /* 0x0000000c16167c10 */ /* 0x010fc60009ffe4ff */
[----:B------:R0:W-:Y:S04]  /*178e0*/  STL [R1+0x588], R21 ;  /* 0x0005881501007387 */ /* 0x0001e80000100800 */
[----:B------:R0:W-:Y:S01]  /*178f0*/  STL [R1+0x590], R22 ;  /* 0x0005901601007387 */ /* 0x0001e20000100800 */
[----:B------:R-:W-:Y:S02]  /*17900*/  IADD3.X R23, PT, PT, R23, UR12, RZ, P4, !PT ;  /* 0x0000000c17177c10 */ /* 0x000fe4000a7fe4ff */
[----:B------:R-:W-:-:S03]  /*17910*/  IADD3.X R14, PT, PT, R14, UR12, RZ, P5, !PT ;  /* 0x0000000c0e0e7c10 */ /* 0x000fc6000affe4ff */
[----:B------:R0:W-:Y:S01]  /*17920*/  STL [R1+0x598], R23 ;  /* 0x0005981701007387 */ /* 0x0001e20000100800 */
[----:B------:R-:W-:-:S03]  /*17930*/  IADD3.X R13, PT, PT, R13, UR12, RZ, P6, !PT ;  /* 0x0000000c0d0d7c10 */ /* 0x000fc6000b7fe4ff */
[----:B------:R0:W-:Y:S01]  /*17940*/  STL [R1+0x5a0], R14 ;  /* 0x0005a00e01007387 */ /* 0x0001e20000100800 */
[----:B------:R-:W-:Y:S02]  /*17950*/  IADD3.X R12, PT, PT, R12, UR12, RZ, P0, !PT ;  /* 0x0000000c0c0c7c10 */ /* 0x000fe400087fe4ff */
[----:B------:R-:W-:-:S05]  /*17960*/  IADD3.X R15, PT, PT, R15, UR12, RZ, P1, !PT ;  /* 0x0000000c0f0f7c10 */ /* 0x000fca0008ffe4ff */
[----:B------:R0:W-:Y:S04]  /*17970*/  STL [R1+0x5b8], R15 ;  /* 0x0005b80f01007387 */ /* 0x0001e80000100800 */
[----:B------:R0:W-:Y:S04]  /*17980*/  STL [R1+0x5a8], R13 ;  /* 0x0005a80d01007387 */ /* 0x0001e80000100800 */
[----:B------:R0:W-:Y:S01]  /*17990*/  STL [R1+0x5b0], R12 ;  /* 0x0005b00c01007387 */ /* 0x0001e20000100800 */
[----:B------:R-:W-:Y:S02]  /*179a0*/  UIADD3 UR30, UP4, UPT, UR76, UR30, URZ ;  /* 0x0000001e4c1e7290 */ /* 0x000fe4000ff9e0ff */
[----:B------:R-:W-:-:S02]  /*179b0*/  UIADD3 UR29, UP5, UPT, UR76, UR29, URZ ;  /* 0x0000001d4c1d7290 */ /* 0x000fc4000ffbe0ff */
[----:B------:R-:W-:Y:S02]  /*179c0*/  UIADD3 UR28, UP6, UPT, UR76, UR28, URZ ;  /* 0x0000001c4c1c7290 */ /* 0x000fe4000ffde0ff */
[----:B------:R-:W-:Y:S02]  /*179d0*/  UIADD3 UR27, UP1, UPT, UR76, UR27, URZ ;  /* 0x0000001b4c1b7290 */ /* 0x000fe4000ff3e0ff */
[----:B------:R-:W-:Y:S02]  /*179e0*/  UIADD3.X UR11, UPT, UPT, UR12, UR11, URZ, UP2, !UPT ;  /* 0x0000000b0c0b7290 */ /* 0x000fe400097fe4ff */
[----:B------:R-:W-:Y:S02]  /*179f0*/  UIADD3.X UR74, UPT, UPT, UR12, UR74, URZ, UP3, !UPT ;  /* 0x0000004a0c4a7290 */ /* 0x000fe40009ffe4ff */
[----:B------:R-:W-:Y:S02]  /*17a00*/  UIADD3.X UR75, UPT, UPT, UR12, UR75, URZ, UP4, !UPT ;  /* 0x0000004b0c4b7290 */ /* 0x000fe4000a7fe4ff */
[----:B------:R-:W-:-:S02]  /*17a10*/  UIADD3.X UR21, UPT, UPT, UR12, UR21, URZ, UP5, !UPT ;  /* 0x000000150c157290 */ /* 0x000fc4000affe4ff */
[----:B------:R-:W-:Y:S02]  /*17a20*/  UIADD3.X UR8, UPT, UPT, UR12, UR8, URZ, UP6, !UPT ;  /* 0x000000080c087290 */ /* 0x000fe4000b7fe4ff */
[----:B------:R-:W-:Y:S02]  /*17a30*/  UIADD3.X UR9, UPT, UPT, UR12, UR9, URZ, UP1, !UPT ;  /* 0x000000090c097290 */ /* 0x000fe40008ffe4ff */
[----:B------:R-:W-:Y:S02]  /*17a40*/  UIADD3 UR26, UP2, UPT, UR76, UR26, URZ ;  /* 0x0000001a4c1a7290 */ /* 0x000fe4000ff5e0ff */
[----:B------:R-:W-:Y:S02]  /*17a50*/  UIADD3 UR10, UP3, UPT, UR76, UR10, URZ ;  /* 0x0000000a4c0a7290 */ /* 0x000fe4000ff7e0ff */
[----:B------:R-:W-:Y:S02]  /*17a60*/  UIADD3 UR48, UP4, UPT, UR76, UR48, URZ ;  /* 0x000000304c307290 */ /* 0x000fe4000ff9e0ff */
[----:B------:R-:W-:-:S02]  /*17a70*/  UIADD3 UR16, UP5, UPT, UR76, UR16, URZ ;  /* 0x000000104c107290 */ /* 0x000fc4000ffbe0ff */
[----:B------:R-:W-:Y:S02]  /*17a80*/  UIADD3 UR15, UP6, UPT, UR76, UR15, URZ ;  /* 0x0000000f4c0f7290 */ /* 0x000fe4000ffde0ff */
[----:B------:R-:W-:Y:S02]  /*17a90*/  UIADD3 UR14, UP1, UPT, UR76, UR14, URZ ;  /* 0x0000000e4c0e7290 */ /* 0x000fe4000ff3e0ff */
[----:B------:R-:W-:Y:S02]  /*17aa0*/  UIADD3 UR5, UPT, UPT, UR5, -0x80, URZ ;  /* 0xffffff8005057890 */ /* 0x000fe4000fffe0ff */
[----:B------:R-:W-:Y:S02]  /*17ab0*/  UIADD3.X UR69, UPT, UPT, UR12, UR69, URZ, UP2, !UPT ;  /* 0x000000450c457290 */ /* 0x000fe400097fe4ff */
[----:B------:R-:W-:Y:S02]  /*17ac0*/  UIADD3.X UR71, UPT, UPT, UR12, UR71, URZ, UP3, !UPT ;  /* 0x000000470c477290 */ /* 0x000fe40009ffe4ff */
[----:B------:R-:W-:-:S02]  /*17ad0*/  UIADD3.X UR73, UPT, UPT, UR12, UR73, URZ, UP4, !UPT ;  /* 0x000000490c497290 */ /* 0x000fc4000a7fe4ff */
[----:B------:R-:W-:Y:S02]  /*17ae0*/  UIADD3.X UR24, UPT, UPT, UR12, UR24, URZ, UP5, !UPT ;  /* 0x000000180c187290 */ /* 0x000fe4000affe4ff */
[----:B------:R-:W-:Y:S02]  /*17af0*/  UIADD3.X UR23, UPT, UPT, UR12, UR23, URZ, UP6, !UPT ;  /* 0x000000170c177290 */ /* 0x000fe4000b7fe4ff */
[----:B------:R-:W-:Y:S01]  /*17b00*/  UIADD3.X UR22, UPT, UPT, UR12, UR22, URZ, UP1, !UPT ;  /* 0x000000160c167290 */ /* 0x000fe20008ffe4ff */
[----:B0-----:R-:W-:Y:S11]  /*17b10*/  BRA.U UP0, `(.L_x_2) ;  /* 0xffffff5900307547 */ /* 0x001ff6000b83ffff */
.L_x_1:
[----:B------:R-:W2:Y:S01]  /*17b20*/  LDL.LU R14, [R1+0x30] ;  /* 0x00003000010e7983 */ /* 0x000ea20000300800 */
[----:B------:R-:W1:Y:S01]  /*17b30*/  S2R R20, SR_TID.X ;  /* 0x0000000000147919 */ /* 0x000e620000002100 */
[----:B------:R-:W-:Y:S01]  /*17b40*/  F2FP.SATFINITE.E4M3.F32.PACK_AB_MERGE_C R16, R17, R16, RZ ;  /* 0x000000101110723e */ /* 0x000fe200048070ff */
[----:B------:R-:W3:Y:S01]  /*17b50*/  S2UR UR5, SR_CgaCtaId ;  /* 0x00000000000579c3 */ /* 0x000ee20000008800 */
[----:B------:R-:W-:Y:S01]  /*17b60*/  F2FP.SATFINITE.E4M3.F32.PACK_AB_MERGE_C R18, R19, R18, RZ ;  /* 0x000000121312723e */ /* 0x000fe200048070ff */
[----:B0-----:R-:W2:Y:S01]  /*17b70*/  LDL.LU R2, [R1+0x34] ;  /* 0x0000340001027983 */ /* 0x001ea20000300800 */
[----:B------:R-:W-:Y:S01]  /*17b80*/  UMOV UR4, 0x400 ;  /* 0x0000040000047882 */ /* 0x000fe20000000000 */
[----:B------:R-:W0:Y:S02]  /*17b90*/  LDCU.128 UR8, c[0x0][0x390] ;  /* 0x00007200ff0877ac */ /* 0x000e240008000c00 */
[----:B------:R-:W4:Y:S01]  /*17ba0*/  LDL.LU R13, [R1+0x38] ;  /* 0x00003800010d7983 */ /* 0x000f220000300800 */
[----:B------:R-:W5:Y:S03]  /*17bb0*/  LDCU UR12, c[0x0][0x3b8] ;  /* 0x00007700ff0c77ac */ /* 0x000f660008000800 */
[----:B------:R-:W4:Y:S04]  /*17bc0*/  LDL.LU R0, [R1+0x3c] ;  /* 0x00003c0001007983 */ /* 0x000f280000300800 */
[----:B------:R-:W5:Y:S04]  /*17bd0*/  LDL.LU R12, [R1+0x20] ;  /* 0x00002000010c7983 */ /* 0x000f680000300800 */
        /* <DEDUP_REMOVED lines=9> */
[----:B------:R-:W0:Y:S04]  /*17c70*/  LDL.LU R15, [R1+0x61c] ;  /* 0x00061c00010f7983 */ /* 0x000e280000300800 */
[----:B------:R-:W5:Y:S01]  /*17c80*/  LDL.LU R25, [R1+0xe4] ;  /* 0x0000e40001197983 */ /* 0x000f620000300800 */
[----:B------:R-:W-:-:S02]  /*17c90*/  LOP3.LUT R16, R16, 0xffff, RZ, 0xc0, !PT ;  /* 0x0000ffff10107812 */ /* 0x000fc400078ec0ff */
[----:B------:R-:W-:Y:S01]  /*17ca0*/  LOP3.LUT R18, R18, 0xffff, RZ, 0xc0, !PT ;  /* 0x0000ffff12127812 */ /* 0x000fe200078ec0ff */
[----:B---3--:R-:W-:Y:S01]  /*17cb0*/  ULEA UR4, UR5, UR4, 0x18 ;  /* 0x0000000405047291 */ /* 0x008fe2000f8ec0ff */
[----:B------:R-:W3:Y:S01]  /*17cc0*/  LDCU UR5, c[0x0][0x3b4] ;  /* 0x00007680ff0577ac */ /* 0x000ee20008000800 */
[----:B-1----:R-:W-:-:S04]  /*17cd0*/  SHF.R.U32.HI R24, RZ, 0x4, R20 ;  /* 0x00000004ff187819 */ /* 0x002fc80000011614 */
[----:B------:R-:W-:Y:S02]  /*17ce0*/  SGXT.U32 R24, R24, 0x3 ;  /* 0x000000031818781a */ /* 0x000fe40000000000 */
[----:B------:R-:W-:Y:S01]  /*17cf0*/  LEA.HI R19, R20, 0x38, RZ, 0x1c ;  /* 0x0000003814137811 */ /* 0x000fe200078fe0ff */
[----:B------:R-:W-:Y:S01]  /*17d00*/  BAR.SYNC.DEFER_BLOCKING 0x0 ;  /* 0x0000000000007b1d */ /* 0x000fe20000010000 */
[----:B--2---:R-:W-:Y:S02]  /*17d10*/  F2FP.SATFINITE.E4M3.F32.PACK_AB_MERGE_C R2, R2, R14, RZ ;  /* 0x0000000e0202723e */ /* 0x004fe400048070ff */
[----:B----4-:R-:W-:Y:S02]  /*17d20*/  F2FP.SATFINITE.E4M3.F32.PACK_AB_MERGE_C R0, R0, R13, RZ ;  /* 0x0000000d0000723e */ /* 0x010fe400048070ff */
[----:B-----5:R-:W-:-:S04]  /*17d30*/  F2FP.SATFINITE.E4M3.F32.PACK_AB_MERGE_C R6, R6, R12, RZ ;  /* 0x0000000c0606723e */ /* 0x020fc800048070ff */
[----:B------:R-:W-:Y:S02]  /*17d40*/  LOP3.LUT R13, R6, 0xffff, RZ, 0xc0, !PT ;  /* 0x0000ffff060d7812 */ /* 0x000fe400078ec0ff */
[----:B------:R-:W-:Y:S01]  /*17d50*/  F2FP.SATFINITE.E4M3.F32.PACK_AB_MERGE_C R3, R3, R11, RZ ;  /* 0x0000000b0303723e */ /* 0x000fe200048070ff */
[----:B------:R-:W-:Y:S01]  /*17d60*/  IMAD.SHL.U32 R11, R20, 0x4, RZ ;  /* 0x00000004140b7824 */ /* 0x000fe200078e00ff */
[----:B------:R-:W-:Y:S02]  /*17d70*/  LOP3.LUT R6, R2, 0xffff, RZ, 0xc0, !PT ;  /* 0x0000ffff02067812 */ /* 0x000fe400078ec0ff */
[----:B------:R-:W-:Y:S02]  /*17d80*/  F2FP.SATFINITE.E4M3.F32.PACK_AB_MERGE_C R4, R4, R7, RZ ;  /* 0x000000070404723e */ /* 0x000fe400048070ff */
[----:B------:R-:W-:Y:S02]  /*17d90*/  LOP3.LUT R7, R20, 0x1c, RZ, 0xc0, !PT ;  /* 0x0000001c14077812 */ /* 0x000fe400078ec0ff */
[----:B------:R-:W-:-:S02]  /*17da0*/  F2FP.SATFINITE.E4M3.F32.PACK_AB_MERGE_C R5, R5, R10, RZ ;  /* 0x0000000a0505723e */ /* 0x000fc400048070ff */
[----:B------:R-:W-:Y:S02]  /*17db0*/  LOP3.LUT R8, R8, 0x600, RZ, 0xc0, !PT ;  /* 0x0000060008087812 */ /* 0x000fe400078ec0ff */
[----:B------:R-:W-:Y:S02]  /*17dc0*/  PRMT R10, R6, 0x3340, R13 ;  /* 0x00003340060a7816 */ /* 0x000fe4000000000d */
[----:B------:R-:W-:Y:S02]  /*17dd0*/  LOP3.LUT R9, R7, 0x60, R9, 0xf8, !PT ;  /* 0x0000006007097812 */ /* 0x000fe400078ef809 */
[----:B------:R-:W-:Y:S02]  /*17de0*/  LOP3.LUT R2, R8, 0x7c, R11, 0xf8, !PT ;  /* 0x0000007c08027812 */ /* 0x000fe400078ef80b */
[----:B------:R-:W-:Y:S02]  /*17df0*/  SHF.R.U32.HI R7, RZ, 0x8, R13 ;  /* 0x00000008ff077819 */ /* 0x000fe4000001160d */
[----:B------:R-:W-:-:S02]  /*17e00*/  PRMT R11, R16, 0x3340, R1 ;  /* 0x00003340100b7816 */ /* 0x000fc40000000001 */
[----:B------:R-:W-:Y:S02]  /*17e10*/  LOP3.LUT R12, R7, 0xffff, RZ, 0xc0, !PT ;  /* 0x0000ffff070c7812 */ /* 0x000fe400078ec0ff */
[----:B------:R-:W-:Y:S02]  /*17e20*/  PRMT R7, R10, 0x5410, R11 ;  /* 0x000054100a077816 */ /* 0x000fe4000000000b */
[----:B------:R-:W-:Y:S02]  /*17e30*/  SHF.R.U32.HI R6, RZ, 0x8, R6 ;  /* 0x00000008ff067819 */ /* 0x000fe40000011606 */
[----:B------:R-:W-:Y:S02]  /*17e40*/  LOP3.LUT R8, R20, 0x60, RZ, 0xc0, !PT ;  /* 0x0000006014087812 */ /* 0x000fe400078ec0ff */
[----:B------:R-:W-:Y:S02]  /*17e50*/  LOP3.LUT R10, R0, 0xffff, RZ, 0xc0, !PT ;  /* 0x0000ffff000a7812 */ /* 0x000fe400078ec0ff */
[----:B------:R-:W-:-:S02]  /*17e60*/  LOP3.LUT R3, R3, 0xffff, RZ, 0xc0, !PT ;  /* 0x0000ffff03037812 */ /* 0x000fc400078ec0ff */
[----:B------:R-:W-:Y:S01]  /*17e70*/  LOP3.LUT R13, R6, 0xffff, RZ, 0xc0, !PT ;  /* 0x0000ffff060d7812 */ /* 0x000fe200078ec0ff */
[----:B------:R-:W-:Y:S01]  /*17e80*/  IMAD R6, R8, 0x4, R9 ;  /* 0x0000000408067824 */ /* 0x000fe200078e0209 */
[----:B------:R-:W-:Y:S02]  /*17e90*/  SHF.R.U32.HI R0, RZ, 0x8, R10 ;  /* 0x00000008ff007819 */ /* 0x000fe4000001160a */
[--C-:B------:R-:W-:Y:S02]  /*17ea0*/  PRMT R10, R10, 0x3340, R3.reuse ;  /* 0x000033400a0a7816 */ /* 0x100fe40000000003 */
[----:B------:R-:W-:Y:S02]  /*17eb0*/  SHF.R.U32.HI R3, RZ, 0x8, R3 ;  /* 0x00000008ff037819 */ /* 0x000fe40000011603 */
[----:B------:R-:W-:Y:S02]  /*17ec0*/  SHF.R.U32.HI R9, RZ, 0x8, R18 ;  /* 0x00000008ff097819 */ /* 0x000fe40000011612 */
[----:B------:R-:W-:-:S02]  /*17ed0*/  SHF.R.U32.HI R16, RZ, 0x8, R16 ;  /* 0x00000008ff107819 */ /* 0x000fc40000011610 */
[----:B------:R-:W-:Y:S02]  /*17ee0*/  PRMT R8, R13, 0x3340, R12 ;  /* 0x000033400d087816 */ /* 0x000fe4000000000c */
[----:B------:R-:W-:Y:S02]  /*17ef0*/  LOP3.LUT R13, R0, 0xffff, RZ, 0xc0, !PT ;  /* 0x0000ffff000d7812 */ /* 0x000fe400078ec0ff */
[----:B------:R-:W-:Y:S02]  /*17f00*/  LOP3.LUT R12, R3, 0xffff, RZ, 0xc0, !PT ;  /* 0x0000ffff030c7812 */ /* 0x000fe400078ec0ff */
[----:B------:R-:W-:Y:S02]  /*17f10*/  LOP3.LUT R0, R9, 0xffff, RZ, 0xc0, !PT ;  /* 0x0000ffff09007812 */ /* 0x000fe400078ec0ff */
[----:B------:R-:W-:Y:S02]  /*17f20*/  LOP3.LUT R16, R16, 0xffff, RZ, 0xc0, !PT ;  /* 0x0000ffff10107812 */ /* 0x000fe400078ec0ff */
[----:B------:R-:W-:-:S02]  /*17f30*/  PRMT R12, R13, 0x3340, R12 ;  /* 0x000033400d0c7816 */ /* 0x000fc4000000000c */
[--C-:B------:R-:W-:Y:S02]  /*17f40*/  PRMT R9, R0, 0x3340, R1.reuse ;  /* 0x0000334000097816 */ /* 0x100fe40000000001 */
[--C-:B------:R-:W-:Y:S02]  /*17f50*/  PRMT R11, R18, 0x3340, R1.reuse ;  /* 0x00003340120b7816 */ /* 0x100fe40000000001 */
[----:B------:R-:W-:Y:S02]  /*17f60*/  PRMT R3, R16, 0x3340, R1 ;  /* 0x0000334010037816 */ /* 0x000fe40000000001 */
[----:B------:R-:W-:Y:S02]  /*17f70*/  LOP3.LUT R4, R4, 0xffff, RZ, 0xc0, !PT ;  /* 0x0000ffff04047812 */ /* 0x000fe400078ec0ff */
[----:B------:R-:W-:Y:S02]  /*17f80*/  PRMT R0, R12, 0x5410, R9 ;  /* 0x000054100c007816 */ /* 0x000fe40000000009 */
[----:B------:R-:W-:-:S02]  /*17f90*/  LOP3.LUT R5, R5, 0xffff, RZ, 0xc0, !PT ;  /* 0x0000ffff05057812 */ /* 0x000fc400078ec0ff */
[----:B------:R-:W-:Y:S02]  /*17fa0*/  PRMT R10, R10, 0x5410, R11 ;  /* 0x000054100a0a7816 */ /* 0x000fe4000000000b */
[----:B------:R-:W-:Y:S02]  /*17fb0*/  PRMT R3, R8, 0x5410, R3 ;  /* 0x0000541008037816 */ /* 0x000fe40000000003 */
[--C-:B------:R-:W-:Y:S02]  /*17fc0*/  PRMT R7, R7, 0x4210, R4.reuse ;  /* 0x0000421007077816 */ /* 0x100fe40000000004 */
[--C-:B------:R-:W-:Y:S02]  /*17fd0*/  PRMT R14, R0, 0x5210, R5.reuse ;  /* 0x00005210000e7816 */ /* 0x100fe40000000005 */
[----:B------:R-:W-:Y:S02]  /*17fe0*/  PRMT R3, R3, 0x5210, R4 ;  /* 0x0000521003037816 */ /* 0x000fe40000000004 */
[----:B------:R-:W-:-:S02]  /*17ff0*/  PRMT R12, R10, 0x4210, R5 ;  /* 0x000042100a0c7816 */ /* 0x000fc40000000005 */
[C---:B------:R-:W-:Y:S02]  /*18000*/  LOP3.LUT R0, R6.reuse, 0x40, RZ, 0x3c, !PT ;  /* 0x0000004006007812 */ /* 0x040fe400078e3cff */
[C---:B------:R-:W-:Y:S02]  /*18010*/  LOP3.LUT R5, R6.reuse, 0x20, RZ, 0x3c, !PT ;  /* 0x0000002006057812 */ /* 0x040fe400078e3cff */
[----:B------:R-:W-:Y:S01]  /*18020*/  LOP3.LUT R9, R6, 0x60, RZ, 0x3c, !PT ;  /* 0x0000006006097812 */ /* 0x000fe200078e3cff */
[----:B------:R-:W-:Y:S04]  /*18030*/  STS [R6+UR4], R7 ;  /* 0x0000000706007988 */ /* 0x000fe80008000804 */
[----:B------:R-:W-:Y:S04]  /*18040*/  STS [R0+UR4+0x400], R3 ;  /* 0x0004000300007988 */ /* 0x000fe80008000804 */
[----:B------:R-:W-:Y:S04]  /*18050*/  STS [R5+UR4+0x200], R12 ;  /* 0x0002000c05007988 */ /* 0x000fe80008000804 */
[----:B------:R1:W-:Y:S01]  /*18060*/  STS [R9+UR4+0x600], R14 ;  /* 0x0006000e09007988 */ /* 0x0003e20008000804 */
[----:B------:R-:W-:Y:S01]  /*18070*/  LOP3.LUT R16, R2, 0x60, R20, 0x78, !PT ;  /* 0x0000006002107812 */ /* 0x000fe200078e7814 */
[----:B------:R-:W-:Y:S06]  /*18080*/  BAR.SYNC.DEFER_BLOCKING 0x0 ;  /* 0x0000000000007b1d */ /* 0x000fec0000010000 */
[----:B------:R-:W2:Y:S04]  /*18090*/  LDS R10, [R16+UR4] ;  /* 0x00000004100a7984 */ /* 0x000ea80008000800 */
[----:B------:R-:W4:Y:S04]  /*180a0*/  LDS R8, [R16+UR4+0x80] ;  /* 0x0000800410087984 */ /* 0x000f280008000800 */
[----:B------:R-:W5:Y:S04]  /*180b0*/  LDS R5, [R16+UR4+0x100] ;  /* 0x0001000410057984 */ /* 0x000f680008000800 */
[----:B------:R1:W2:Y:S01]  /*180c0*/  LDS R2, [R16+UR4+0x180] ;  /* 0x0001800410027984 */ /* 0x0002a20008000800 */
[C---:B0-----:R-:W-:Y:S01]  /*180d0*/  ISETP.GE.AND P0, PT, R15.reuse, UR10, PT ;  /* 0x0000000a0f007c0c */ /* 0x041fe2000bf06270 */
[----:B---3--:R-:W-:Y:S01]  /*180e0*/  IMAD R4, R15, UR5, RZ ;  /* 0x000000050f047c24 */ /* 0x008fe2000f8e02ff */
[----:B------:R-:W-:-:S02]  /*180f0*/  LOP3.LUT R15, R25, R24, RZ, 0xfc, !PT ;  /* 0x00000018190f7212 */ /* 0x000fc400078efcff */
[--C-:B------:R-:W-:Y:S02]  /*18100*/  LOP3.LUT R23, R25, 0x8, R24.reuse, 0xfe, !PT ;  /* 0x0000000819177812 */ /* 0x100fe400078efe18 */
[C---:B------:R-:W-:Y:S01]  /*18110*/  ISETP.LT.AND P3, PT, R15.reuse, UR11, !P0 ;  /* 0x0000000b0f007c0c */ /* 0x040fe2000c761270 */
[----:B------:R-:W-:Y:S01]  /*18120*/  IMAD R15, R15, UR12, RZ ;  /* 0x0000000c0f0f7c24 */ /* 0x000fe2000f8e02ff */
[C---:B------:R-:W-:Y:S01]  /*18130*/  ISETP.LT.AND P2, PT, R23.reuse, UR11, !P0 ;  /* 0x0000000b17007c0c */ /* 0x040fe2000c741270 */
[----:B------:R-:W-:Y:S01]  /*18140*/  IMAD R23, R23, UR12, RZ ;  /* 0x0000000c17177c24 */ /* 0x000fe2000f8e02ff */
[----:B-1----:R-:W-:Y:S02]  /*18150*/  IADD3 R9, P1, PT, R4, UR8, RZ ;  /* 0x0000000804097c10 */ /* 0x002fe4000ff3e0ff */
[----:B------:R-:W-:Y:S02]  /*18160*/  LEA.HI R18, R20, 0x78, RZ, 0x1c ;  /* 0x0000007814127811 */ /* 0x000fe400078fe0ff */
[----:B------:R-:W-:-:S02]  /*18170*/  LOP3.LUT R17, R25, 0x10, R24, 0xfe, !PT ;  /* 0x0000001019117812 */ /* 0x000fc400078efe18 */
[----:B------:R-:W-:Y:S02]  /*18180*/  LEA.HI.X.SX32 R4, R4, UR9, 0x1, P1 ;  /* 0x0000000904047c11 */ /* 0x000fe400088f0eff */
[-C--:B------:R-:W-:Y:S02]  /*18190*/  IADD3 R14, P4, PT, R15, R9.reuse, RZ ;  /* 0x000000090f0e7210 */ /* 0x080fe40007f9e0ff */
[----:B------:R-:W-:Y:S02]  /*181a0*/  IADD3 R16, P5, PT, R23, R9, RZ ;  /* 0x0000000917107210 */ /* 0x000fe40007fbe0ff */
[C-C-:B------:R-:W-:Y:S02]  /*181b0*/  LOP3.LUT R11, R25.reuse, 0x70, R24.reuse, 0xfe, !PT ;  /* 0x00000070190b7812 */ /* 0x140fe400078efe18 */
[C-C-:B------:R-:W-:Y:S02]  /*181c0*/  LOP3.LUT R0, R25.reuse, 0x68, R24.reuse, 0xfe, !PT ;  /* 0x0000006819007812 */ /* 0x140fe400078efe18 */
[----:B------:R-:W-:-:S02]  /*181d0*/  LOP3.LUT R7, R25, 0x60, R24, 0xfe, !PT ;  /* 0x0000006019077812 */ /* 0x000fc400078efe18 */
[C-C-:B------:R-:W-:Y:S02]  /*181e0*/  LOP3.LUT R3, R25.reuse, 0x58, R24.reuse, 0xfe, !PT ;  /* 0x0000005819037812 */ /* 0x140fe400078efe18 */
[C-C-:B------:R-:W-:Y:S02]  /*181f0*/  LOP3.LUT R6, R25.reuse, 0x50, R24.reuse, 0xfe, !PT ;  /* 0x0000005019067812 */ /* 0x140fe400078efe18 */
[C-C-:B------:R-:W-:Y:S02]  /*18200*/  LOP3.LUT R12, R25.reuse, 0x48, R24.reuse, 0xfe, !PT ;  /* 0x00000048190c7812 */ /* 0x140fe400078efe18 */
[C-C-:B------:R-:W-:Y:S02]  /*18210*/  LOP3.LUT R13, R25.reuse, 0x40, R24.reuse, 0xfe, !PT ;  /* 0x00000040190d7812 */ /* 0x140fe400078efe18 */
[C-C-:B------:R-:W-:Y:S02]  /*18220*/  LOP3.LUT R20, R25.reuse, 0x30, R24.reuse, 0xfe, !PT ;  /* 0x0000003019147812 */ /* 0x140fe400078efe18 */
[----:B------:R-:W-:-:S02]  /*18230*/  LOP3.LUT R21, R25, 0x28, R24, 0xfe, !PT ;  /* 0x0000002819157812 */ /* 0x000fc400078efe18 */
[C-C-:B------:R-:W-:Y:S02]  /*18240*/  LOP3.LUT R22, R25.reuse, 0x20, R24.reuse, 0xfe, !PT ;  /* 0x0000002019167812 */ /* 0x140fe400078efe18 */
[C---:B------:R-:W-:Y:S02]  /*18250*/  LOP3.LUT R18, R25.reuse, R18, RZ, 0xfc, !PT ;  /* 0x0000001219127212 */ /* 0x040fe400078efcff */
[C---:B------:R-:W-:Y:S02]  /*18260*/  LOP3.LUT R19, R25.reuse, R19, RZ, 0xfc, !PT ;  /* 0x0000001319137212 */ /* 0x040fe400078efcff */
[----:B------:R-:W-:Y:S01]  /*18270*/  LOP3.LUT R24, R25, 0x18, R24, 0xfe, !PT ;  /* 0x0000001819187812 */ /* 0x000fe200078efe18 */
[C---:B------:R-:W-:Y:S01]  /*18280*/  IMAD R25, R17.reuse, UR12, RZ ;  /* 0x0000000c11197c24 */ /* 0x040fe2000f8e02ff */
[----:B------:R-:W-:Y:S02]  /*18290*/  ISETP.LT.AND P1, PT, R17, UR11, !P0 ;  /* 0x0000000b11007c0c */ /* 0x000fe4000c721270 */
[----:B------:R-:W-:-:S02]  /*182a0*/  LEA.HI.X.SX32 R15, R15, R4, 0x1, P4 ;  /* 0x000000040f0f7211 */ /* 0x000fc400020f0eff */
[----:B--2---:R-:W-:Y:S02]  /*182b0*/  PRMT R27, R10, 0x7770, RZ ;  /* 0x000077700a1b7816 */ /* 0x004fe400000000ff */
[----:B------:R-:W-:Y:S02]  /*182c0*/  LEA.HI.X.SX32 R17, R23, R4, 0x1, P5 ;  /* 0x0000000417117211 */ /* 0x000fe400028f0eff */
[----:B----4-:R-:W-:Y:S01]  /*182d0*/  PRMT R23, R8, 0x7770, RZ ;  /* 0x0000777008177816 */ /* 0x010fe200000000ff */
[----:B------:R0:W-:Y:S04]  /*182e0*/  @P3 STG.E.U8 desc[UR6][R14.64], R27 ;  /* 0x0000001b0e003986 */ /* 0x0001e8000c101106 */
[----:B------:R1:W-:Y:S01]  /*182f0*/  @P2 STG.E.U8 desc[UR6][R16.64], R23 ;  /* 0x0000001710002986 */ /* 0x0003e2000c101106 */
[C---:B------:R-:W-:Y:S01]  /*18300*/  ISETP.LT.AND P2, PT, R24.reuse, UR11, !P0 ;  /* 0x0000000b18007c0c */ /* 0x040fe2000c741270 */
[----:B------:R-:W-:Y:S01]  /*18310*/  IMAD R24, R24, UR12, RZ ;  /* 0x0000000c18187c24 */ /* 0x000fe2000f8e02ff */
[----:B0-----:R-:W-:-:S04]  /*18320*/  IADD3 R14, P3, PT, R25, R9, RZ ;  /* 0x00000009190e7210 */ /* 0x001fc80007f7e0ff */
[-C--:B------:R-:W-:Y:S02]  /*18330*/  LEA.HI.X.SX32 R15, R25, R4.reuse, 0x1, P3 ;  /* 0x00000004190f7211 */ /* 0x080fe400018f0eff */
[----:B-----5:R-:W-:Y:S02]  /*18340*/  PRMT R25, R5, 0x7770, RZ ;  /* 0x0000777005197816 */ /* 0x020fe400000000ff */
[----:B-1----:R-:W-:Y:S02]  /*18350*/  IADD3 R16, P4, PT, R24, R9, RZ ;  /* 0x0000000918107210 */ /* 0x002fe40007f9e0ff */
[C---:B------:R-:W-:Y:S01]  /*18360*/  ISETP.LT.AND P3, PT, R22.reuse, UR11, !P0 ;  /* 0x0000000b16007c0c */ /* 0x040fe2000c761270 */
[----:B------:R0:W-:Y:S01]  /*18370*/  @P1 STG.E.U8 desc[UR6][R14.64], R25 ;  /* 0x000000190e001986 */ /* 0x0001e2000c101106 */
[C---:B------:R-:W-:Y:S01]  /*18380*/  ISETP.LT.AND P1, PT, R21.reuse, UR11, !P0 ;  /* 0x0000000b15007c0c */ /* 0x040fe2000c721270 */
[----:B------:R-:W-:Y:S01]  /*18390*/  IMAD R22, R22, UR12, RZ ;  /* 0x0000000c16167c24 */ /* 0x000fe2000f8e02ff */
[----:B------:R-:W-:Y:S01]  /*183a0*/  LEA.HI.X.SX32 R17, R24, R4, 0x1, P4 ;  /* 0x0000000418117211 */ /* 0x000fe200020f0eff */
[----:B------:R-:W-:Y:S01]  /*183b0*/  IMAD R21, R21, UR12, RZ ;  /* 0x0000000c15157c24 */ /* 0x000fe2000f8e02ff */
[----:B------:R-:W-:-:S05]  /*183c0*/  PRMT R23, R2, 0x7770, RZ ;  /* 0x0000777002177816 */ /* 0x000fca00000000ff */
[----:B------:R1:W-:Y:S01]  /*183d0*/  @P2 STG.E.U8 desc[UR6][R16.64], R23 ;  /* 0x0000001710002986 */ /* 0x0003e2000c101106 */
[-C--:B0-----:R-:W-:Y:S02]  /*183e0*/  IADD3 R14, P5, PT, R22, R9.reuse, RZ ;  /* 0x00000009160e7210 */ /* 0x081fe40007fbe0ff */
[----:B------:R-:W-:Y:S02]  /*183f0*/  PRMT R27, R10, 0x7771, RZ ;  /* 0x000077710a1b7816 */ /* 0x000fe400000000ff */
[-C--:B------:R-:W-:Y:S02]  /*18400*/  LEA.HI.X.SX32 R15, R22, R4.reuse, 0x1, P5 ;  /* 0x00000004160f7211 */ /* 0x080fe400028f0eff */
[C---:B-1----:R-:W-:Y:S02]  /*18410*/  IADD3 R16, P4, PT, R21.reuse, R9, RZ ;  /* 0x0000000915107210 */ /* 0x042fe40007f9e0ff */
[C---:B------:R-:W-:Y:S02]  /*18420*/  ISETP.LT.AND P2, PT, R20.reuse, UR11, !P0 ;  /* 0x0000000b14007c0c */ /* 0x040fe4000c741270 */
[----:B------:R-:W-:Y:S01]  /*18430*/  LEA.HI.X.SX32 R17, R21, R4, 0x1, P4 ;  /* 0x0000000415117211 */ /* 0x000fe200020f0eff */
[----:B------:R-:W-:Y:S01]  /*18440*/  IMAD R20, R20, UR12, RZ ;  /* 0x0000000c14147c24 */ /* 0x000fe2000f8e02ff */
[----:B------:R-:W-:Y:S01]  /*18450*/  PRMT R21, R8, 0x7771, RZ ;  /* 0x0000777108157816 */ /* 0x000fe200000000ff */
[----:B------:R-:W-:Y:S01]  /*18460*/  @P3 STG.E.U8 desc[UR6][R14.64], R27 ;  /* 0x0000001b0e003986 */ /* 0x000fe2000c101106 */
[C---:B------:R-:W-:Y:S01]  /*18470*/  ISETP.LT.AND P3, PT, R19.reuse, UR11, !P0 ;  /* 0x0000000b13007c0c */ /* 0x040fe2000c761270 */
[----:B------:R-:W-:-:S02]  /*18480*/  IMAD R19, R19, UR12, RZ ;  /* 0x0000000c13137c24 */ /* 0x000fc4000f8e02ff */
[----:B------:R0:W-:Y:S01]  /*18490*/  @P1 STG.E.U8 desc[UR6][R16.64], R21 ;  /* 0x0000001510001986 */ /* 0x0001e2000c101106 */
[C---:B------:R-:W-:Y:S01]  /*184a0*/  ISETP.LT.AND P1, PT, R13.reuse, UR11, !P0 ;  /* 0x0000000b0d007c0c */ /* 0x040fe2000c721270 */
[----:B------:R-:W-:Y:S01]  /*184b0*/  IMAD R13, R13, UR12, RZ ;  /* 0x0000000c0d0d7c24 */ /* 0x000fe2000f8e02ff */
[----:B------:R-:W-:Y:S02]  /*184c0*/  PRMT R23, R5, 0x7771, RZ ;  /* 0x0000777105177816 */ /* 0x000fe400000000ff */
[CC--:B0-----:R-:W-:Y:S02]  /*184d0*/  IADD3 R16, P4, PT, R20.reuse, R9.reuse, RZ ;  /* 0x0000000914107210 */ /* 0x0c1fe40007f9e0ff */
[----:B------:R-:W-:Y:S02]  /*184e0*/  IADD3 R14, P5, PT, R19, R9, RZ ;  /* 0x00000009130e7210 */ /* 0x000fe40007fbe0ff */
[----:B------:R-:W-:Y:S01]  /*184f0*/  LEA.HI.X.SX32 R17, R20, R4, 0x1, P4 ;  /* 0x0000000414117211 */ /* 0x000fe200020f0eff */
[C---:B------:R-:W-:Y:S01]  /*18500*/  IMAD R20, R12.reuse, UR12, RZ ;  /* 0x0000000c0c147c24 */ /* 0x040fe2000f8e02ff */
[----:B------:R-:W-:-:S02]  /*18510*/  ISETP.LT.AND P4, PT, R12, UR11, !P0 ;  /* 0x0000000b0c007c0c */ /* 0x000fc4000c781270 */
[-C--:B------:R-:W-:Y:S01]  /*18520*/  LEA.HI.X.SX32 R15, R19, R4.reuse, 0x1, P5 ;  /* 0x00000004130f7211 */ /* 0x080fe200028f0eff */
[----:B------:R0:W-:Y:S01]  /*18530*/  @P2 STG.E.U8 desc[UR6][R16.64], R23 ;  /* 0x0000001710002986 */ /* 0x0001e2000c101106 */
[CC--:B------:R-:W-:Y:S02]  /*18540*/  IADD3 R12, P2, PT, R13.reuse, R9.reuse, RZ ;  /* 0x000000090d0c7210 */ /* 0x0c0fe40007f5e0ff */
[----:B------:R-:W-:Y:S02]  /*18550*/  PRMT R25, R2, 0x7771, RZ ;  /* 0x0000777102197816 */ /* 0x000fe400000000ff */
[----:B------:R-:W-:Y:S02]  /*18560*/  LEA.HI.X.SX32 R13, R13, R4, 0x1, P2 ;  /* 0x000000040d0d7211 */ /* 0x000fe400010f0eff */
[----:B------:R-:W-:Y:S02]  /*18570*/  PRMT R27, R10, 0x7772, RZ ;  /* 0x000077720a1b7816 */ /* 0x000fe400000000ff */
[----:B0-----:R-:W-:-:S02]  /*18580*/  IADD3 R16, P5, PT, R20, R9, RZ ;  /* 0x0000000914107210 */ /* 0x001fc40007fbe0ff */
[----:B------:R-:W-:Y:S02]  /*18590*/  PRMT R29, R8, 0x7772, RZ ;  /* 0x00007772081d7816 */ /* 0x000fe400000000ff */
[----:B------:R-:W-:Y:S01]  /*185a0*/  LEA.HI.X.SX32 R17, R20, R4, 0x1, P5 ;  /* 0x0000000414117211 */ /* 0x000fe200028f0eff */
[----:B------:R-:W-:Y:S04]  /*185b0*/  @P3 STG.E.U8 desc[UR6][R14.64], R25 ;  /* 0x000000190e003986 */ /* 0x000fe8000c101106 */
[----:B------:R0:W-:Y:S04]  /*185c0*/  @P1 STG.E.U8 desc[UR6][R12.64], R27 ;  /* 0x0000001b0c001986 */ /* 0x0001e8000c101106 */
[----:B------:R1:W-:Y:S01]  /*185d0*/  @P4 STG.E.U8 desc[UR6][R16.64], R29 ;  /* 0x0000001d10004986 */ /* 0x0003e2000c101106 */
[C---:B------:R-:W-:Y:S01]  /*185e0*/  ISETP.LT.AND P4, PT, R3.reuse, UR11, !P0 ;  /* 0x0000000b03007c0c */ /* 0x040fe2000c781270 */
[----:B------:R-:W-:Y:S01]  /*185f0*/  IMAD R3, R3, UR12, RZ ;  /* 0x0000000c03037c24 */ /* 0x000fe2000f8e02ff */
[----:B------:R-:W-:Y:S01]  /*18600*/  ISETP.LT.AND P5, PT, R6, UR11, !P0 ;  /* 0x0000000b06007c0c */ /* 0x000fe2000c7a1270 */
[----:B------:R-:W-:-:S02]  /*18610*/  IMAD R19, R7, UR12, RZ ;  /* 0x0000000c07137c24 */ /* 0x000fc4000f8e02ff */
[----:B------:R-:W-:Y:S02]  /*18620*/  IMAD R6, R6, UR12, RZ ;  /* 0x0000000c06067c24 */ /* 0x000fe4000f8e02ff */
[----:B------:R-:W-:Y:S01]  /*18630*/  IMAD R22, R11, UR12, RZ ;  /* 0x0000000c0b167c24 */ /* 0x000fe2000f8e02ff */
[-C--:B0-----:R-:W-:Y:S01]  /*18640*/  IADD3 R12, P2, PT, R3, R9.reuse, RZ ;  /* 0x00000009030c7210 */ /* 0x081fe20007f5e0ff */
[C---:B------:R-:W-:Y:S01]  /*18650*/  IMAD R21, R18.reuse, UR12, RZ ;  /* 0x0000000c12157c24 */ /* 0x040fe2000f8e02ff */
[----:B------:R-:W-:Y:S01]  /*18660*/  ISETP.LT.AND P1, PT, R18, UR11, !P0 ;  /* 0x0000000b12007c0c */ /* 0x000fe2000c721270 */
[----:B------:R-:W-:Y:S01]  /*18670*/  IMAD R20, R0, UR12, RZ ;  /* 0x0000000c00147c24 */ /* 0x000fe2000f8e02ff */
[-C--:B-1----:R-:W-:Y:S02]  /*18680*/  IADD3 R16, P3, PT, R19, R9.reuse, RZ ;  /* 0x0000000913107210 */ /* 0x082fe40007f7e0ff */
[----:B------:R-:W-:Y:S02]  /*18690*/  LEA.HI.X.SX32 R13, R3, R4, 0x1, P2 ;  /* 0x00000004030d7211 */ /* 0x000fe400010f0eff */
[----:B------:R-:W-:-:S02]  /*186a0*/  IADD3 R14, P6, PT, R6, R9, RZ ;  /* 0x00000009060e7210 */ /* 0x000fc40007fde0ff */
[-C--:B------:R-:W-:Y:S02]  /*186b0*/  IADD3 R18, P2, PT, R22, R9.reuse, RZ ;  /* 0x0000000916127210 */ /* 0x080fe40007f5e0ff */
[-C--:B------:R-:W-:Y:S02]  /*186c0*/  LEA.HI.X.SX32 R17, R19, R4.reuse, 0x1, P3 ;  /* 0x0000000413117211 */ /* 0x080fe400018f0eff */
[-C--:B------:R-:W-:Y:S02]  /*186d0*/  LEA.HI.X.SX32 R15, R6, R4.reuse, 0x1, P6 ;  /* 0x00000004060f7211 */ /* 0x080fe400030f0eff */
[----:B------:R-:W-:Y:S02]  /*186e0*/  ISETP.LT.AND P3, PT, R7, UR11, !P0 ;  /* 0x0000000b07007c0c */ /* 0x000fe4000c761270 */
[----:B------:R-:W-:Y:S02]  /*186f0*/  LEA.HI.X.SX32 R19, R22, R4, 0x1, P2 ;  /* 0x0000000416137211 */ /* 0x000fe400010f0eff */
[----:B------:R-:W-:-:S02]  /*18700*/  IADD3 R6, P6, PT, R20, R9, RZ ;  /* 0x0000000914067210 */ /* 0x000fc40007fde0ff */
[----:B------:R-:W-:Y:S02]  /*18710*/  ISETP.LT.AND P2, PT, R0, UR11, !P0 ;  /* 0x0000000b00007c0c */ /* 0x000fe4000c741270 */
[----:B------:R-:W-:Y:S02]  /*18720*/  ISETP.LT.AND P0, PT, R11, UR11, !P0 ;  /* 0x0000000b0b007c0c */ /* 0x000fe4000c701270 */
[----:B------:R-:W-:Y:S02]  /*18730*/  LEA.HI.X.SX32 R7, R20, R4, 0x1, P6 ;  /* 0x0000000414077211 */ /* 0x000fe400030f0eff */
[----:B------:R-:W-:Y:S02]  /*18740*/  IADD3 R20, P6, PT, R21, R9, RZ ;  /* 0x0000000915147210 */ /* 0x000fe40007fde0ff */
[----:B------:R-:W-:Y:S02]  /*18750*/  PRMT R3, R5, 0x7772, RZ ;  /* 0x0000777205037816 */ /* 0x000fe400000000ff */
[----:B------:R-:W-:-:S02]  /*18760*/  PRMT R9, R2, 0x7772, RZ ;  /* 0x0000777202097816 */ /* 0x000fc400000000ff */
[----:B------:R-:W-:Y:S02]  /*18770*/  PRMT R11, R10, 0x7773, RZ ;  /* 0x000077730a0b7816 */ /* 0x000fe400000000ff */
[----:B------:R-:W-:Y:S01]  /*18780*/  PRMT R23, R8, 0x7773, RZ ;  /* 0x0000777308177816 */ /* 0x000fe200000000ff */
[----:B------:R0:W-:Y:S01]  /*18790*/  @P5 STG.E.U8 desc[UR6][R14.64], R3 ;  /* 0x000000030e005986 */ /* 0x0001e2000c101106 */
[----:B------:R-:W-:-:S03]  /*187a0*/  PRMT R5, R5, 0x7773, RZ ;  /* 0x0000777305057816 */ /* 0x000fc600000000ff */
[----:B------:R0:W-:Y:S04]  /*187b0*/  @P4 STG.E.U8 desc[UR6][R12.64], R9 ;  /* 0x000000090c004986 */ /* 0x0001e8000c101106 */
[----:B------:R0:W-:Y:S04]  /*187c0*/  @P3 STG.E.U8 desc[UR6][R16.64], R11 ;  /* 0x0000000b10003986 */ /* 0x0001e8000c101106 */
[----:B------:R0:W-:Y:S01]  /*187d0*/  @P2 STG.E.U8 desc[UR6][R6.64], R23 ;  /* 0x0000001706002986 */ /* 0x0001e2000c101106 */
[----:B------:R-:W-:-:S03]  /*187e0*/  LEA.HI.X.SX32 R21, R21, R4, 0x1, P6 ;  /* 0x0000000415157211 */ /* 0x000fc600030f0eff */
[----:B------:R0:W-:Y:S01]  /*187f0*/  @P0 STG.E.U8 desc[UR6][R18.64], R5 ;  /* 0x0000000512000986 */ /* 0x0001e2000c101106 */
[----:B------:R-:W-:Y:S01]  /*18800*/  PRMT R25, R2, 0x7773, RZ ;  /* 0x0000777302197816 */ /* 0x000fe200000000ff */
[----:B------:R-:W-:Y:S06]  /*18810*/  @!P1 EXIT ;  /* 0x000000000000994d */ /* 0x000fec0003800000 */
[----:B------:R-:W-:Y:S01]  /*18820*/  STG.E.U8 desc[UR6][R20.64], R25 ;  /* 0x0000001914007986 */ /* 0x000fe2000c101106 */
[----:B------:R-:W-:Y:S05]  /*18830*/  EXIT ;  /* 0x000000000000794d */ /* 0x000fea0003800000 */
.L_x_3:
[----:B------:R-:W-:-:S00]  /*18840*/  BRA `(.L_x_3) ;  /* 0xfffffffc00fc7947 */ /* 0x000fc0000383ffff */
[----:B------:R-:W-:-:S00]  /*18850*/  NOP ;  /* 0x0000000000007918 */ /* 0x000fc00000000000 */
        /* <DEDUP_REMOVED lines=10> */
.L_x_4:


//--------------------- .nv.shared.matmul_kernel  --------------------------
	.section	.nv.shared.matmul_kernel,"aw",@nobits
	.sectionflags	@""
	.align	16
	.zero		1024


//--------------------- .nv.shared.reserved.0     --------------------------
	.section	.nv.shared.reserved.0,"aw",@nobits
	.weak		__nv_reservedSMEM_offset_0_alias
	.size		__nv_reservedSMEM_offset_0_alias, 0, 64
	.other		__nv_reservedSMEM_offset_0_alias,@"STO_CUDA_RESERVED_SHARED STV_DEFAULT"
__nv_reservedSMEM_offset_0_alias:
	.zero		0
	.zero		64


//--------------------- .nv.constant0.matmul_kernel --------------------------
	.section	.nv.constant0.matmul_kernel,"a",@progbits
	.sectionflags	@""
	.align	4
.nv.constant0.matmul_kernel:
	.zero		976


//--------------------- SYMBOLS --------------------------

	.type		.nv.reservedSmem.offset0,@object
	.size		.nv.reservedSmem.offset0,0x4
	.type		.nv.reservedSmem.cap,@object
	.size		.nv.reservedSmem.cap,0x4
